	.target	sm_80

	.elftype	@"ET_EXEC"


//--------------------- .note.nv.tkinfo           --------------------------
	.section	.note.nv.tkinfo,"",@"SHT_NOTE"
	.sectionflags	@"SHF_NOTE_NV_TKINFO"
	.tkinfo
        /*0018*/ 	.word	0x00000002
        /*0030*/ 	.string	""
        /*0030*/ 	.string	"ptxas"
        /*0030*/ 	.string	"Cuda compilation tools, release 13.0, V13.0.88"
        /*0030*/ 	.string	"Build cuda_13.0.r13.0/compiler.36424714_0"
        /*0030*/ 	.string	"-arch sm_80 -m 64 "



//--------------------- .note.nv.cuinfo           --------------------------
	.section	.note.nv.cuinfo,"",@"SHT_NOTE"
	.sectionflags	@"SHF_NOTE_NV_CUINFO"
        /*0018*/ 	.short	0x0002
        /*001a*/ 	.short	0x0050
        /*001c*/ 	.short	0x0082
	.zero		2


//--------------------- .nv.info                  --------------------------
	.section	.nv.info,"",@"SHT_CUDA_INFO"
	.align	4


	//----- nvinfo : EIATTR_REGCOUNT
	.align		4
        /*0000*/ 	.byte	0x04, 0x2f
        /*0002*/ 	.short	(.L_12 - .L_11)
	.align		4
.L_11:
        /*0004*/ 	.word	index@(_ZN5flash25flash_bwd_dot_do_o_kernelILb1E23Flash_bwd_kernel_traitsILi192ELi64ELi64ELi8ELi4ELi2ELi2ELb0ELb0EN7cutlass6half_tE19Flash_kernel_traitsILi192ELi64ELi64ELi8ES3_EEEEvNS_16Flash_bwd_paramsE)
        /*0008*/ 	.word	0x00000041


	//----- nvinfo : EIATTR_FRAME_SIZE
	.align		4
.L_12:
        /*000c*/ 	.byte	0x04, 0x11
        /*000e*/ 	.short	(.L_14 - .L_13)
	.align		4
.L_13:
        /*0010*/ 	.word	index@(_ZN5flash25flash_bwd_dot_do_o_kernelILb1E23Flash_bwd_kernel_traitsILi192ELi64ELi64ELi8ELi4ELi2ELi2ELb0ELb0EN7cutlass6half_tE19Flash_kernel_traitsILi192ELi64ELi64ELi8ES3_EEEEvNS_16Flash_bwd_paramsE)
        /*0014*/ 	.word	0x00000000


	//----- nvinfo : EIATTR_REGCOUNT
	.align		4
.L_14:
        /*0018*/ 	.byte	0x04, 0x2f
        /*001a*/ 	.short	(.L_16 - .L_15)
	.align		4
.L_15:
        /*001c*/ 	.word	index@(_ZN5flash25flash_bwd_dot_do_o_kernelILb0E23Flash_bwd_kernel_traitsILi192ELi64ELi64ELi8ELi4ELi2ELi2ELb0ELb0EN7cutlass6half_tE19Flash_kernel_traitsILi192ELi64ELi64ELi8ES3_EEEEvNS_16Flash_bwd_paramsE)
        /*0020*/ 	.word	0x0000003e


	//----- nvinfo : EIATTR_FRAME_SIZE
	.align		4
.L_16:
        /*0024*/ 	.byte	0x04, 0x11
        /*0026*/ 	.short	(.L_18 - .L_17)
	.align		4
.L_17:
        /*0028*/ 	.word	index@(_ZN5flash25flash_bwd_dot_do_o_kernelILb0E23Flash_bwd_kernel_traitsILi192ELi64ELi64ELi8ELi4ELi2ELi2ELb0ELb0EN7cutlass6half_tE19Flash_kernel_traitsILi192ELi64ELi64ELi8ES3_EEEEvNS_16Flash_bwd_paramsE)
        /*002c*/ 	.word	0x00000000


	//----- nvinfo : EIATTR_REGCOUNT
	.align		4
.L_18:
        /*0030*/ 	.byte	0x04, 0x2f
        /*0032*/ 	.short	(.L_20 - .L_19)
	.align		4
.L_19:
        /*0034*/ 	.word	index@(_ZN5flash44flash_bwd_dq_dk_dv_loop_seqk_parallel_kernelI23Flash_bwd_kernel_traitsILi192ELi64ELi64ELi8ELi4ELi2ELi2ELb0ELb0EN7cutlass6half_tE19Flash_kernel_traitsILi192ELi64ELi64ELi8ES3_EELb0ELb0ELb1ELb1ELb0ELb0ELb1EEEvNS_16Flash_bwd_paramsE)
        /*0038*/ 	.word	0x000000ff


	//----- nvinfo : EIATTR_FRAME_SIZE
	.align		4
.L_20:
        /*003c*/ 	.byte	0x04, 0x11
        /*003e*/ 	.short	(.L_22 - .L_21)
	.align		4
.L_21:
        /*0040*/ 	.word	index@(_ZN5flash44flash_bwd_dq_dk_dv_loop_seqk_parallel_kernelI23Flash_bwd_kernel_traitsILi192ELi64ELi64ELi8ELi4ELi2ELi2ELb0ELb0EN7cutlass6half_tE19Flash_kernel_traitsILi192ELi64ELi64ELi8ES3_EELb0ELb0ELb1ELb1ELb0ELb0ELb1EEEvNS_16Flash_bwd_paramsE)
        /*0044*/ 	.word	0x00000000


	//----- nvinfo : EIATTR_REGCOUNT
	.align		4
.L_22:
        /*0048*/ 	.byte	0x04, 0x2f
        /*004a*/ 	.short	(.L_24 - .L_23)
	.align		4
.L_23:
        /*004c*/ 	.word	index@(_ZN5flash44flash_bwd_dq_dk_dv_loop_seqk_parallel_kernelI23Flash_bwd_kernel_traitsILi192ELi64ELi64ELi8ELi4ELi2ELi2ELb0ELb0EN7cutlass6half_tE19Flash_kernel_traitsILi192ELi64ELi64ELi8ES3_EELb1ELb0ELb1ELb1ELb0ELb0ELb0EEEvNS_16Flash_bwd_paramsE)
        /*0050*/ 	.word	0x000000ff


	//----- nvinfo : EIATTR_FRAME_SIZE
	.align		4
.L_24:
        /*0054*/ 	.byte	0x04, 0x11
        /*0056*/ 	.short	(.L_26 - .L_25)
	.align		4
.L_25:
        /*0058*/ 	.word	index@(_ZN5flash44flash_bwd_dq_dk_dv_loop_seqk_parallel_kernelI23Flash_bwd_kernel_traitsILi192ELi64ELi64ELi8ELi4ELi2ELi2ELb0ELb0EN7cutlass6half_tE19Flash_kernel_traitsILi192ELi64ELi64ELi8ES3_EELb1ELb0ELb1ELb1ELb0ELb0ELb0EEEvNS_16Flash_bwd_paramsE)
        /*005c*/ 	.word	0x00000010


	//----- nvinfo : EIATTR_REGCOUNT
	.align		4
.L_26:
        /*0060*/ 	.byte	0x04, 0x2f
        /*0062*/ 	.short	(.L_28 - .L_27)
	.align		4
.L_27:
        /*0064*/ 	.word	index@(_ZN5flash44flash_bwd_dq_dk_dv_loop_seqk_parallel_kernelI23Flash_bwd_kernel_traitsILi192ELi64ELi64ELi8ELi4ELi2ELi2ELb0ELb0EN7cutlass6half_tE19Flash_kernel_traitsILi192ELi64ELi64ELi8ES3_EELb0ELb0ELb1ELb0ELb0ELb1ELb1EEEvNS_16Flash_bwd_paramsE)
        /*0068*/ 	.word	0x000000fd


	//----- nvinfo : EIATTR_FRAME_SIZE
	.align		4
.L_28:
        /*006c*/ 	.byte	0x04, 0x11
        /*006e*/ 	.short	(.L_30 - .L_29)
	.align		4
.L_29:
        /*0070*/ 	.word	index@(_ZN5flash44flash_bwd_dq_dk_dv_loop_seqk_parallel_kernelI23Flash_bwd_kernel_traitsILi192ELi64ELi64ELi8ELi4ELi2ELi2ELb0ELb0EN7cutlass6half_tE19Flash_kernel_traitsILi192ELi64ELi64ELi8ES3_EELb0ELb0ELb1ELb0ELb0ELb1ELb1EEEvNS_16Flash_bwd_paramsE)
        /*0074*/ 	.word	0x00000000


	//----- nvinfo : EIATTR_REGCOUNT
	.align		4
.L_30:
        /*0078*/ 	.byte	0x04, 0x2f
        /*007a*/ 	.short	(.L_32 - .L_31)
	.align		4
.L_31:
        /*007c*/ 	.word	index@(_ZN5flash44flash_bwd_dq_dk_dv_loop_seqk_parallel_kernelI23Flash_bwd_kernel_traitsILi192ELi64ELi64ELi8ELi4ELi2ELi2ELb0ELb0EN7cutlass6half_tE19Flash_kernel_traitsILi192ELi64ELi64ELi8ES3_EELb1ELb0ELb1ELb0ELb0ELb1ELb0EEEvNS_16Flash_bwd_paramsE)
        /*0080*/ 	.word	0x000000fe


	//----- nvinfo : EIATTR_FRAME_SIZE
	.align		4
.L_32:
        /*0084*/ 	.byte	0x04, 0x11
        /*0086*/ 	.short	(.L_34 - .L_33)
	.align		4
.L_33:
        /*0088*/ 	.word	index@(_ZN5flash44flash_bwd_dq_dk_dv_loop_seqk_parallel_kernelI23Flash_bwd_kernel_traitsILi192ELi64ELi64ELi8ELi4ELi2ELi2ELb0ELb0EN7cutlass6half_tE19Flash_kernel_traitsILi192ELi64ELi64ELi8ES3_EELb1ELb0ELb1ELb0ELb0ELb1ELb0EEEvNS_16Flash_bwd_paramsE)
        /*008c*/ 	.word	0x00000000


	//----- nvinfo : EIATTR_REGCOUNT
	.align		4
.L_34:
        /*0090*/ 	.byte	0x04, 0x2f
        /*0092*/ 	.short	(.L_36 - .L_35)
	.align		4
.L_35:
        /*0094*/ 	.word	index@(_ZN5flash44flash_bwd_dq_dk_dv_loop_seqk_parallel_kernelI23Flash_bwd_kernel_traitsILi192ELi64ELi64ELi8ELi4ELi2ELi2ELb0ELb0EN7cutlass6half_tE19Flash_kernel_traitsILi192ELi64ELi64ELi8ES3_EELb0ELb0ELb0ELb1ELb0ELb0ELb1EEEvNS_16Flash_bwd_paramsE)
        /*0098*/ 	.word	0x000000ff


	//----- nvinfo : EIATTR_FRAME_SIZE
	.align		4
.L_36:
        /*009c*/ 	.byte	0x04, 0x11
        /*009e*/ 	.short	(.L_38 - .L_37)
	.align		4
.L_37:
        /*00a0*/ 	.word	index@(_ZN5flash44flash_bwd_dq_dk_dv_loop_seqk_parallel_kernelI23Flash_bwd_kernel_traitsILi192ELi64ELi64ELi8ELi4ELi2ELi2ELb0ELb0EN7cutlass6half_tE19Flash_kernel_traitsILi192ELi64ELi64ELi8ES3_EELb0ELb0ELb0ELb1ELb0ELb0ELb1EEEvNS_16Flash_bwd_paramsE)
        /*00a4*/ 	.word	0x00000010


	//----- nvinfo : EIATTR_REGCOUNT
	.align		4
.L_38:
        /*00a8*/ 	.byte	0x04, 0x2f
        /*00aa*/ 	.short	(.L_40 - .L_39)
	.align		4
.L_39:
        /*00ac*/ 	.word	index@(_ZN5flash44flash_bwd_dq_dk_dv_loop_seqk_parallel_kernelI23Flash_bwd_kernel_traitsILi192ELi64ELi64ELi8ELi4ELi2ELi2ELb0ELb0EN7cutlass6half_tE19Flash_kernel_traitsILi192ELi64ELi64ELi8ES3_EELb1ELb0ELb0ELb1ELb0ELb0ELb0EEEvNS_16Flash_bwd_paramsE)
        /*00b0*/ 	.word	0x000000ff


	//----- nvinfo : EIATTR_FRAME_SIZE
	.align		4
.L_40:
        /*00b4*/ 	.byte	0x04, 0x11
        /*00b6*/ 	.short	(.L_42 - .L_41)
	.align		4
.L_41:
        /*00b8*/ 	.word	index@(_ZN5flash44flash_bwd_dq_dk_dv_loop_seqk_parallel_kernelI23Flash_bwd_kernel_traitsILi192ELi64ELi64ELi8ELi4ELi2ELi2ELb0ELb0EN7cutlass6half_tE19Flash_kernel_traitsILi192ELi64ELi64ELi8ES3_EELb1ELb0ELb0ELb1ELb0ELb0ELb0EEEvNS_16Flash_bwd_paramsE)
        /*00bc*/ 	.word	0x00000030


	//----- nvinfo : EIATTR_REGCOUNT
	.align		4
.L_42:
        /*00c0*/ 	.byte	0x04, 0x2f
        /*00c2*/ 	.short	(.L_44 - .L_43)
	.align		4
.L_43:
        /*00c4*/ 	.word	index@(_ZN5flash44flash_bwd_dq_dk_dv_loop_seqk_parallel_kernelI23Flash_bwd_kernel_traitsILi192ELi64ELi64ELi8ELi4ELi2ELi2ELb0ELb0EN7cutlass6half_tE19Flash_kernel_traitsILi192ELi64ELi64ELi8ES3_EELb0ELb0ELb0ELb0ELb0ELb1ELb1EEEvNS_16Flash_bwd_paramsE)
        /*00c8*/ 	.word	0x000000ff


	//----- nvinfo : EIATTR_FRAME_SIZE
	.align		4
.L_44:
        /*00cc*/ 	.byte	0x04, 0x11
        /*00ce*/ 	.short	(.L_46 - .L_45)
	.align		4
.L_45:
        /*00d0*/ 	.word	index@(_ZN5flash44flash_bwd_dq_dk_dv_loop_seqk_parallel_kernelI23Flash_bwd_kernel_traitsILi192ELi64ELi64ELi8ELi4ELi2ELi2ELb0ELb0EN7cutlass6half_tE19Flash_kernel_traitsILi192ELi64ELi64ELi8ES3_EELb0ELb0ELb0ELb0ELb0ELb1ELb1EEEvNS_16Flash_bwd_paramsE)
        /*00d4*/ 	.word	0x00000018


	//----- nvinfo : EIATTR_REGCOUNT
	.align		4
.L_46:
        /*00d8*/ 	.byte	0x04, 0x2f
        /*00da*/ 	.short	(.L_48 - .L_47)
	.align		4
.L_47:
        /*00dc*/ 	.word	index@(_ZN5flash44flash_bwd_dq_dk_dv_loop_seqk_parallel_kernelI23Flash_bwd_kernel_traitsILi192ELi64ELi64ELi8ELi4ELi2ELi2ELb0ELb0EN7cutlass6half_tE19Flash_kernel_traitsILi192ELi64ELi64ELi8ES3_EELb1ELb0ELb0ELb0ELb0ELb1ELb0EEEvNS_16Flash_bwd_paramsE)
        /*00e0*/ 	.word	0x000000ff


	//----- nvinfo : EIATTR_FRAME_SIZE
	.align		4
.L_48:
        /*00e4*/ 	.byte	0x04, 0x11
        /*00e6*/ 	.short	(.L_50 - .L_49)
	.align		4
.L_49:
        /*00e8*/ 	.word	index@(_ZN5flash44flash_bwd_dq_dk_dv_loop_seqk_parallel_kernelI23Flash_bwd_kernel_traitsILi192ELi64ELi64ELi8ELi4ELi2ELi2ELb0ELb0EN7cutlass6half_tE19Flash_kernel_traitsILi192ELi64ELi64ELi8ES3_EELb1ELb0ELb0ELb0ELb0ELb1ELb0EEEvNS_16Flash_bwd_paramsE)
        /*00ec*/ 	.word	0x00000018


	//----- nvinfo : EIATTR_REGCOUNT
	.align		4
.L_50:
        /*00f0*/ 	.byte	0x04, 0x2f
        /*00f2*/ 	.short	(.L_52 - .L_51)
	.align		4
.L_51:
        /*00f4*/ 	.word	index@(_ZN5flash44flash_bwd_dq_dk_dv_loop_seqk_parallel_kernelI23Flash_bwd_kernel_traitsILi192ELi64ELi64ELi8ELi4ELi2ELi2ELb0ELb0EN7cutlass6half_tE19Flash_kernel_traitsILi192ELi64ELi64ELi8ES3_EELb0ELb0ELb1ELb0ELb0ELb0ELb1EEEvNS_16Flash_bwd_paramsE)
        /*00f8*/ 	.word	0x000000fe


	//----- nvinfo : EIATTR_FRAME_SIZE
	.align		4
.L_52:
        /*00fc*/ 	.byte	0x04, 0x11
        /*00fe*/ 	.short	(.L_54 - .L_53)
	.align		4
.L_53:
        /*0100*/ 	.word	index@(_ZN5flash44flash_bwd_dq_dk_dv_loop_seqk_parallel_kernelI23Flash_bwd_kernel_traitsILi192ELi64ELi64ELi8ELi4ELi2ELi2ELb0ELb0EN7cutlass6half_tE19Flash_kernel_traitsILi192ELi64ELi64ELi8ES3_EELb0ELb0ELb1ELb0ELb0ELb0ELb1EEEvNS_16Flash_bwd_paramsE)
        /*0104*/ 	.word	0x00000000


	//----- nvinfo : EIATTR_REGCOUNT
	.align		4
.L_54:
        /*0108*/ 	.byte	0x04, 0x2f
        /*010a*/ 	.short	(.L_56 - .L_55)
	.align		4
.L_55:
        /*010c*/ 	.word	index@(_ZN5flash44flash_bwd_dq_dk_dv_loop_seqk_parallel_kernelI23Flash_bwd_kernel_traitsILi192ELi64ELi64ELi8ELi4ELi2ELi2ELb0ELb0EN7cutlass6half_tE19Flash_kernel_traitsILi192ELi64ELi64ELi8ES3_EELb1ELb0ELb1ELb0ELb0ELb0ELb0EEEvNS_16Flash_bwd_paramsE)
        /*0110*/ 	.word	0x000000ff


	//----- nvinfo : EIATTR_FRAME_SIZE
	.align		4
.L_56:
        /*0114*/ 	.byte	0x04, 0x11
        /*0116*/ 	.short	(.L_58 - .L_57)
	.align		4
.L_57:
        /*0118*/ 	.word	index@(_ZN5flash44flash_bwd_dq_dk_dv_loop_seqk_parallel_kernelI23Flash_bwd_kernel_traitsILi192ELi64ELi64ELi8ELi4ELi2ELi2ELb0ELb0EN7cutlass6half_tE19Flash_kernel_traitsILi192ELi64ELi64ELi8ES3_EELb1ELb0ELb1ELb0ELb0ELb0ELb0EEEvNS_16Flash_bwd_paramsE)
        /*011c*/ 	.word	0x00000000


	//----- nvinfo : EIATTR_REGCOUNT
	.align		4
.L_58:
        /*0120*/ 	.byte	0x04, 0x2f
        /*0122*/ 	.short	(.L_60 - .L_59)
	.align		4
.L_59:
        /*0124*/ 	.word	index@(_ZN5flash44flash_bwd_dq_dk_dv_loop_seqk_parallel_kernelI23Flash_bwd_kernel_traitsILi192ELi64ELi64ELi8ELi4ELi2ELi2ELb0ELb0EN7cutlass6half_tE19Flash_kernel_traitsILi192ELi64ELi64ELi8ES3_EELb0ELb0ELb0ELb0ELb0ELb0ELb1EEEvNS_16Flash_bwd_paramsE)
        /*0128*/ 	.word	0x000000ff


	//----- nvinfo : EIATTR_FRAME_SIZE
	.align		4
.L_60:
        /*012c*/ 	.byte	0x04, 0x11
        /*012e*/ 	.short	(.L_62 - .L_61)
	.align		4
.L_61:
        /*0130*/ 	.word	index@(_ZN5flash44flash_bwd_dq_dk_dv_loop_seqk_parallel_kernelI23Flash_bwd_kernel_traitsILi192ELi64ELi64ELi8ELi4ELi2ELi2ELb0ELb0EN7cutlass6half_tE19Flash_kernel_traitsILi192ELi64ELi64ELi8ES3_EELb0ELb0ELb0ELb0ELb0ELb0ELb1EEEvNS_16Flash_bwd_paramsE)
        /*0134*/ 	.word	0x00000018


	//----- nvinfo : EIATTR_REGCOUNT
	.align		4
.L_62:
        /*0138*/ 	.byte	0x04, 0x2f
        /*013a*/ 	.short	(.L_64 - .L_63)
	.align		4
.L_63:
        /*013c*/ 	.word	index@(_ZN5flash44flash_bwd_dq_dk_dv_loop_seqk_parallel_kernelI23Flash_bwd_kernel_traitsILi192ELi64ELi64ELi8ELi4ELi2ELi2ELb0ELb0EN7cutlass6half_tE19Flash_kernel_traitsILi192ELi64ELi64ELi8ES3_EELb1ELb0ELb0ELb0ELb0ELb0ELb0EEEvNS_16Flash_bwd_paramsE)
        /*0140*/ 	.word	0x000000ff


	//----- nvinfo : EIATTR_FRAME_SIZE
	.align		4
.L_64:
        /*0144*/ 	.byte	0x04, 0x11
        /*0146*/ 	.short	(.L_66 - .L_65)
	.align		4
.L_65:
        /*0148*/ 	.word	index@(_ZN5flash44flash_bwd_dq_dk_dv_loop_seqk_parallel_kernelI23Flash_bwd_kernel_traitsILi192ELi64ELi64ELi8ELi4ELi2ELi2ELb0ELb0EN7cutlass6half_tE19Flash_kernel_traitsILi192ELi64ELi64ELi8ES3_EELb1ELb0ELb0ELb0ELb0ELb0ELb0EEEvNS_16Flash_bwd_paramsE)
        /*014c*/ 	.word	0x00000010


	//----- nvinfo : EIATTR_REGCOUNT
	.align		4
.L_66:
        /*0150*/ 	.byte	0x04, 0x2f
        /*0152*/ 	.short	(.L_68 - .L_67)
	.align		4
.L_67:
        /*0154*/ 	.word	index@(_ZN5flash27flash_bwd_convert_dq_kernelI23Flash_bwd_kernel_traitsILi192ELi64ELi64ELi8ELi4ELi2ELi2ELb0ELb0EN7cutlass6half_tE19Flash_kernel_traitsILi192ELi64ELi64ELi8ES3_EEEEvNS_16Flash_bwd_paramsEi)
        /*0158*/ 	.word	0x00000060


	//----- nvinfo : EIATTR_FRAME_SIZE
	.align		4
.L_68:
        /*015c*/ 	.byte	0x04, 0x11
        /*015e*/ 	.short	(.L_70 - .L_69)
	.align		4
.L_69:
        /*0160*/ 	.word	index@(_ZN5flash27flash_bwd_convert_dq_kernelI23Flash_bwd_kernel_traitsILi192ELi64ELi64ELi8ELi4ELi2ELi2ELb0ELb0EN7cutlass6half_tE19Flash_kernel_traitsILi192ELi64ELi64ELi8ES3_EEEEvNS_16Flash_bwd_paramsEi)
        /*0164*/ 	.word	0x00000000


	//----- nvinfo : EIATTR_REGCOUNT
	.align		4
.L_70:
        /*0168*/ 	.byte	0x04, 0x2f
        /*016a*/ 	.short	(.L_72 - .L_71)
	.align		4
.L_71:
        /*016c*/ 	.word	index@(_ZN5flash25flash_bwd_dot_do_o_kernelILb1E23Flash_bwd_kernel_traitsILi192ELi64ELi64ELi8ELi4ELi2ELi2ELb1ELb1EN7cutlass6half_tE19Flash_kernel_traitsILi192ELi64ELi64ELi8ES3_EEEEvNS_16Flash_bwd_paramsE)
        /*0170*/ 	.word	0x00000041


	//----- nvinfo : EIATTR_FRAME_SIZE
	.align		4
.L_72:
        /*0174*/ 	.byte	0x04, 0x11
        /*0176*/ 	.short	(.L_74 - .L_73)
	.align		4
.L_73:
        /*0178*/ 	.word	index@(_ZN5flash25flash_bwd_dot_do_o_kernelILb1E23Flash_bwd_kernel_traitsILi192ELi64ELi64ELi8ELi4ELi2ELi2ELb1ELb1EN7cutlass6half_tE19Flash_kernel_traitsILi192ELi64ELi64ELi8ES3_EEEEvNS_16Flash_bwd_paramsE)
        /*017c*/ 	.word	0x00000000


	//----- nvinfo : EIATTR_REGCOUNT
	.align		4
.L_74:
        /*0180*/ 	.byte	0x04, 0x2f
        /*0182*/ 	.short	(.L_76 - .L_75)
	.align		4
.L_75:
        /*0184*/ 	.word	index@(_ZN5flash25flash_bwd_dot_do_o_kernelILb0E23Flash_bwd_kernel_traitsILi192ELi64ELi64ELi8ELi4ELi2ELi2ELb1ELb1EN7cutlass6half_tE19Flash_kernel_traitsILi192ELi64ELi64ELi8ES3_EEEEvNS_16Flash_bwd_paramsE)
        /*0188*/ 	.word	0x0000003e


	//----- nvinfo : EIATTR_FRAME_SIZE
	.align		4
.L_76:
        /*018c*/ 	.byte	0x04, 0x11
        /*018e*/ 	.short	(.L_78 - .L_77)
	.align		4
.L_77:
        /*0190*/ 	.word	index@(_ZN5flash25flash_bwd_dot_do_o_kernelILb0E23Flash_bwd_kernel_traitsILi192ELi64ELi64ELi8ELi4ELi2ELi2ELb1ELb1EN7cutlass6half_tE19Flash_kernel_traitsILi192ELi64ELi64ELi8ES3_EEEEvNS_16Flash_bwd_paramsE)
        /*0194*/ 	.word	0x00000000


	//----- nvinfo : EIATTR_REGCOUNT
	.align		4
.L_78:
        /*0198*/ 	.byte	0x04, 0x2f
        /*019a*/ 	.short	(.L_80 - .L_79)
	.align		4
.L_79:
        /*019c*/ 	.word	index@(_ZN5flash44flash_bwd_dq_dk_dv_loop_seqk_parallel_kernelI23Flash_bwd_kernel_traitsILi192ELi64ELi64ELi8ELi4ELi2ELi2ELb1ELb1EN7cutlass6half_tE19Flash_kernel_traitsILi192ELi64ELi64ELi8ES3_EELb0ELb0ELb1ELb1ELb0ELb0ELb1EEEvNS_16Flash_bwd_paramsE)
        /*01a0*/ 	.word	0x000000ff


	//----- nvinfo : EIATTR_FRAME_SIZE
	.align		4
.L_80:
        /*01a4*/ 	.byte	0x04, 0x11
        /*01a6*/ 	.short	(.L_82 - .L_81)
	.align		4
.L_81:
        /*01a8*/ 	.word	index@(_ZN5flash44flash_bwd_dq_dk_dv_loop_seqk_parallel_kernelI23Flash_bwd_kernel_traitsILi192ELi64ELi64ELi8ELi4ELi2ELi2ELb1ELb1EN7cutlass6half_tE19Flash_kernel_traitsILi192ELi64ELi64ELi8ES3_EELb0ELb0ELb1ELb1ELb0ELb0ELb1EEEvNS_16Flash_bwd_paramsE)
        /*01ac*/ 	.word	0x000000d8


	//----- nvinfo : EIATTR_REGCOUNT
	.align		4
.L_82:
        /*01b0*/ 	.byte	0x04, 0x2f
        /*01b2*/ 	.short	(.L_84 - .L_83)
	.align		4
.L_83:
        /*01b4*/ 	.word	index@(_ZN5flash44flash_bwd_dq_dk_dv_loop_seqk_parallel_kernelI23Flash_bwd_kernel_traitsILi192ELi64ELi64ELi8ELi4ELi2ELi2ELb1ELb1EN7cutlass6half_tE19Flash_kernel_traitsILi192ELi64ELi64ELi8ES3_EELb1ELb0ELb1ELb1ELb0ELb0ELb0EEEvNS_16Flash_bwd_paramsE)
        /*01b8*/ 	.word	0x000000ff


	//----- nvinfo : EIATTR_FRAME_SIZE
	.align		4
.L_84:
        /*01bc*/ 	.byte	0x04, 0x11
        /*01be*/ 	.short	(.L_86 - .L_85)
	.align		4
.L_85:
        /*01c0*/ 	.word	index@(_ZN5flash44flash_bwd_dq_dk_dv_loop_seqk_parallel_kernelI23Flash_bwd_kernel_traitsILi192ELi64ELi64ELi8ELi4ELi2ELi2ELb1ELb1EN7cutlass6half_tE19Flash_kernel_traitsILi192ELi64ELi64ELi8ES3_EELb1ELb0ELb1ELb1ELb0ELb0ELb0EEEvNS_16Flash_bwd_paramsE)
        /*01c4*/ 	.word	0x000000e0


	//----- nvinfo : EIATTR_REGCOUNT
	.align		4
.L_86:
        /*01c8*/ 	.byte	0x04, 0x2f
        /*01ca*/ 	.short	(.L_88 - .L_87)
	.align		4
.L_87:
        /*01cc*/ 	.word	index@(_ZN5flash44flash_bwd_dq_dk_dv_loop_seqk_parallel_kernelI23Flash_bwd_kernel_traitsILi192ELi64ELi64ELi8ELi4ELi2ELi2ELb1ELb1EN7cutlass6half_tE19Flash_kernel_traitsILi192ELi64ELi64ELi8ES3_EELb0ELb0ELb1ELb0ELb0ELb1ELb1EEEvNS_16Flash_bwd_paramsE)
        /*01d0*/ 	.word	0x000000ff


	//----- nvinfo : EIATTR_FRAME_SIZE
	.align		4
.L_88:
        /*01d4*/ 	.byte	0x04, 0x11
        /*01d6*/ 	.short	(.L_90 - .L_89)
	.align		4
.L_89:
        /*01d8*/ 	.word	index@(_ZN5flash44flash_bwd_dq_dk_dv_loop_seqk_parallel_kernelI23Flash_bwd_kernel_traitsILi192ELi64ELi64ELi8ELi4ELi2ELi2ELb1ELb1EN7cutlass6half_tE19Flash_kernel_traitsILi192ELi64ELi64ELi8ES3_EELb0ELb0ELb1ELb0ELb0ELb1ELb1EEEvNS_16Flash_bwd_paramsE)
        /*01dc*/ 	.word	0x000000d0


	//----- nvinfo : EIATTR_REGCOUNT
	.align		4
.L_90:
        /*01e0*/ 	.byte	0x04, 0x2f
        /*01e2*/ 	.short	(.L_92 - .L_91)
	.align		4
.L_91:
        /*01e4*/ 	.word	index@(_ZN5flash44flash_bwd_dq_dk_dv_loop_seqk_parallel_kernelI23Flash_bwd_kernel_traitsILi192ELi64ELi64ELi8ELi4ELi2ELi2ELb1ELb1EN7cutlass6half_tE19Flash_kernel_traitsILi192ELi64ELi64ELi8ES3_EELb1ELb0ELb1ELb0ELb0ELb1ELb0EEEvNS_16Flash_bwd_paramsE)
        /*01e8*/ 	.word	0x000000ff


	//----- nvinfo : EIATTR_FRAME_SIZE
	.align		4
.L_92:
        /*01ec*/ 	.byte	0x04, 0x11
        /*01ee*/ 	.short	(.L_94 - .L_93)
	.align		4
.L_93:
        /*01f0*/ 	.word	index@(_ZN5flash44flash_bwd_dq_dk_dv_loop_seqk_parallel_kernelI23Flash_bwd_kernel_traitsILi192ELi64ELi64ELi8ELi4ELi2ELi2ELb1ELb1EN7cutlass6half_tE19Flash_kernel_traitsILi192ELi64ELi64ELi8ES3_EELb1ELb0ELb1ELb0ELb0ELb1ELb0EEEvNS_16Flash_bwd_paramsE)
        /*01f4*/ 	.word	0x000000d8


	//----- nvinfo : EIATTR_REGCOUNT
	.align		4
.L_94:
        /*01f8*/ 	.byte	0x04, 0x2f
        /*01fa*/ 	.short	(.L_96 - .L_95)
	.align		4
.L_95:
        /*01fc*/ 	.word	index@(_ZN5flash44flash_bwd_dq_dk_dv_loop_seqk_parallel_kernelI23Flash_bwd_kernel_traitsILi192ELi64ELi64ELi8ELi4ELi2ELi2ELb1ELb1EN7cutlass6half_tE19Flash_kernel_traitsILi192ELi64ELi64ELi8ES3_EELb0ELb0ELb0ELb1ELb0ELb0ELb1EEEvNS_16Flash_bwd_paramsE)
        /*0200*/ 	.word	0x000000ff


	//----- nvinfo : EIATTR_FRAME_SIZE
	.align		4
.L_96:
        /*0204*/ 	.byte	0x04, 0x11
        /*0206*/ 	.short	(.L_98 - .L_97)
	.align		4
.L_97:
        /*0208*/ 	.word	index@(_ZN5flash44flash_bwd_dq_dk_dv_loop_seqk_parallel_kernelI23Flash_bwd_kernel_traitsILi192ELi64ELi64ELi8ELi4ELi2ELi2ELb1ELb1EN7cutlass6half_tE19Flash_kernel_traitsILi192ELi64ELi64ELi8ES3_EELb0ELb0ELb0ELb1ELb0ELb0ELb1EEEvNS_16Flash_bwd_paramsE)
        /*020c*/ 	.word	0x000000d8


	//----- nvinfo : EIATTR_REGCOUNT
	.align		4
.L_98:
        /*0210*/ 	.byte	0x04, 0x2f
        /*0212*/ 	.short	(.L_100 - .L_99)
	.align		4
.L_99:
        /*0214*/ 	.word	index@(_ZN5flash44flash_bwd_dq_dk_dv_loop_seqk_parallel_kernelI23Flash_bwd_kernel_traitsILi192ELi64ELi64ELi8ELi4ELi2ELi2ELb1ELb1EN7cutlass6half_tE19Flash_kernel_traitsILi192ELi64ELi64ELi8ES3_EELb1ELb0ELb0ELb1ELb0ELb0ELb0EEEvNS_16Flash_bwd_paramsE)
        /*0218*/ 	.word	0x000000ff


	//----- nvinfo : EIATTR_FRAME_SIZE
	.align		4
.L_100:
        /*021c*/ 	.byte	0x04, 0x11
        /*021e*/ 	.short	(.L_102 - .L_101)
	.align		4
.L_101:
        /*0220*/ 	.word	index@(_ZN5flash44flash_bwd_dq_dk_dv_loop_seqk_parallel_kernelI23Flash_bwd_kernel_traitsILi192ELi64ELi64ELi8ELi4ELi2ELi2ELb1ELb1EN7cutlass6half_tE19Flash_kernel_traitsILi192ELi64ELi64ELi8ES3_EELb1ELb0ELb0ELb1ELb0ELb0ELb0EEEvNS_16Flash_bwd_paramsE)
        /*0224*/ 	.word	0x000000e8


	//----- nvinfo : EIATTR_REGCOUNT
	.align		4
.L_102:
        /*0228*/ 	.byte	0x04, 0x2f
        /*022a*/ 	.short	(.L_104 - .L_103)
	.align		4
.L_103:
        /*022c*/ 	.word	index@(_ZN5flash44flash_bwd_dq_dk_dv_loop_seqk_parallel_kernelI23Flash_bwd_kernel_traitsILi192ELi64ELi64ELi8ELi4ELi2ELi2ELb1ELb1EN7cutlass6half_tE19Flash_kernel_traitsILi192ELi64ELi64ELi8ES3_EELb0ELb0ELb0ELb0ELb0ELb1ELb1EEEvNS_16Flash_bwd_paramsE)
        /*0230*/ 	.word	0x000000ff


	//----- nvinfo : EIATTR_FRAME_SIZE
	.align		4
.L_104:
        /*0234*/ 	.byte	0x04, 0x11
        /*0236*/ 	.short	(.L_106 - .L_105)
	.align		4
.L_105:
        /*0238*/ 	.word	index@(_ZN5flash44flash_bwd_dq_dk_dv_loop_seqk_parallel_kernelI23Flash_bwd_kernel_traitsILi192ELi64ELi64ELi8ELi4ELi2ELi2ELb1ELb1EN7cutlass6half_tE19Flash_kernel_traitsILi192ELi64ELi64ELi8ES3_EELb0ELb0ELb0ELb0ELb0ELb1ELb1EEEvNS_16Flash_bwd_paramsE)
        /*023c*/ 	.word	0x000000d0


	//----- nvinfo : EIATTR_REGCOUNT
	.align		4
.L_106:
        /*0240*/ 	.byte	0x04, 0x2f
        /*0242*/ 	.short	(.L_108 - .L_107)
	.align		4
.L_107:
        /*0244*/ 	.word	index@(_ZN5flash44flash_bwd_dq_dk_dv_loop_seqk_parallel_kernelI23Flash_bwd_kernel_traitsILi192ELi64ELi64ELi8ELi4ELi2ELi2ELb1ELb1EN7cutlass6half_tE19Flash_kernel_traitsILi192ELi64ELi64ELi8ES3_EELb1ELb0ELb0ELb0ELb0ELb1ELb0EEEvNS_16Flash_bwd_paramsE)
        /*0248*/ 	.word	0x000000ff


	//----- nvinfo : EIATTR_FRAME_SIZE
	.align		4
.L_108:
        /*024c*/ 	.byte	0x04, 0x11
        /*024e*/ 	.short	(.L_110 - .L_109)
	.align		4
.L_109:
        /*0250*/ 	.word	index@(_ZN5flash44flash_bwd_dq_dk_dv_loop_seqk_parallel_kernelI23Flash_bwd_kernel_traitsILi192ELi64ELi64ELi8ELi4ELi2ELi2ELb1ELb1EN7cutlass6half_tE19Flash_kernel_traitsILi192ELi64ELi64ELi8ES3_EELb1ELb0ELb0ELb0ELb0ELb1ELb0EEEvNS_16Flash_bwd_paramsE)
        /*0254*/ 	.word	0x000000d8


	//----- nvinfo : EIATTR_REGCOUNT
	.align		4
.L_110:
        /*0258*/ 	.byte	0x04, 0x2f
        /*025a*/ 	.short	(.L_112 - .L_111)
	.align		4
.L_111:
        /*025c*/ 	.word	index@(_ZN5flash44flash_bwd_dq_dk_dv_loop_seqk_parallel_kernelI23Flash_bwd_kernel_traitsILi192ELi64ELi64ELi8ELi4ELi2ELi2ELb1ELb1EN7cutlass6half_tE19Flash_kernel_traitsILi192ELi64ELi64ELi8ES3_EELb0ELb0ELb1ELb0ELb0ELb0ELb1EEEvNS_16Flash_bwd_paramsE)
        /*0260*/ 	.word	0x000000ff


	//----- nvinfo : EIATTR_FRAME_SIZE
	.align		4
.L_112:
        /*0264*/ 	.byte	0x04, 0x11
        /*0266*/ 	.short	(.L_114 - .L_113)
	.align		4
.L_113:
        /*0268*/ 	.word	index@(_ZN5flash44flash_bwd_dq_dk_dv_loop_seqk_parallel_kernelI23Flash_bwd_kernel_traitsILi192ELi64ELi64ELi8ELi4ELi2ELi2ELb1ELb1EN7cutlass6half_tE19Flash_kernel_traitsILi192ELi64ELi64ELi8ES3_EELb0ELb0ELb1ELb0ELb0ELb0ELb1EEEvNS_16Flash_bwd_paramsE)
        /*026c*/ 	.word	0x000000d0


	//----- nvinfo : EIATTR_REGCOUNT
	.align		4
.L_114:
        /*0270*/ 	.byte	0x04, 0x2f
        /*0272*/ 	.short	(.L_116 - .L_115)
	.align		4
.L_115:
        /*0274*/ 	.word	index@(_ZN5flash44flash_bwd_dq_dk_dv_loop_seqk_parallel_kernelI23Flash_bwd_kernel_traitsILi192ELi64ELi64ELi8ELi4ELi2ELi2ELb1ELb1EN7cutlass6half_tE19Flash_kernel_traitsILi192ELi64ELi64ELi8ES3_EELb1ELb0ELb1ELb0ELb0ELb0ELb0EEEvNS_16Flash_bwd_paramsE)
        /*0278*/ 	.word	0x000000ff


	//----- nvinfo : EIATTR_FRAME_SIZE
	.align		4
.L_116:
        /*027c*/ 	.byte	0x04, 0x11
        /*027e*/ 	.short	(.L_118 - .L_117)
	.align		4
.L_117:
        /*0280*/ 	.word	index@(_ZN5flash44flash_bwd_dq_dk_dv_loop_seqk_parallel_kernelI23Flash_bwd_kernel_traitsILi192ELi64ELi64ELi8ELi4ELi2ELi2ELb1ELb1EN7cutlass6half_tE19Flash_kernel_traitsILi192ELi64ELi64ELi8ES3_EELb1ELb0ELb1ELb0ELb0ELb0ELb0EEEvNS_16Flash_bwd_paramsE)
        /*0284*/ 	.word	0x000000d8


	//----- nvinfo : EIATTR_REGCOUNT
	.align		4
.L_118:
        /*0288*/ 	.byte	0x04, 0x2f
        /*028a*/ 	.short	(.L_120 - .L_119)
	.align		4
.L_119:
        /*028c*/ 	.word	index@(_ZN5flash44flash_bwd_dq_dk_dv_loop_seqk_parallel_kernelI23Flash_bwd_kernel_traitsILi192ELi64ELi64ELi8ELi4ELi2ELi2ELb1ELb1EN7cutlass6half_tE19Flash_kernel_traitsILi192ELi64ELi64ELi8ES3_EELb0ELb0ELb0ELb0ELb0ELb0ELb1EEEvNS_16Flash_bwd_paramsE)
        /*0290*/ 	.word	0x000000ff


	//----- nvinfo : EIATTR_FRAME_SIZE
	.align		4
.L_120:
        /*0294*/ 	.byte	0x04, 0x11
        /*0296*/ 	.short	(.L_122 - .L_121)
	.align		4
.L_121:
        /*0298*/ 	.word	index@(_ZN5flash44flash_bwd_dq_dk_dv_loop_seqk_parallel_kernelI23Flash_bwd_kernel_traitsILi192ELi64ELi64ELi8ELi4ELi2ELi2ELb1ELb1EN7cutlass6half_tE19Flash_kernel_traitsILi192ELi64ELi64ELi8ES3_EELb0ELb0ELb0ELb0ELb0ELb0ELb1EEEvNS_16Flash_bwd_paramsE)
        /*029c*/ 	.word	0x000000d0


	//----- nvinfo : EIATTR_REGCOUNT
	.align		4
.L_122:
        /*02a0*/ 	.byte	0x04, 0x2f
        /*02a2*/ 	.short	(.L_124 - .L_123)
	.align		4
.L_123:
        /*02a4*/ 	.word	index@(_ZN5flash44flash_bwd_dq_dk_dv_loop_seqk_parallel_kernelI23Flash_bwd_kernel_traitsILi192ELi64ELi64ELi8ELi4ELi2ELi2ELb1ELb1EN7cutlass6half_tE19Flash_kernel_traitsILi192ELi64ELi64ELi8ES3_EELb1ELb0ELb0ELb0ELb0ELb0ELb0EEEvNS_16Flash_bwd_paramsE)
        /*02a8*/ 	.word	0x000000ff


	//----- nvinfo : EIATTR_FRAME_SIZE
	.align		4
.L_124:
        /*02ac*/ 	.byte	0x04, 0x11
        /*02ae*/ 	.short	(.L_126 - .L_125)
	.align		4
.L_125:
        /*02b0*/ 	.word	index@(_ZN5flash44flash_bwd_dq_dk_dv_loop_seqk_parallel_kernelI23Flash_bwd_kernel_traitsILi192ELi64ELi64ELi8ELi4ELi2ELi2ELb1ELb1EN7cutlass6half_tE19Flash_kernel_traitsILi192ELi64ELi64ELi8ES3_EELb1ELb0ELb0ELb0ELb0ELb0ELb0EEEvNS_16Flash_bwd_paramsE)
        /*02b4*/ 	.word	0x000000e0


	//----- nvinfo : EIATTR_REGCOUNT
	.align		4
.L_126:
        /*02b8*/ 	.byte	0x04, 0x2f
        /*02ba*/ 	.short	(.L_128 - .L_127)
	.align		4
.L_127:
        /*02bc*/ 	.word	index@(_ZN5flash27flash_bwd_convert_dq_kernelI23Flash_bwd_kernel_traitsILi192ELi64ELi64ELi8ELi4ELi2ELi2ELb1ELb1EN7cutlass6half_tE19Flash_kernel_traitsILi192ELi64ELi64ELi8ES3_EEEEvNS_16Flash_bwd_paramsEi)
        /*02c0*/ 	.word	0x00000060


	//----- nvinfo : EIATTR_FRAME_SIZE
	.align		4
.L_128:
        /*02c4*/ 	.byte	0x04, 0x11
        /*02c6*/ 	.short	(.L_130 - .L_129)
	.align		4
.L_129:
        /*02c8*/ 	.word	index@(_ZN5flash27flash_bwd_convert_dq_kernelI23Flash_bwd_kernel_traitsILi192ELi64ELi64ELi8ELi4ELi2ELi2ELb1ELb1EN7cutlass6half_tE19Flash_kernel_traitsILi192ELi64ELi64ELi8ES3_EEEEvNS_16Flash_bwd_paramsEi)
        /*02cc*/ 	.word	0x00000000


	//----- nvinfo : EIATTR_REGCOUNT
	.align		4
.L_130:
        /*02d0*/ 	.byte	0x04, 0x2f
        /*02d2*/ 	.short	(.L_132 - .L_131)
	.align		4
.L_131:
        /*02d4*/ 	.word	index@(_ZN5flash44flash_bwd_dq_dk_dv_loop_seqk_parallel_kernelI23Flash_bwd_kernel_traitsILi192ELi64ELi64ELi8ELi4ELi2ELi2ELb0ELb0EN7cutlass6half_tE19Flash_kernel_traitsILi192ELi64ELi64ELi8ES3_EELb0ELb0ELb1ELb1ELb0ELb0ELb0EEEvNS_16Flash_bwd_paramsE)
        /*02d8*/ 	.word	0x000000ff


	//----- nvinfo : EIATTR_FRAME_SIZE
	.align		4
.L_132:
        /*02dc*/ 	.byte	0x04, 0x11
        /*02de*/ 	.short	(.L_134 - .L_133)
	.align		4
.L_133:
        /*02e0*/ 	.word	index@(_ZN5flash44flash_bwd_dq_dk_dv_loop_seqk_parallel_kernelI23Flash_bwd_kernel_traitsILi192ELi64ELi64ELi8ELi4ELi2ELi2ELb0ELb0EN7cutlass6half_tE19Flash_kernel_traitsILi192ELi64ELi64ELi8ES3_EELb0ELb0ELb1ELb1ELb0ELb0ELb0EEEvNS_16Flash_bwd_paramsE)
        /*02e4*/ 	.word	0x00000000


	//----- nvinfo : EIATTR_REGCOUNT
	.align		4
.L_134:
        /*02e8*/ 	.byte	0x04, 0x2f
        /*02ea*/ 	.short	(.L_136 - .L_135)
	.align		4
.L_135:
        /*02ec*/ 	.word	index@(_ZN5flash44flash_bwd_dq_dk_dv_loop_seqk_parallel_kernelI23Flash_bwd_kernel_traitsILi192ELi64ELi64ELi8ELi4ELi2ELi2ELb0ELb0EN7cutlass6half_tE19Flash_kernel_traitsILi192ELi64ELi64ELi8ES3_EELb0ELb0ELb1ELb0ELb0ELb1ELb0EEEvNS_16Flash_bwd_paramsE)
        /*02f0*/ 	.word	0x000000fd


	//----- nvinfo : EIATTR_FRAME_SIZE
	.align		4
.L_136:
        /*02f4*/ 	.byte	0x04, 0x11
        /*02f6*/ 	.short	(.L_138 - .L_137)
	.align		4
.L_137:
        /*02f8*/ 	.word	index@(_ZN5flash44flash_bwd_dq_dk_dv_loop_seqk_parallel_kernelI23Flash_bwd_kernel_traitsILi192ELi64ELi64ELi8ELi4ELi2ELi2ELb0ELb0EN7cutlass6half_tE19Flash_kernel_traitsILi192ELi64ELi64ELi8ES3_EELb0ELb0ELb1ELb0ELb0ELb1ELb0EEEvNS_16Flash_bwd_paramsE)
        /*02fc*/ 	.word	0x00000000


	//----- nvinfo : EIATTR_REGCOUNT
	.align		4
.L_138:
        /*0300*/ 	.byte	0x04, 0x2f
        /*0302*/ 	.short	(.L_140 - .L_139)
	.align		4
.L_139:
        /*0304*/ 	.word	index@(_ZN5flash44flash_bwd_dq_dk_dv_loop_seqk_parallel_kernelI23Flash_bwd_kernel_traitsILi192ELi64ELi64ELi8ELi4ELi2ELi2ELb0ELb0EN7cutlass6half_tE19Flash_kernel_traitsILi192ELi64ELi64ELi8ES3_EELb0ELb0ELb0ELb1ELb0ELb0ELb0EEEvNS_16Flash_bwd_paramsE)
        /*0308*/ 	.word	0x000000ff


	//----- nvinfo : EIATTR_FRAME_SIZE
	.align		4
.L_140:
        /*030c*/ 	.byte	0x04, 0x11
        /*030e*/ 	.short	(.L_142 - .L_141)
	.align		4
.L_141:
        /*0310*/ 	.word	index@(_ZN5flash44flash_bwd_dq_dk_dv_loop_seqk_parallel_kernelI23Flash_bwd_kernel_traitsILi192ELi64ELi64ELi8ELi4ELi2ELi2ELb0ELb0EN7cutlass6half_tE19Flash_kernel_traitsILi192ELi64ELi64ELi8ES3_EELb0ELb0ELb0ELb1ELb0ELb0ELb0EEEvNS_16Flash_bwd_paramsE)
        /*0314*/ 	.word	0x00000020


	//----- nvinfo : EIATTR_REGCOUNT
	.align		4
.L_142:
        /*0318*/ 	.byte	0x04, 0x2f
        /*031a*/ 	.short	(.L_144 - .L_143)
	.align		4
.L_143:
        /*031c*/ 	.word	index@(_ZN5flash44flash_bwd_dq_dk_dv_loop_seqk_parallel_kernelI23Flash_bwd_kernel_traitsILi192ELi64ELi64ELi8ELi4ELi2ELi2ELb0ELb0EN7cutlass6half_tE19Flash_kernel_traitsILi192ELi64ELi64ELi8ES3_EELb0ELb0ELb0ELb0ELb0ELb1ELb0EEEvNS_16Flash_bwd_paramsE)
        /*0320*/ 	.word	0x000000ff


	//----- nvinfo : EIATTR_FRAME_SIZE
	.align		4
.L_144:
        /*0324*/ 	.byte	0x04, 0x11
        /*0326*/ 	.short	(.L_146 - .L_145)
	.align		4
.L_145:
        /*0328*/ 	.word	index@(_ZN5flash44flash_bwd_dq_dk_dv_loop_seqk_parallel_kernelI23Flash_bwd_kernel_traitsILi192ELi64ELi64ELi8ELi4ELi2ELi2ELb0ELb0EN7cutlass6half_tE19Flash_kernel_traitsILi192ELi64ELi64ELi8ES3_EELb0ELb0ELb0ELb0ELb0ELb1ELb0EEEvNS_16Flash_bwd_paramsE)
        /*032c*/ 	.word	0x00000018


	//----- nvinfo : EIATTR_REGCOUNT
	.align		4
.L_146:
        /*0330*/ 	.byte	0x04, 0x2f
        /*0332*/ 	.short	(.L_148 - .L_147)
	.align		4
.L_147:
        /*0334*/ 	.word	index@(_ZN5flash44flash_bwd_dq_dk_dv_loop_seqk_parallel_kernelI23Flash_bwd_kernel_traitsILi192ELi64ELi64ELi8ELi4ELi2ELi2ELb0ELb0EN7cutlass6half_tE19Flash_kernel_traitsILi192ELi64ELi64ELi8ES3_EELb0ELb0ELb1ELb0ELb0ELb0ELb0EEEvNS_16Flash_bwd_paramsE)
        /*0338*/ 	.word	0x000000fe


	//----- nvinfo : EIATTR_FRAME_SIZE
	.align		4
.L_148:
        /*033c*/ 	.byte	0x04, 0x11
        /*033e*/ 	.short	(.L_150 - .L_149)
	.align		4
.L_149:
        /*0340*/ 	.word	index@(_ZN5flash44flash_bwd_dq_dk_dv_loop_seqk_parallel_kernelI23Flash_bwd_kernel_traitsILi192ELi64ELi64ELi8ELi4ELi2ELi2ELb0ELb0EN7cutlass6half_tE19Flash_kernel_traitsILi192ELi64ELi64ELi8ES3_EELb0ELb0ELb1ELb0ELb0ELb0ELb0EEEvNS_16Flash_bwd_paramsE)
        /*0344*/ 	.word	0x00000000


	//----- nvinfo : EIATTR_REGCOUNT
	.align		4
.L_150:
        /*0348*/ 	.byte	0x04, 0x2f
        /*034a*/ 	.short	(.L_152 - .L_151)
	.align		4
.L_151:
        /*034c*/ 	.word	index@(_ZN5flash44flash_bwd_dq_dk_dv_loop_seqk_parallel_kernelI23Flash_bwd_kernel_traitsILi192ELi64ELi64ELi8ELi4ELi2ELi2ELb0ELb0EN7cutlass6half_tE19Flash_kernel_traitsILi192ELi64ELi64ELi8ES3_EELb0ELb0ELb0ELb0ELb0ELb0ELb0EEEvNS_16Flash_bwd_paramsE)
        /*0350*/ 	.word	0x000000ff


	//----- nvinfo : EIATTR_FRAME_SIZE
	.align		4
.L_152:
        /*0354*/ 	.byte	0x04, 0x11
        /*0356*/ 	.short	(.L_154 - .L_153)
	.align		4
.L_153:
        /*0358*/ 	.word	index@(_ZN5flash44flash_bwd_dq_dk_dv_loop_seqk_parallel_kernelI23Flash_bwd_kernel_traitsILi192ELi64ELi64ELi8ELi4ELi2ELi2ELb0ELb0EN7cutlass6half_tE19Flash_kernel_traitsILi192ELi64ELi64ELi8ES3_EELb0ELb0ELb0ELb0ELb0ELb0ELb0EEEvNS_16Flash_bwd_paramsE)
        /*035c*/ 	.word	0x00000018


	//----- nvinfo : EIATTR_REGCOUNT
	.align		4
.L_154:
        /*0360*/ 	.byte	0x04, 0x2f
        /*0362*/ 	.short	(.L_156 - .L_155)
	.align		4
.L_155:
        /*0364*/ 	.word	index@(_ZN5flash44flash_bwd_dq_dk_dv_loop_seqk_parallel_kernelI23Flash_bwd_kernel_traitsILi192ELi64ELi64ELi8ELi4ELi2ELi2ELb1ELb1EN7cutlass6half_tE19Flash_kernel_traitsILi192ELi64ELi64ELi8ES3_EELb0ELb0ELb1ELb1ELb0ELb0ELb0EEEvNS_16Flash_bwd_paramsE)
        /*0368*/ 	.word	0x000000ff


	//----- nvinfo : EIATTR_FRAME_SIZE
	.align		4
.L_156:
        /*036c*/ 	.byte	0x04, 0x11
        /*036e*/ 	.short	(.L_158 - .L_157)
	.align		4
.L_157:
        /*0370*/ 	.word	index@(_ZN5flash44flash_bwd_dq_dk_dv_loop_seqk_parallel_kernelI23Flash_bwd_kernel_traitsILi192ELi64ELi64ELi8ELi4ELi2ELi2ELb1ELb1EN7cutlass6half_tE19Flash_kernel_traitsILi192ELi64ELi64ELi8ES3_EELb0ELb0ELb1ELb1ELb0ELb0ELb0EEEvNS_16Flash_bwd_paramsE)
        /*0374*/ 	.word	0x000000d8


	//----- nvinfo : EIATTR_REGCOUNT
	.align		4
.L_158:
        /*0378*/ 	.byte	0x04, 0x2f
        /*037a*/ 	.short	(.L_160 - .L_159)
	.align		4
.L_159:
        /*037c*/ 	.word	index@(_ZN5flash44flash_bwd_dq_dk_dv_loop_seqk_parallel_kernelI23Flash_bwd_kernel_traitsILi192ELi64ELi64ELi8ELi4ELi2ELi2ELb1ELb1EN7cutlass6half_tE19Flash_kernel_traitsILi192ELi64ELi64ELi8ES3_EELb0ELb0ELb1ELb0ELb0ELb1ELb0EEEvNS_16Flash_bwd_paramsE)
        /*0380*/ 	.word	0x000000ff


	//----- nvinfo : EIATTR_FRAME_SIZE
	.align		4
.L_160:
        /*0384*/ 	.byte	0x04, 0x11
        /*0386*/ 	.short	(.L_162 - .L_161)
	.align		4
.L_161:
        /*0388*/ 	.word	index@(_ZN5flash44flash_bwd_dq_dk_dv_loop_seqk_parallel_kernelI23Flash_bwd_kernel_traitsILi192ELi64ELi64ELi8ELi4ELi2ELi2ELb1ELb1EN7cutlass6half_tE19Flash_kernel_traitsILi192ELi64ELi64ELi8ES3_EELb0ELb0ELb1ELb0ELb0ELb1ELb0EEEvNS_16Flash_bwd_paramsE)
        /*038c*/ 	.word	0x000000d0


	//----- nvinfo : EIATTR_REGCOUNT
	.align		4
.L_162:
        /*0390*/ 	.byte	0x04, 0x2f
        /*0392*/ 	.short	(.L_164 - .L_163)
	.align		4
.L_163:
        /*0394*/ 	.word	index@(_ZN5flash44flash_bwd_dq_dk_dv_loop_seqk_parallel_kernelI23Flash_bwd_kernel_traitsILi192ELi64ELi64ELi8ELi4ELi2ELi2ELb1ELb1EN7cutlass6half_tE19Flash_kernel_traitsILi192ELi64ELi64ELi8ES3_EELb0ELb0ELb0ELb1ELb0ELb0ELb0EEEvNS_16Flash_bwd_paramsE)
        /*0398*/ 	.word	0x000000ff


	//----- nvinfo : EIATTR_FRAME_SIZE
	.align		4
.L_164:
        /*039c*/ 	.byte	0x04, 0x11
        /*039e*/ 	.short	(.L_166 - .L_165)
	.align		4
.L_165:
        /*03a0*/ 	.word	index@(_ZN5flash44flash_bwd_dq_dk_dv_loop_seqk_parallel_kernelI23Flash_bwd_kernel_traitsILi192ELi64ELi64ELi8ELi4ELi2ELi2ELb1ELb1EN7cutlass6half_tE19Flash_kernel_traitsILi192ELi64ELi64ELi8ES3_EELb0ELb0ELb0ELb1ELb0ELb0ELb0EEEvNS_16Flash_bwd_paramsE)
        /*03a4*/ 	.word	0x000000d0


	//----- nvinfo : EIATTR_REGCOUNT
	.align		4
.L_166:
        /*03a8*/ 	.byte	0x04, 0x2f
        /*03aa*/ 	.short	(.L_168 - .L_167)
	.align		4
.L_167:
        /*03ac*/ 	.word	index@(_ZN5flash44flash_bwd_dq_dk_dv_loop_seqk_parallel_kernelI23Flash_bwd_kernel_traitsILi192ELi64ELi64ELi8ELi4ELi2ELi2ELb1ELb1EN7cutlass6half_tE19Flash_kernel_traitsILi192ELi64ELi64ELi8ES3_EELb0ELb0ELb0ELb0ELb0ELb1ELb0EEEvNS_16Flash_bwd_paramsE)
        /*03b0*/ 	.word	0x000000ff


	//----- nvinfo : EIATTR_FRAME_SIZE
	.align		4
.L_168:
        /*03b4*/ 	.byte	0x04, 0x11
        /*03b6*/ 	.short	(.L_170 - .L_169)
	.align		4
.L_169:
        /*03b8*/ 	.word	index@(_ZN5flash44flash_bwd_dq_dk_dv_loop_seqk_parallel_kernelI23Flash_bwd_kernel_traitsILi192ELi64ELi64ELi8ELi4ELi2ELi2ELb1ELb1EN7cutlass6half_tE19Flash_kernel_traitsILi192ELi64ELi64ELi8ES3_EELb0ELb0ELb0ELb0ELb0ELb1ELb0EEEvNS_16Flash_bwd_paramsE)
        /*03bc*/ 	.word	0x000000d0


	//----- nvinfo : EIATTR_REGCOUNT
	.align		4
.L_170:
        /*03c0*/ 	.byte	0x04, 0x2f
        /*03c2*/ 	.short	(.L_172 - .L_171)
	.align		4
.L_171:
        /*03c4*/ 	.word	index@(_ZN5flash44flash_bwd_dq_dk_dv_loop_seqk_parallel_kernelI23Flash_bwd_kernel_traitsILi192ELi64ELi64ELi8ELi4ELi2ELi2ELb1ELb1EN7cutlass6half_tE19Flash_kernel_traitsILi192ELi64ELi64ELi8ES3_EELb0ELb0ELb1ELb0ELb0ELb0ELb0EEEvNS_16Flash_bwd_paramsE)
        /*03c8*/ 	.word	0x000000ff


	//----- nvinfo : EIATTR_FRAME_SIZE
	.align		4
.L_172:
        /*03cc*/ 	.byte	0x04, 0x11
        /*03ce*/ 	.short	(.L_174 - .L_173)
	.align		4
.L_173:
        /*03d0*/ 	.word	index@(_ZN5flash44flash_bwd_dq_dk_dv_loop_seqk_parallel_kernelI23Flash_bwd_kernel_traitsILi192ELi64ELi64ELi8ELi4ELi2ELi2ELb1ELb1EN7cutlass6half_tE19Flash_kernel_traitsILi192ELi64ELi64ELi8ES3_EELb0ELb0ELb1ELb0ELb0ELb0ELb0EEEvNS_16Flash_bwd_paramsE)
        /*03d4*/ 	.word	0x000000d0


	//----- nvinfo : EIATTR_REGCOUNT
	.align		4
.L_174:
        /*03d8*/ 	.byte	0x04, 0x2f
        /*03da*/ 	.short	(.L_176 - .L_175)
	.align		4
.L_175:
        /*03dc*/ 	.word	index@(_ZN5flash44flash_bwd_dq_dk_dv_loop_seqk_parallel_kernelI23Flash_bwd_kernel_traitsILi192ELi64ELi64ELi8ELi4ELi2ELi2ELb1ELb1EN7cutlass6half_tE19Flash_kernel_traitsILi192ELi64ELi64ELi8ES3_EELb0ELb0ELb0ELb0ELb0ELb0ELb0EEEvNS_16Flash_bwd_paramsE)
        /*03e0*/ 	.word	0x000000ff


	//----- nvinfo : EIATTR_FRAME_SIZE
	.align		4
.L_176:
        /*03e4*/ 	.byte	0x04, 0x11
        /*03e6*/ 	.short	(.L_178 - .L_177)
	.align		4
.L_177:
        /*03e8*/ 	.word	index@(_ZN5flash44flash_bwd_dq_dk_dv_loop_seqk_parallel_kernelI23Flash_bwd_kernel_traitsILi192ELi64ELi64ELi8ELi4ELi2ELi2ELb1ELb1EN7cutlass6half_tE19Flash_kernel_traitsILi192ELi64ELi64ELi8ES3_EELb0ELb0ELb0ELb0ELb0ELb0ELb0EEEvNS_16Flash_bwd_paramsE)
        /*03ec*/ 	.word	0x000000d0


	//----- nvinfo : EIATTR_MIN_STACK_SIZE
	.align		4
.L_178:
        /*03f0*/ 	.byte	0x04, 0x12
        /*03f2*/ 	.short	(.L_180 - .L_179)
	.align		4
.L_179:
        /*03f4*/ 	.word	index@(_ZN5flash44flash_bwd_dq_dk_dv_loop_seqk_parallel_kernelI23Flash_bwd_kernel_traitsILi192ELi64ELi64ELi8ELi4ELi2ELi2ELb1ELb1EN7cutlass6half_tE19Flash_kernel_traitsILi192ELi64ELi64ELi8ES3_EELb0ELb0ELb0ELb0ELb0ELb0ELb0EEEvNS_16Flash_bwd_paramsE)
        /*03f8*/ 	.word	0x000000d0


	//----- nvinfo : EIATTR_MIN_STACK_SIZE
	.align		4
.L_180:
        /*03fc*/ 	.byte	0x04, 0x12
        /*03fe*/ 	.short	(.L_182 - .L_181)
	.align		4
.L_181:
        /*0400*/ 	.word	index@(_ZN5flash44flash_bwd_dq_dk_dv_loop_seqk_parallel_kernelI23Flash_bwd_kernel_traitsILi192ELi64ELi64ELi8ELi4ELi2ELi2ELb1ELb1EN7cutlass6half_tE19Flash_kernel_traitsILi192ELi64ELi64ELi8ES3_EELb0ELb0ELb1ELb0ELb0ELb0ELb0EEEvNS_16Flash_bwd_paramsE)
        /*0404*/ 	.word	0x000000d0


	//----- nvinfo : EIATTR_MIN_STACK_SIZE
	.align		4
.L_182:
        /*0408*/ 	.byte	0x04, 0x12
        /*040a*/ 	.short	(.L_184 - .L_183)
	.align		4
.L_183:
        /*040c*/ 	.word	index@(_ZN5flash44flash_bwd_dq_dk_dv_loop_seqk_parallel_kernelI23Flash_bwd_kernel_traitsILi192ELi64ELi64ELi8ELi4ELi2ELi2ELb1ELb1EN7cutlass6half_tE19Flash_kernel_traitsILi192ELi64ELi64ELi8ES3_EELb0ELb0ELb0ELb0ELb0ELb1ELb0EEEvNS_16Flash_bwd_paramsE)
        /*0410*/ 	.word	0x000000d0


	//----- nvinfo : EIATTR_MIN_STACK_SIZE
	.align		4
.L_184:
        /*0414*/ 	.byte	0x04, 0x12
        /*0416*/ 	.short	(.L_186 - .L_185)
	.align		4
.L_185:
        /*0418*/ 	.word	index@(_ZN5flash44flash_bwd_dq_dk_dv_loop_seqk_parallel_kernelI23Flash_bwd_kernel_traitsILi192ELi64ELi64ELi8ELi4ELi2ELi2ELb1ELb1EN7cutlass6half_tE19Flash_kernel_traitsILi192ELi64ELi64ELi8ES3_EELb0ELb0ELb0ELb1ELb0ELb0ELb0EEEvNS_16Flash_bwd_paramsE)
        /*041c*/ 	.word	0x000000d0


	//----- nvinfo : EIATTR_MIN_STACK_SIZE
	.align		4
.L_186:
        /*0420*/ 	.byte	0x04, 0x12
        /*0422*/ 	.short	(.L_188 - .L_187)
	.align		4
.L_187:
        /*0424*/ 	.word	index@(_ZN5flash44flash_bwd_dq_dk_dv_loop_seqk_parallel_kernelI23Flash_bwd_kernel_traitsILi192ELi64ELi64ELi8ELi4ELi2ELi2ELb1ELb1EN7cutlass6half_tE19Flash_kernel_traitsILi192ELi64ELi64ELi8ES3_EELb0ELb0ELb1ELb0ELb0ELb1ELb0EEEvNS_16Flash_bwd_paramsE)
        /*0428*/ 	.word	0x000000d0


	//----- nvinfo : EIATTR_MIN_STACK_SIZE
	.align		4
.L_188:
        /*042c*/ 	.byte	0x04, 0x12
        /*042e*/ 	.short	(.L_190 - .L_189)
	.align		4
.L_189:
        /*0430*/ 	.word	index@(_ZN5flash44flash_bwd_dq_dk_dv_loop_seqk_parallel_kernelI23Flash_bwd_kernel_traitsILi192ELi64ELi64ELi8ELi4ELi2ELi2ELb1ELb1EN7cutlass6half_tE19Flash_kernel_traitsILi192ELi64ELi64ELi8ES3_EELb0ELb0ELb1ELb1ELb0ELb0ELb0EEEvNS_16Flash_bwd_paramsE)
        /*0434*/ 	.word	0x000000d8


	//----- nvinfo : EIATTR_MIN_STACK_SIZE
	.align		4
.L_190:
        /*0438*/ 	.byte	0x04, 0x12
        /*043a*/ 	.short	(.L_192 - .L_191)
	.align		4
.L_191:
        /*043c*/ 	.word	index@(_ZN5flash44flash_bwd_dq_dk_dv_loop_seqk_parallel_kernelI23Flash_bwd_kernel_traitsILi192ELi64ELi64ELi8ELi4ELi2ELi2ELb0ELb0EN7cutlass6half_tE19Flash_kernel_traitsILi192ELi64ELi64ELi8ES3_EELb0ELb0ELb0ELb0ELb0ELb0ELb0EEEvNS_16Flash_bwd_paramsE)
        /*0440*/ 	.word	0x00000018


	//----- nvinfo : EIATTR_MIN_STACK_SIZE
	.align		4
.L_192:
        /*0444*/ 	.byte	0x04, 0x12
        /*0446*/ 	.short	(.L_194 - .L_193)
	.align		4
.L_193:
        /*0448*/ 	.word	index@(_ZN5flash44flash_bwd_dq_dk_dv_loop_seqk_parallel_kernelI23Flash_bwd_kernel_traitsILi192ELi64ELi64ELi8ELi4ELi2ELi2ELb0ELb0EN7cutlass6half_tE19Flash_kernel_traitsILi192ELi64ELi64ELi8ES3_EELb0ELb0ELb1ELb0ELb0ELb0ELb0EEEvNS_16Flash_bwd_paramsE)
        /*044c*/ 	.word	0x00000000


	//----- nvinfo : EIATTR_MIN_STACK_SIZE
	.align		4
.L_194:
        /*0450*/ 	.byte	0x04, 0x12
        /*0452*/ 	.short	(.L_196 - .L_195)
	.align		4
.L_195:
        /*0454*/ 	.word	index@(_ZN5flash44flash_bwd_dq_dk_dv_loop_seqk_parallel_kernelI23Flash_bwd_kernel_traitsILi192ELi64ELi64ELi8ELi4ELi2ELi2ELb0ELb0EN7cutlass6half_tE19Flash_kernel_traitsILi192ELi64ELi64ELi8ES3_EELb0ELb0ELb0ELb0ELb0ELb1ELb0EEEvNS_16Flash_bwd_paramsE)
        /*0458*/ 	.word	0x00000018


	//----- nvinfo : EIATTR_MIN_STACK_SIZE
	.align		4
.L_196:
        /*045c*/ 	.byte	0x04, 0x12
        /*045e*/ 	.short	(.L_198 - .L_197)
	.align		4
.L_197:
        /*0460*/ 	.word	index@(_ZN5flash44flash_bwd_dq_dk_dv_loop_seqk_parallel_kernelI23Flash_bwd_kernel_traitsILi192ELi64ELi64ELi8ELi4ELi2ELi2ELb0ELb0EN7cutlass6half_tE19Flash_kernel_traitsILi192ELi64ELi64ELi8ES3_EELb0ELb0ELb0ELb1ELb0ELb0ELb0EEEvNS_16Flash_bwd_paramsE)
        /*0464*/ 	.word	0x00000020


	//----- nvinfo : EIATTR_MIN_STACK_SIZE
	.align		4
.L_198:
        /*0468*/ 	.byte	0x04, 0x12
        /*046a*/ 	.short	(.L_200 - .L_199)
	.align		4
.L_199:
        /*046c*/ 	.word	index@(_ZN5flash44flash_bwd_dq_dk_dv_loop_seqk_parallel_kernelI23Flash_bwd_kernel_traitsILi192ELi64ELi64ELi8ELi4ELi2ELi2ELb0ELb0EN7cutlass6half_tE19Flash_kernel_traitsILi192ELi64ELi64ELi8ES3_EELb0ELb0ELb1ELb0ELb0ELb1ELb0EEEvNS_16Flash_bwd_paramsE)
        /*0470*/ 	.word	0x00000000


	//----- nvinfo : EIATTR_MIN_STACK_SIZE
	.align		4
.L_200:
        /*0474*/ 	.byte	0x04, 0x12
        /*0476*/ 	.short	(.L_202 - .L_201)
	.align		4
.L_201:
        /*0478*/ 	.word	index@(_ZN5flash44flash_bwd_dq_dk_dv_loop_seqk_parallel_kernelI23Flash_bwd_kernel_traitsILi192ELi64ELi64ELi8ELi4ELi2ELi2ELb0ELb0EN7cutlass6half_tE19Flash_kernel_traitsILi192ELi64ELi64ELi8ES3_EELb0ELb0ELb1ELb1ELb0ELb0ELb0EEEvNS_16Flash_bwd_paramsE)
        /*047c*/ 	.word	0x00000000


	//----- nvinfo : EIATTR_MIN_STACK_SIZE
	.align		4
.L_202:
        /*0480*/ 	.byte	0x04, 0x12
        /*0482*/ 	.short	(.L_204 - .L_203)
	.align		4
.L_203:
        /*0484*/ 	.word	index@(_ZN5flash27flash_bwd_convert_dq_kernelI23Flash_bwd_kernel_traitsILi192ELi64ELi64ELi8ELi4ELi2ELi2ELb1ELb1EN7cutlass6half_tE19Flash_kernel_traitsILi192ELi64ELi64ELi8ES3_EEEEvNS_16Flash_bwd_paramsEi)
        /*0488*/ 	.word	0x00000000


	//----- nvinfo : EIATTR_MIN_STACK_SIZE
	.align		4
.L_204:
        /*048c*/ 	.byte	0x04, 0x12
        /*048e*/ 	.short	(.L_206 - .L_205)
	.align		4
.L_205:
        /*0490*/ 	.word	index@(_ZN5flash44flash_bwd_dq_dk_dv_loop_seqk_parallel_kernelI23Flash_bwd_kernel_traitsILi192ELi64ELi64ELi8ELi4ELi2ELi2ELb1ELb1EN7cutlass6half_tE19Flash_kernel_traitsILi192ELi64ELi64ELi8ES3_EELb1ELb0ELb0ELb0ELb0ELb0ELb0EEEvNS_16Flash_bwd_paramsE)
        /*0494*/ 	.word	0x000000e0


	//----- nvinfo : EIATTR_MIN_STACK_SIZE
	.align		4
.L_206:
        /*0498*/ 	.byte	0x04, 0x12
        /*049a*/ 	.short	(.L_208 - .L_207)
	.align		4
.L_207:
        /*049c*/ 	.word	index@(_ZN5flash44flash_bwd_dq_dk_dv_loop_seqk_parallel_kernelI23Flash_bwd_kernel_traitsILi192ELi64ELi64ELi8ELi4ELi2ELi2ELb1ELb1EN7cutlass6half_tE19Flash_kernel_traitsILi192ELi64ELi64ELi8ES3_EELb0ELb0ELb0ELb0ELb0ELb0ELb1EEEvNS_16Flash_bwd_paramsE)
        /*04a0*/ 	.word	0x000000d0


	//----- nvinfo : EIATTR_MIN_STACK_SIZE
	.align		4
.L_208:
        /*04a4*/ 	.byte	0x04, 0x12
        /*04a6*/ 	.short	(.L_210 - .L_209)
	.align		4
.L_209:
        /*04a8*/ 	.word	index@(_ZN5flash44flash_bwd_dq_dk_dv_loop_seqk_parallel_kernelI23Flash_bwd_kernel_traitsILi192ELi64ELi64ELi8ELi4ELi2ELi2ELb1ELb1EN7cutlass6half_tE19Flash_kernel_traitsILi192ELi64ELi64ELi8ES3_EELb1ELb0ELb1ELb0ELb0ELb0ELb0EEEvNS_16Flash_bwd_paramsE)
        /*04ac*/ 	.word	0x000000d8


	//----- nvinfo : EIATTR_MIN_STACK_SIZE
	.align		4
.L_210:
        /*04b0*/ 	.byte	0x04, 0x12
        /*04b2*/ 	.short	(.L_212 - .L_211)
	.align		4
.L_211:
        /*04b4*/ 	.word	index@(_ZN5flash44flash_bwd_dq_dk_dv_loop_seqk_parallel_kernelI23Flash_bwd_kernel_traitsILi192ELi64ELi64ELi8ELi4ELi2ELi2ELb1ELb1EN7cutlass6half_tE19Flash_kernel_traitsILi192ELi64ELi64ELi8ES3_EELb0ELb0ELb1ELb0ELb0ELb0ELb1EEEvNS_16Flash_bwd_paramsE)
        /*04b8*/ 	.word	0x000000d0


	//----- nvinfo : EIATTR_MIN_STACK_SIZE
	.align		4
.L_212:
        /*04bc*/ 	.byte	0x04, 0x12
        /*04be*/ 	.short	(.L_214 - .L_213)
	.align		4
.L_213:
        /*04c0*/ 	.word	index@(_ZN5flash44flash_bwd_dq_dk_dv_loop_seqk_parallel_kernelI23Flash_bwd_kernel_traitsILi192ELi64ELi64ELi8ELi4ELi2ELi2ELb1ELb1EN7cutlass6half_tE19Flash_kernel_traitsILi192ELi64ELi64ELi8ES3_EELb1ELb0ELb0ELb0ELb0ELb1ELb0EEEvNS_16Flash_bwd_paramsE)
        /*04c4*/ 	.word	0x000000d8


	//----- nvinfo : EIATTR_MIN_STACK_SIZE
	.align		4
.L_214:
        /*04c8*/ 	.byte	0x04, 0x12
        /*04ca*/ 	.short	(.L_216 - .L_215)
	.align		4
.L_215:
        /*04cc*/ 	.word	index@(_ZN5flash44flash_bwd_dq_dk_dv_loop_seqk_parallel_kernelI23Flash_bwd_kernel_traitsILi192ELi64ELi64ELi8ELi4ELi2ELi2ELb1ELb1EN7cutlass6half_tE19Flash_kernel_traitsILi192ELi64ELi64ELi8ES3_EELb0ELb0ELb0ELb0ELb0ELb1ELb1EEEvNS_16Flash_bwd_paramsE)
        /*04d0*/ 	.word	0x000000d0


	//----- nvinfo : EIATTR_MIN_STACK_SIZE
	.align		4
.L_216:
        /*04d4*/ 	.byte	0x04, 0x12
        /*04d6*/ 	.short	(.L_218 - .L_217)
	.align		4
.L_217:
        /*04d8*/ 	.word	index@(_ZN5flash44flash_bwd_dq_dk_dv_loop_seqk_parallel_kernelI23Flash_bwd_kernel_traitsILi192ELi64ELi64ELi8ELi4ELi2ELi2ELb1ELb1EN7cutlass6half_tE19Flash_kernel_traitsILi192ELi64ELi64ELi8ES3_EELb1ELb0ELb0ELb1ELb0ELb0ELb0EEEvNS_16Flash_bwd_paramsE)
        /*04dc*/ 	.word	0x000000e8


	//----- nvinfo : EIATTR_MIN_STACK_SIZE
	.align		4
.L_218:
        /*04e0*/ 	.byte	0x04, 0x12
        /*04e2*/ 	.short	(.L_220 - .L_219)
	.align		4
.L_219:
        /*04e4*/ 	.word	index@(_ZN5flash44flash_bwd_dq_dk_dv_loop_seqk_parallel_kernelI23Flash_bwd_kernel_traitsILi192ELi64ELi64ELi8ELi4ELi2ELi2ELb1ELb1EN7cutlass6half_tE19Flash_kernel_traitsILi192ELi64ELi64ELi8ES3_EELb0ELb0ELb0ELb1ELb0ELb0ELb1EEEvNS_16Flash_bwd_paramsE)
        /*04e8*/ 	.word	0x000000d8


	//----- nvinfo : EIATTR_MIN_STACK_SIZE
	.align		4
.L_220:
        /*04ec*/ 	.byte	0x04, 0x12
        /*04ee*/ 	.short	(.L_222 - .L_221)
	.align		4
.L_221:
        /*04f0*/ 	.word	index@(_ZN5flash44flash_bwd_dq_dk_dv_loop_seqk_parallel_kernelI23Flash_bwd_kernel_traitsILi192ELi64ELi64ELi8ELi4ELi2ELi2ELb1ELb1EN7cutlass6half_tE19Flash_kernel_traitsILi192ELi64ELi64ELi8ES3_EELb1ELb0ELb1ELb0ELb0ELb1ELb0EEEvNS_16Flash_bwd_paramsE)
        /*04f4*/ 	.word	0x000000d8


	//----- nvinfo : EIATTR_MIN_STACK_SIZE
	.align		4
.L_222:
        /*04f8*/ 	.byte	0x04, 0x12
        /*04fa*/ 	.short	(.L_224 - .L_223)
	.align		4
.L_223:
        /*04fc*/ 	.word	index@(_ZN5flash44flash_bwd_dq_dk_dv_loop_seqk_parallel_kernelI23Flash_bwd_kernel_traitsILi192ELi64ELi64ELi8ELi4ELi2ELi2ELb1ELb1EN7cutlass6half_tE19Flash_kernel_traitsILi192ELi64ELi64ELi8ES3_EELb0ELb0ELb1ELb0ELb0ELb1ELb1EEEvNS_16Flash_bwd_paramsE)
        /*0500*/ 	.word	0x000000d0


	//----- nvinfo : EIATTR_MIN_STACK_SIZE
	.align		4
.L_224:
        /*0504*/ 	.byte	0x04, 0x12
        /*0506*/ 	.short	(.L_226 - .L_225)
	.align		4
.L_225:
        /*0508*/ 	.word	index@(_ZN5flash44flash_bwd_dq_dk_dv_loop_seqk_parallel_kernelI23Flash_bwd_kernel_traitsILi192ELi64ELi64ELi8ELi4ELi2ELi2ELb1ELb1EN7cutlass6half_tE19Flash_kernel_traitsILi192ELi64ELi64ELi8ES3_EELb1ELb0ELb1ELb1ELb0ELb0ELb0EEEvNS_16Flash_bwd_paramsE)
        /*050c*/ 	.word	0x000000e0


	//----- nvinfo : EIATTR_MIN_STACK_SIZE
	.align		4
.L_226:
        /*0510*/ 	.byte	0x04, 0x12
        /*0512*/ 	.short	(.L_228 - .L_227)
	.align		4
.L_227:
        /*0514*/ 	.word	index@(_ZN5flash44flash_bwd_dq_dk_dv_loop_seqk_parallel_kernelI23Flash_bwd_kernel_traitsILi192ELi64ELi64ELi8ELi4ELi2ELi2ELb1ELb1EN7cutlass6half_tE19Flash_kernel_traitsILi192ELi64ELi64ELi8ES3_EELb0ELb0ELb1ELb1ELb0ELb0ELb1EEEvNS_16Flash_bwd_paramsE)
        /*0518*/ 	.word	0x000000d8


	//----- nvinfo : EIATTR_MIN_STACK_SIZE
	.align		4
.L_228:
        /*051c*/ 	.byte	0x04, 0x12
        /*051e*/ 	.short	(.L_230 - .L_229)
	.align		4
.L_229:
        /*0520*/ 	.word	index@(_ZN5flash25flash_bwd_dot_do_o_kernelILb0E23Flash_bwd_kernel_traitsILi192ELi64ELi64ELi8ELi4ELi2ELi2ELb1ELb1EN7cutlass6half_tE19Flash_kernel_traitsILi192ELi64ELi64ELi8ES3_EEEEvNS_16Flash_bwd_paramsE)
        /*0524*/ 	.word	0x00000000


	//----- nvinfo : EIATTR_MIN_STACK_SIZE
	.align		4
.L_230:
        /*0528*/ 	.byte	0x04, 0x12
        /*052a*/ 	.short	(.L_232 - .L_231)
	.align		4
.L_231:
        /*052c*/ 	.word	index@(_ZN5flash25flash_bwd_dot_do_o_kernelILb1E23Flash_bwd_kernel_traitsILi192ELi64ELi64ELi8ELi4ELi2ELi2ELb1ELb1EN7cutlass6half_tE19Flash_kernel_traitsILi192ELi64ELi64ELi8ES3_EEEEvNS_16Flash_bwd_paramsE)
        /*0530*/ 	.word	0x00000000


	//----- nvinfo : EIATTR_MIN_STACK_SIZE
	.align		4
.L_232:
        /*0534*/ 	.byte	0x04, 0x12
        /*0536*/ 	.short	(.L_234 - .L_233)
	.align		4
.L_233:
        /*0538*/ 	.word	index@(_ZN5flash27flash_bwd_convert_dq_kernelI23Flash_bwd_kernel_traitsILi192ELi64ELi64ELi8ELi4ELi2ELi2ELb0ELb0EN7cutlass6half_tE19Flash_kernel_traitsILi192ELi64ELi64ELi8ES3_EEEEvNS_16Flash_bwd_paramsEi)
        /*053c*/ 	.word	0x00000000


	//----- nvinfo : EIATTR_MIN_STACK_SIZE
	.align		4
.L_234:
        /*0540*/ 	.byte	0x04, 0x12
        /*0542*/ 	.short	(.L_236 - .L_235)
	.align		4
.L_235:
        /*0544*/ 	.word	index@(_ZN5flash44flash_bwd_dq_dk_dv_loop_seqk_parallel_kernelI23Flash_bwd_kernel_traitsILi192ELi64ELi64ELi8ELi4ELi2ELi2ELb0ELb0EN7cutlass6half_tE19Flash_kernel_traitsILi192ELi64ELi64ELi8ES3_EELb1ELb0ELb0ELb0ELb0ELb0ELb0EEEvNS_16Flash_bwd_paramsE)
        /*0548*/ 	.word	0x00000010


	//----- nvinfo : EIATTR_MIN_STACK_SIZE
	.align		4
.L_236:
        /*054c*/ 	.byte	0x04, 0x12
        /*054e*/ 	.short	(.L_238 - .L_237)
	.align		4
.L_237:
        /*0550*/ 	.word	index@(_ZN5flash44flash_bwd_dq_dk_dv_loop_seqk_parallel_kernelI23Flash_bwd_kernel_traitsILi192ELi64ELi64ELi8ELi4ELi2ELi2ELb0ELb0EN7cutlass6half_tE19Flash_kernel_traitsILi192ELi64ELi64ELi8ES3_EELb0ELb0ELb0ELb0ELb0ELb0ELb1EEEvNS_16Flash_bwd_paramsE)
        /*0554*/ 	.word	0x00000018


	//----- nvinfo : EIATTR_MIN_STACK_SIZE
	.align		4
.L_238:
        /*0558*/ 	.byte	0x04, 0x12
        /*055a*/ 	.short	(.L_240 - .L_239)
	.align		4
.L_239:
        /*055c*/ 	.word	index@(_ZN5flash44flash_bwd_dq_dk_dv_loop_seqk_parallel_kernelI23Flash_bwd_kernel_traitsILi192ELi64ELi64ELi8ELi4ELi2ELi2ELb0ELb0EN7cutlass6half_tE19Flash_kernel_traitsILi192ELi64ELi64ELi8ES3_EELb1ELb0ELb1ELb0ELb0ELb0ELb0EEEvNS_16Flash_bwd_paramsE)
        /*0560*/ 	.word	0x00000000


	//----- nvinfo : EIATTR_MIN_STACK_SIZE
	.align		4
.L_240:
        /*0564*/ 	.byte	0x04, 0x12
        /*0566*/ 	.short	(.L_242 - .L_241)
	.align		4
.L_241:
        /*0568*/ 	.word	index@(_ZN5flash44flash_bwd_dq_dk_dv_loop_seqk_parallel_kernelI23Flash_bwd_kernel_traitsILi192ELi64ELi64ELi8ELi4ELi2ELi2ELb0ELb0EN7cutlass6half_tE19Flash_kernel_traitsILi192ELi64ELi64ELi8ES3_EELb0ELb0ELb1ELb0ELb0ELb0ELb1EEEvNS_16Flash_bwd_paramsE)
        /*056c*/ 	.word	0x00000000


	//----- nvinfo : EIATTR_MIN_STACK_SIZE
	.align		4
.L_242:
        /*0570*/ 	.byte	0x04, 0x12
        /*0572*/ 	.short	(.L_244 - .L_243)
	.align		4
.L_243:
        /*0574*/ 	.word	index@(_ZN5flash44flash_bwd_dq_dk_dv_loop_seqk_parallel_kernelI23Flash_bwd_kernel_traitsILi192ELi64ELi64ELi8ELi4ELi2ELi2ELb0ELb0EN7cutlass6half_tE19Flash_kernel_traitsILi192ELi64ELi64ELi8ES3_EELb1ELb0ELb0ELb0ELb0ELb1ELb0EEEvNS_16Flash_bwd_paramsE)
        /*0578*/ 	.word	0x00000018


	//----- nvinfo : EIATTR_MIN_STACK_SIZE
	.align		4
.L_244:
        /*057c*/ 	.byte	0x04, 0x12
        /*057e*/ 	.short	(.L_246 - .L_245)
	.align		4
.L_245:
        /*0580*/ 	.word	index@(_ZN5flash44flash_bwd_dq_dk_dv_loop_seqk_parallel_kernelI23Flash_bwd_kernel_traitsILi192ELi64ELi64ELi8ELi4ELi2ELi2ELb0ELb0EN7cutlass6half_tE19Flash_kernel_traitsILi192ELi64ELi64ELi8ES3_EELb0ELb0ELb0ELb0ELb0ELb1ELb1EEEvNS_16Flash_bwd_paramsE)
        /*0584*/ 	.word	0x00000018


	//----- nvinfo : EIATTR_MIN_STACK_SIZE
	.align		4
.L_246:
        /*0588*/ 	.byte	0x04, 0x12
        /*058a*/ 	.short	(.L_248 - .L_247)
	.align		4
.L_247:
        /*058c*/ 	.word	index@(_ZN5flash44flash_bwd_dq_dk_dv_loop_seqk_parallel_kernelI23Flash_bwd_kernel_traitsILi192ELi64ELi64ELi8ELi4ELi2ELi2ELb0ELb0EN7cutlass6half_tE19Flash_kernel_traitsILi192ELi64ELi64ELi8ES3_EELb1ELb0ELb0ELb1ELb0ELb0ELb0EEEvNS_16Flash_bwd_paramsE)
        /*0590*/ 	.word	0x00000030


	//----- nvinfo : EIATTR_MIN_STACK_SIZE
	.align		4
.L_248:
        /*0594*/ 	.byte	0x04, 0x12
        /*0596*/ 	.short	(.L_250 - .L_249)
	.align		4
.L_249:
        /*0598*/ 	.word	index@(_ZN5flash44flash_bwd_dq_dk_dv_loop_seqk_parallel_kernelI23Flash_bwd_kernel_traitsILi192ELi64ELi64ELi8ELi4ELi2ELi2ELb0ELb0EN7cutlass6half_tE19Flash_kernel_traitsILi192ELi64ELi64ELi8ES3_EELb0ELb0ELb0ELb1ELb0ELb0ELb1EEEvNS_16Flash_bwd_paramsE)
        /*059c*/ 	.word	0x00000010


	//----- nvinfo : EIATTR_MIN_STACK_SIZE
	.align		4
.L_250:
        /*05a0*/ 	.byte	0x04, 0x12
        /*05a2*/ 	.short	(.L_252 - .L_251)
	.align		4
.L_251:
        /*05a4*/ 	.word	index@(_ZN5flash44flash_bwd_dq_dk_dv_loop_seqk_parallel_kernelI23Flash_bwd_kernel_traitsILi192ELi64ELi64ELi8ELi4ELi2ELi2ELb0ELb0EN7cutlass6half_tE19Flash_kernel_traitsILi192ELi64ELi64ELi8ES3_EELb1ELb0ELb1ELb0ELb0ELb1ELb0EEEvNS_16Flash_bwd_paramsE)
        /*05a8*/ 	.word	0x00000000


	//----- nvinfo : EIATTR_MIN_STACK_SIZE
	.align		4
.L_252:
        /*05ac*/ 	.byte	0x04, 0x12
        /*05ae*/ 	.short	(.L_254 - .L_253)
	.align		4
.L_253:
        /*05b0*/ 	.word	index@(_ZN5flash44flash_bwd_dq_dk_dv_loop_seqk_parallel_kernelI23Flash_bwd_kernel_traitsILi192ELi64ELi64ELi8ELi4ELi2ELi2ELb0ELb0EN7cutlass6half_tE19Flash_kernel_traitsILi192ELi64ELi64ELi8ES3_EELb0ELb0ELb1ELb0ELb0ELb1ELb1EEEvNS_16Flash_bwd_paramsE)
        /*05b4*/ 	.word	0x00000000


	//----- nvinfo : EIATTR_MIN_STACK_SIZE
	.align		4
.L_254:
        /*05b8*/ 	.byte	0x04, 0x12
        /*05ba*/ 	.short	(.L_256 - .L_255)
	.align		4
.L_255:
        /*05bc*/ 	.word	index@(_ZN5flash44flash_bwd_dq_dk_dv_loop_seqk_parallel_kernelI23Flash_bwd_kernel_traitsILi192ELi64ELi64ELi8ELi4ELi2ELi2ELb0ELb0EN7cutlass6half_tE19Flash_kernel_traitsILi192ELi64ELi64ELi8ES3_EELb1ELb0ELb1ELb1ELb0ELb0ELb0EEEvNS_16Flash_bwd_paramsE)
        /*05c0*/ 	.word	0x00000010


	//----- nvinfo : EIATTR_MIN_STACK_SIZE
	.align		4
.L_256:
        /*05c4*/ 	.byte	0x04, 0x12
        /*05c6*/ 	.short	(.L_258 - .L_257)
	.align		4
.L_257:
        /*05c8*/ 	.word	index@(_ZN5flash44flash_bwd_dq_dk_dv_loop_seqk_parallel_kernelI23Flash_bwd_kernel_traitsILi192ELi64ELi64ELi8ELi4ELi2ELi2ELb0ELb0EN7cutlass6half_tE19Flash_kernel_traitsILi192ELi64ELi64ELi8ES3_EELb0ELb0ELb1ELb1ELb0ELb0ELb1EEEvNS_16Flash_bwd_paramsE)
        /*05cc*/ 	.word	0x00000000


	//----- nvinfo : EIATTR_MIN_STACK_SIZE
	.align		4
.L_258:
        /*05d0*/ 	.byte	0x04, 0x12
        /*05d2*/ 	.short	(.L_260 - .L_259)
	.align		4
.L_259:
        /*05d4*/ 	.word	index@(_ZN5flash25flash_bwd_dot_do_o_kernelILb0E23Flash_bwd_kernel_traitsILi192ELi64ELi64ELi8ELi4ELi2ELi2ELb0ELb0EN7cutlass6half_tE19Flash_kernel_traitsILi192ELi64ELi64ELi8ES3_EEEEvNS_16Flash_bwd_paramsE)
        /*05d8*/ 	.word	0x00000000


	//----- nvinfo : EIATTR_MIN_STACK_SIZE
	.align		4
.L_260:
        /*05dc*/ 	.byte	0x04, 0x12
        /*05de*/ 	.short	(.L_262 - .L_261)
	.align		4
.L_261:
        /*05e0*/ 	.word	index@(_ZN5flash25flash_bwd_dot_do_o_kernelILb1E23Flash_bwd_kernel_traitsILi192ELi64ELi64ELi8ELi4ELi2ELi2ELb0ELb0EN7cutlass6half_tE19Flash_kernel_traitsILi192ELi64ELi64ELi8ES3_EEEEvNS_16Flash_bwd_paramsE)
        /*05e4*/ 	.word	0x00000000
.L_262:


//--------------------- .nv.info._ZN5flash44flash_bwd_dq_dk_dv_loop_seqk_parallel_kernelI23Flash_bwd_kernel_traitsILi192ELi64ELi64ELi8ELi4ELi2ELi2ELb1ELb1EN7cutlass6half_tE19Flash_kernel_traitsILi192ELi64ELi64ELi8ES3_EELb0ELb0ELb0ELb0ELb0ELb0ELb0EEEvNS_16Flash_bwd_paramsE --------------------------
	.section	.nv.info._ZN5flash44flash_bwd_dq_dk_dv_loop_seqk_parallel_kernelI23Flash_bwd_kernel_traitsILi192ELi64ELi64ELi8ELi4ELi2ELi2ELb1ELb1EN7cutlass6half_tE19Flash_kernel_traitsILi192ELi64ELi64ELi8ES3_EELb0ELb0ELb0ELb0ELb0ELb0ELb0EEEvNS_16Flash_bwd_paramsE,"",@"SHT_CUDA_INFO"
	.sectionflags	@""
	.align	4


	//----- nvinfo : EIATTR_CUDA_API_VERSION
	.align		4
        /*0000*/ 	.byte	0x04, 0x37
        /*0002*/ 	.short	(.L_264 - .L_263)
.L_263:
        /*0004*/ 	.word	0x00000082


	//----- nvinfo : EIATTR_SW2861232_WAR
	.align		4
.L_264:
        /*0008*/ 	.byte	0x01, 0x35
	.zero		2


	//----- nvinfo : EIATTR_PARAM_CBANK
	.align		4
        /*000c*/ 	.byte	0x04, 0x0a
        /*000e*/ 	.short	(.L_266 - .L_265)
	.align		4
.L_265:
        /*0010*/ 	.word	index@(.nv.constant0._ZN5flash44flash_bwd_dq_dk_dv_loop_seqk_parallel_kernelI23Flash_bwd_kernel_traitsILi192ELi64ELi64ELi8ELi4ELi2ELi2ELb1ELb1EN7cutlass6half_tE19Flash_kernel_traitsILi192ELi64ELi64ELi8ES3_EELb0ELb0ELb0ELb0ELb0ELb0ELb0EEEvNS_16Flash_bwd_paramsE)
        /*0014*/ 	.short	0x0160
        /*0016*/ 	.short	0x0280


	//----- nvinfo : EIATTR_CBANK_PARAM_SIZE
	.align		4
.L_266:
        /*0018*/ 	.byte	0x03, 0x19
        /*001a*/ 	.short	0x0280


	//----- nvinfo : EIATTR_KPARAM_INFO
	.align		4
        /*001c*/ 	.byte	0x04, 0x17
        /*001e*/ 	.short	(.L_268 - .L_267)
.L_267:
        /*0020*/ 	.word	0x00000000
        /*0024*/ 	.short	0x0000
        /*0026*/ 	.short	0x0000
        /*0028*/ 	.byte	0x00, 0xf0, 0x01, 0x0a


	//----- nvinfo : EIATTR_MAXREG_COUNT
	.align		4
.L_268:
        /*002c*/ 	.byte	0x03, 0x1b
        /*002e*/ 	.short	0x00ff


	//----- nvinfo : EIATTR_NUM_BARRIERS
	.align		4
        /*0030*/ 	.byte	0x02, 0x4c
        /*0032*/ 	.byte	0x01
	.zero		1


	//----- nvinfo : EIATTR_ANNOTATIONS
	.align		4
        /*0034*/ 	.byte	0x04, 0x55
        /*0036*/ 	.short	(.L_270 - .L_269)


	//   ....[0]....
.L_269:
        /*0038*/ 	.word	0x00000001
        /*003c*/ 	.byte	0xe0, 0x04, 0x00, 0x00, 0x01, 0x00, 0x00, 0x00, 0x60, 0x08, 0x00, 0x00, 0x01, 0x00, 0x00, 0x00
        /* <DEDUP_REMOVED lines=56> */
        /*03cc*/ 	.byte	0xf0, 0x87, 0x00, 0x00


	//----- nvinfo : EIATTR_MERCURY_ISA_VERSION
	.align		4
.L_270:
        /*03d0*/ 	.byte	0x03, 0x5f
        /*03d2*/ 	.short	0x0000


	//----- nvinfo : EIATTR_EXIT_INSTR_OFFSETS
	.align		4
        /*03d4*/ 	.byte	0x04, 0x1c
        /*03d6*/ 	.short	(.L_272 - .L_271)


	//   ....[0]....
.L_271:
        /*03d8*/ 	.word	0x000000a0


	//   ....[1]....
        /*03dc*/ 	.word	0x00008f70


	//----- nvinfo : EIATTR_CTAIDZ_USED
	.align		4
.L_272:
        /*03e0*/ 	.byte	0x01, 0x04
	.zero		2


	//----- nvinfo : EIATTR_CRS_STACK_SIZE
	.align		4
        /*03e4*/ 	.byte	0x04, 0x1e
        /*03e6*/ 	.short	(.L_274 - .L_273)
.L_273:
        /*03e8*/ 	.word	0x00000000
.L_274:


//--------------------- .nv.info._ZN5flash44flash_bwd_dq_dk_dv_loop_seqk_parallel_kernelI23Flash_bwd_kernel_traitsILi192ELi64ELi64ELi8ELi4ELi2ELi2ELb1ELb1EN7cutlass6half_tE19Flash_kernel_traitsILi192ELi64ELi64ELi8ES3_EELb0ELb0ELb1ELb0ELb0ELb0ELb0EEEvNS_16Flash_bwd_paramsE --------------------------
	.section	.nv.info._ZN5flash44flash_bwd_dq_dk_dv_loop_seqk_parallel_kernelI23Flash_bwd_kernel_traitsILi192ELi64ELi64ELi8ELi4ELi2ELi2ELb1ELb1EN7cutlass6half_tE19Flash_kernel_traitsILi192ELi64ELi64ELi8ES3_EELb0ELb0ELb1ELb0ELb0ELb0ELb0EEEvNS_16Flash_bwd_paramsE,"",@"SHT_CUDA_INFO"
	.sectionflags	@""
	.align	4


	//----- nvinfo : EIATTR_CUDA_API_VERSION
	.align		4
        /*0000*/ 	.byte	0x04, 0x37
        /*0002*/ 	.short	(.L_276 - .L_275)
.L_275:
        /*0004*/ 	.word	0x00000082


	//----- nvinfo : EIATTR_SW2861232_WAR
	.align		4
.L_276:
        /*0008*/ 	.byte	0x01, 0x35
	.zero		2


	//----- nvinfo : EIATTR_PARAM_CBANK
	.align		4
        /*000c*/ 	.byte	0x04, 0x0a
        /*000e*/ 	.short	(.L_278 - .L_277)
	.align		4
.L_277:
        /*0010*/ 	.word	index@(.nv.constant0._ZN5flash44flash_bwd_dq_dk_dv_loop_seqk_parallel_kernelI23Flash_bwd_kernel_traitsILi192ELi64ELi64ELi8ELi4ELi2ELi2ELb1ELb1EN7cutlass6half_tE19Flash_kernel_traitsILi192ELi64ELi64ELi8ES3_EELb0ELb0ELb1ELb0ELb0ELb0ELb0EEEvNS_16Flash_bwd_paramsE)
        /*0014*/ 	.short	0x0160
        /*0016*/ 	.short	0x0280


	//----- nvinfo : EIATTR_CBANK_PARAM_SIZE
	.align		4
.L_278:
        /*0018*/ 	.byte	0x03, 0x19
        /*001a*/ 	.short	0x0280


	//----- nvinfo : EIATTR_KPARAM_INFO
	.align		4
        /*001c*/ 	.byte	0x04, 0x17
        /*001e*/ 	.short	(.L_280 - .L_279)
.L_279:
        /*0020*/ 	.word	0x00000000
        /*0024*/ 	.short	0x0000
        /*0026*/ 	.short	0x0000
        /*0028*/ 	.byte	0x00, 0xf0, 0x01, 0x0a


	//----- nvinfo : EIATTR_MAXREG_COUNT
	.align		4
.L_280:
        /*002c*/ 	.byte	0x03, 0x1b
        /*002e*/ 	.short	0x00ff


	//----- nvinfo : EIATTR_NUM_BARRIERS
	.align		4
        /*0030*/ 	.byte	0x02, 0x4c
        /*0032*/ 	.byte	0x01
	.zero		1


	//----- nvinfo : EIATTR_ANNOTATIONS
	.align		4
        /*0034*/ 	.byte	0x04, 0x55
        /*0036*/ 	.short	(.L_282 - .L_281)


	//   ....[0]....
.L_281:
        /* <DEDUP_REMOVED lines=60> */


	//----- nvinfo : EIATTR_MERCURY_ISA_VERSION
	.align		4
.L_282:
        /*03e0*/ 	.byte	0x03, 0x5f
        /*03e2*/ 	.short	0x0000


	//----- nvinfo : EIATTR_EXIT_INSTR_OFFSETS
	.align		4
        /*03e4*/ 	.byte	0x04, 0x1c
        /*03e6*/ 	.short	(.L_284 - .L_283)


	//   ....[0]....
.L_283:
        /*03e8*/ 	.word	0x000000a0


	//   ....[1]....
        /*03ec*/ 	.word	0x00009180


	//----- nvinfo : EIATTR_CTAIDZ_USED
	.align		4
.L_284:
        /*03f0*/ 	.byte	0x01, 0x04
	.zero		2


	//----- nvinfo : EIATTR_CRS_STACK_SIZE
	.align		4
        /*03f4*/ 	.byte	0x04, 0x1e
        /*03f6*/ 	.short	(.L_286 - .L_285)
.L_285:
        /*03f8*/ 	.word	0x00000000
.L_286:


//--------------------- .nv.info._ZN5flash44flash_bwd_dq_dk_dv_loop_seqk_parallel_kernelI23Flash_bwd_kernel_traitsILi192ELi64ELi64ELi8ELi4ELi2ELi2ELb1ELb1EN7cutlass6half_tE19Flash_kernel_traitsILi192ELi64ELi64ELi8ES3_EELb0ELb0ELb0ELb0ELb0ELb1ELb0EEEvNS_16Flash_bwd_paramsE --------------------------
	.section	.nv.info._ZN5flash44flash_bwd_dq_dk_dv_loop_seqk_parallel_kernelI23Flash_bwd_kernel_traitsILi192ELi64ELi64ELi8ELi4ELi2ELi2ELb1ELb1EN7cutlass6half_tE19Flash_kernel_traitsILi192ELi64ELi64ELi8ES3_EELb0ELb0ELb0ELb0ELb0ELb1ELb0EEEvNS_16Flash_bwd_paramsE,"",@"SHT_CUDA_INFO"
	.sectionflags	@""
	.align	4


	//----- nvinfo : EIATTR_CUDA_API_VERSION
	.align		4
        /*0000*/ 	.byte	0x04, 0x37
        /*0002*/ 	.short	(.L_288 - .L_287)
.L_287:
        /*0004*/ 	.word	0x00000082


	//----- nvinfo : EIATTR_SW2861232_WAR
	.align		4
.L_288:
        /*0008*/ 	.byte	0x01, 0x35
	.zero		2


	//----- nvinfo : EIATTR_PARAM_CBANK
	.align		4
        /*000c*/ 	.byte	0x04, 0x0a
        /*000e*/ 	.short	(.L_290 - .L_289)
	.align		4
.L_289:
        /*0010*/ 	.word	index@(.nv.constant0._ZN5flash44flash_bwd_dq_dk_dv_loop_seqk_parallel_kernelI23Flash_bwd_kernel_traitsILi192ELi64ELi64ELi8ELi4ELi2ELi2ELb1ELb1EN7cutlass6half_tE19Flash_kernel_traitsILi192ELi64ELi64ELi8ES3_EELb0ELb0ELb0ELb0ELb0ELb1ELb0EEEvNS_16Flash_bwd_paramsE)
        /*0014*/ 	.short	0x0160
        /*0016*/ 	.short	0x0280


	//----- nvinfo : EIATTR_CBANK_PARAM_SIZE
	.align		4
.L_290:
        /*0018*/ 	.byte	0x03, 0x19
        /*001a*/ 	.short	0x0280


	//----- nvinfo : EIATTR_KPARAM_INFO
	.align		4
        /*001c*/ 	.byte	0x04, 0x17
        /*001e*/ 	.short	(.L_292 - .L_291)
.L_291:
        /*0020*/ 	.word	0x00000000
        /*0024*/ 	.short	0x0000
        /*0026*/ 	.short	0x0000
        /*0028*/ 	.byte	0x00, 0xf0, 0x01, 0x0a


	//----- nvinfo : EIATTR_MAXREG_COUNT
	.align		4
.L_292:
        /*002c*/ 	.byte	0x03, 0x1b
        /*002e*/ 	.short	0x00ff


	//----- nvinfo : EIATTR_NUM_BARRIERS
	.align		4
        /*0030*/ 	.byte	0x02, 0x4c
        /*0032*/ 	.byte	0x01
	.zero		1


	//----- nvinfo : EIATTR_ANNOTATIONS
	.align		4
        /*0034*/ 	.byte	0x04, 0x55
        /*0036*/ 	.short	(.L_294 - .L_293)


	//   ....[0]....
.L_293:
        /* <DEDUP_REMOVED lines=47> */
        /*031c*/ 	.byte	0x00, 0x6d, 0x00, 0x00, 0x01, 0x00, 0x00, 0x00, 0x60, 0x76, 0x00, 0x00


	//----- nvinfo : EIATTR_MERCURY_ISA_VERSION
	.align		4
.L_294:
        /*0328*/ 	.byte	0x03, 0x5f
        /*032a*/ 	.short	0x0000


	//----- nvinfo : EIATTR_EXIT_INSTR_OFFSETS
	.align		4
        /*032c*/ 	.byte	0x04, 0x1c
        /*032e*/ 	.short	(.L_296 - .L_295)


	//   ....[0]....
.L_295:
        /*0330*/ 	.word	0x000000a0


	//   ....[1]....
        /*0334*/ 	.word	0x00007d20


	//----- nvinfo : EIATTR_CTAIDZ_USED
	.align		4
.L_296:
        /*0338*/ 	.byte	0x01, 0x04
	.zero		2


	//----- nvinfo : EIATTR_CRS_STACK_SIZE
	.align		4
        /*033c*/ 	.byte	0x04, 0x1e
        /*033e*/ 	.short	(.L_298 - .L_297)
.L_297:
        /*0340*/ 	.word	0x00000000
.L_298:


//--------------------- .nv.info._ZN5flash44flash_bwd_dq_dk_dv_loop_seqk_parallel_kernelI23Flash_bwd_kernel_traitsILi192ELi64ELi64ELi8ELi4ELi2ELi2ELb1ELb1EN7cutlass6half_tE19Flash_kernel_traitsILi192ELi64ELi64ELi8ES3_EELb0ELb0ELb0ELb1ELb0ELb0ELb0EEEvNS_16Flash_bwd_paramsE --------------------------
	.section	.nv.info._ZN5flash44flash_bwd_dq_dk_dv_loop_seqk_parallel_kernelI23Flash_bwd_kernel_traitsILi192ELi64ELi64ELi8ELi4ELi2ELi2ELb1ELb1EN7cutlass6half_tE19Flash_kernel_traitsILi192ELi64ELi64ELi8ES3_EELb0ELb0ELb0ELb1ELb0ELb0ELb0EEEvNS_16Flash_bwd_paramsE,"",@"SHT_CUDA_INFO"
	.sectionflags	@""
	.align	4


	//----- nvinfo : EIATTR_CUDA_API_VERSION
	.align		4
        /*0000*/ 	.byte	0x04, 0x37
        /*0002*/ 	.short	(.L_300 - .L_299)
.L_299:
        /*0004*/ 	.word	0x00000082


	//----- nvinfo : EIATTR_SW2861232_WAR
	.align		4
.L_300:
        /*0008*/ 	.byte	0x01, 0x35
	.zero		2


	//----- nvinfo : EIATTR_PARAM_CBANK
	.align		4
        /*000c*/ 	.byte	0x04, 0x0a
        /*000e*/ 	.short	(.L_302 - .L_301)
	.align		4
.L_301:
        /*0010*/ 	.word	index@(.nv.constant0._ZN5flash44flash_bwd_dq_dk_dv_loop_seqk_parallel_kernelI23Flash_bwd_kernel_traitsILi192ELi64ELi64ELi8ELi4ELi2ELi2ELb1ELb1EN7cutlass6half_tE19Flash_kernel_traitsILi192ELi64ELi64ELi8ES3_EELb0ELb0ELb0ELb1ELb0ELb0ELb0EEEvNS_16Flash_bwd_paramsE)
        /*0014*/ 	.short	0x0160
        /*0016*/ 	.short	0x0280


	//----- nvinfo : EIATTR_CBANK_PARAM_SIZE
	.align		4
.L_302:
        /*0018*/ 	.byte	0x03, 0x19
        /*001a*/ 	.short	0x0280


	//----- nvinfo : EIATTR_KPARAM_INFO
	.align		4
        /*001c*/ 	.byte	0x04, 0x17
        /*001e*/ 	.short	(.L_304 - .L_303)
.L_303:
        /*0020*/ 	.word	0x00000000
        /*0024*/ 	.short	0x0000
        /*0026*/ 	.short	0x0000
        /*0028*/ 	.byte	0x00, 0xf0, 0x01, 0x0a


	//----- nvinfo : EIATTR_MAXREG_COUNT
	.align		4
.L_304:
        /*002c*/ 	.byte	0x03, 0x1b
        /*002e*/ 	.short	0x00ff


	//----- nvinfo : EIATTR_NUM_BARRIERS
	.align		4
        /*0030*/ 	.byte	0x02, 0x4c
        /*0032*/ 	.byte	0x01
	.zero		1


	//----- nvinfo : EIATTR_ANNOTATIONS
	.align		4
        /*0034*/ 	.byte	0x04, 0x55
        /*0036*/ 	.short	(.L_306 - .L_305)


	//   ....[0]....
.L_305:
        /* <DEDUP_REMOVED lines=60> */


	//----- nvinfo : EIATTR_MERCURY_ISA_VERSION
	.align		4
.L_306:
        /*03e0*/ 	.byte	0x03, 0x5f
        /*03e2*/ 	.short	0x0000


	//----- nvinfo : EIATTR_EXIT_INSTR_OFFSETS
	.align		4
        /*03e4*/ 	.byte	0x04, 0x1c
        /*03e6*/ 	.short	(.L_308 - .L_307)


	//   ....[0]....
.L_307:
        /*03e8*/ 	.word	0x000000a0


	//   ....[1]....
        /*03ec*/ 	.word	0x00009490


	//----- nvinfo : EIATTR_CTAIDZ_USED
	.align		4
.L_308:
        /*03f0*/ 	.byte	0x01, 0x04
	.zero		2


	//----- nvinfo : EIATTR_CRS_STACK_SIZE
	.align		4
        /*03f4*/ 	.byte	0x04, 0x1e
        /*03f6*/ 	.short	(.L_310 - .L_309)
.L_309:
        /*03f8*/ 	.word	0x00000000
.L_310:


//--------------------- .nv.info._ZN5flash44flash_bwd_dq_dk_dv_loop_seqk_parallel_kernelI23Flash_bwd_kernel_traitsILi192ELi64ELi64ELi8ELi4ELi2ELi2ELb1ELb1EN7cutlass6half_tE19Flash_kernel_traitsILi192ELi64ELi64ELi8ES3_EELb0ELb0ELb1ELb0ELb0ELb1ELb0EEEvNS_16Flash_bwd_paramsE --------------------------
	.section	.nv.info._ZN5flash44flash_bwd_dq_dk_dv_loop_seqk_parallel_kernelI23Flash_bwd_kernel_traitsILi192ELi64ELi64ELi8ELi4ELi2ELi2ELb1ELb1EN7cutlass6half_tE19Flash_kernel_traitsILi192ELi64ELi64ELi8ES3_EELb0ELb0ELb1ELb0ELb0ELb1ELb0EEEvNS_16Flash_bwd_paramsE,"",@"SHT_CUDA_INFO"
	.sectionflags	@""
	.align	4


	//----- nvinfo : EIATTR_CUDA_API_VERSION
	.align		4
        /*0000*/ 	.byte	0x04, 0x37
        /*0002*/ 	.short	(.L_312 - .L_311)
.L_311:
        /*0004*/ 	.word	0x00000082


	//----- nvinfo : EIATTR_SW2861232_WAR
	.align		4
.L_312:
        /*0008*/ 	.byte	0x01, 0x35
	.zero		2


	//----- nvinfo : EIATTR_PARAM_CBANK
	.align		4
        /*000c*/ 	.byte	0x04, 0x0a
        /*000e*/ 	.short	(.L_314 - .L_313)
	.align		4
.L_313:
        /*0010*/ 	.word	index@(.nv.constant0._ZN5flash44flash_bwd_dq_dk_dv_loop_seqk_parallel_kernelI23Flash_bwd_kernel_traitsILi192ELi64ELi64ELi8ELi4ELi2ELi2ELb1ELb1EN7cutlass6half_tE19Flash_kernel_traitsILi192ELi64ELi64ELi8ES3_EELb0ELb0ELb1ELb0ELb0ELb1ELb0EEEvNS_16Flash_bwd_paramsE)
        /*0014*/ 	.short	0x0160
        /*0016*/ 	.short	0x0280


	//----- nvinfo : EIATTR_CBANK_PARAM_SIZE
	.align		4
.L_314:
        /*0018*/ 	.byte	0x03, 0x19
        /*001a*/ 	.short	0x0280


	//----- nvinfo : EIATTR_KPARAM_INFO
	.align		4
        /*001c*/ 	.byte	0x04, 0x17
        /*001e*/ 	.short	(.L_316 - .L_315)
.L_315:
        /*0020*/ 	.word	0x00000000
        /*0024*/ 	.short	0x0000
        /*0026*/ 	.short	0x0000
        /*0028*/ 	.byte	0x00, 0xf0, 0x01, 0x0a


	//----- nvinfo : EIATTR_MAXREG_COUNT
	.align		4
.L_316:
        /*002c*/ 	.byte	0x03, 0x1b
        /*002e*/ 	.short	0x00ff


	//----- nvinfo : EIATTR_NUM_BARRIERS
	.align		4
        /*0030*/ 	.byte	0x02, 0x4c
        /*0032*/ 	.byte	0x01
	.zero		1


	//----- nvinfo : EIATTR_ANNOTATIONS
	.align		4
        /*0034*/ 	.byte	0x04, 0x55
        /*0036*/ 	.short	(.L_318 - .L_317)


	//   ....[0]....
.L_317:
        /* <DEDUP_REMOVED lines=48> */


	//----- nvinfo : EIATTR_MERCURY_ISA_VERSION
	.align		4
.L_318:
        /*0328*/ 	.byte	0x03, 0x5f
        /*032a*/ 	.short	0x0000


	//----- nvinfo : EIATTR_EXIT_INSTR_OFFSETS
	.align		4
        /*032c*/ 	.byte	0x04, 0x1c
        /*032e*/ 	.short	(.L_320 - .L_319)


	//   ....[0]....
.L_319:
        /*0330*/ 	.word	0x000000a0


	//   ....[1]....
        /*0334*/ 	.word	0x00007ee0


	//----- nvinfo : EIATTR_CTAIDZ_USED
	.align		4
.L_320:
        /*0338*/ 	.byte	0x01, 0x04
	.zero		2


	//----- nvinfo : EIATTR_CRS_STACK_SIZE
	.align		4
        /*033c*/ 	.byte	0x04, 0x1e
        /*033e*/ 	.short	(.L_322 - .L_321)
.L_321:
        /*0340*/ 	.word	0x00000000
.L_322:


//--------------------- .nv.info._ZN5flash44flash_bwd_dq_dk_dv_loop_seqk_parallel_kernelI23Flash_bwd_kernel_traitsILi192ELi64ELi64ELi8ELi4ELi2ELi2ELb1ELb1EN7cutlass6half_tE19Flash_kernel_traitsILi192ELi64ELi64ELi8ES3_EELb0ELb0ELb1ELb1ELb0ELb0ELb0EEEvNS_16Flash_bwd_paramsE --------------------------
	.section	.nv.info._ZN5flash44flash_bwd_dq_dk_dv_loop_seqk_parallel_kernelI23Flash_bwd_kernel_traitsILi192ELi64ELi64ELi8ELi4ELi2ELi2ELb1ELb1EN7cutlass6half_tE19Flash_kernel_traitsILi192ELi64ELi64ELi8ES3_EELb0ELb0ELb1ELb1ELb0ELb0ELb0EEEvNS_16Flash_bwd_paramsE,"",@"SHT_CUDA_INFO"
	.sectionflags	@""
	.align	4


	//----- nvinfo : EIATTR_CUDA_API_VERSION
	.align		4
        /*0000*/ 	.byte	0x04, 0x37
        /*0002*/ 	.short	(.L_324 - .L_323)
.L_323:
        /*0004*/ 	.word	0x00000082


	//----- nvinfo : EIATTR_SW2861232_WAR
	.align		4
.L_324:
        /*0008*/ 	.byte	0x01, 0x35
	.zero		2


	//----- nvinfo : EIATTR_PARAM_CBANK
	.align		4
        /*000c*/ 	.byte	0x04, 0x0a
        /*000e*/ 	.short	(.L_326 - .L_325)
	.align		4
.L_325:
        /*0010*/ 	.word	index@(.nv.constant0._ZN5flash44flash_bwd_dq_dk_dv_loop_seqk_parallel_kernelI23Flash_bwd_kernel_traitsILi192ELi64ELi64ELi8ELi4ELi2ELi2ELb1ELb1EN7cutlass6half_tE19Flash_kernel_traitsILi192ELi64ELi64ELi8ES3_EELb0ELb0ELb1ELb1ELb0ELb0ELb0EEEvNS_16Flash_bwd_paramsE)
        /*0014*/ 	.short	0x0160
        /*0016*/ 	.short	0x0280


	//----- nvinfo : EIATTR_CBANK_PARAM_SIZE
	.align		4
.L_326:
        /*0018*/ 	.byte	0x03, 0x19
        /*001a*/ 	.short	0x0280


	//----- nvinfo : EIATTR_KPARAM_INFO
	.align		4
        /*001c*/ 	.byte	0x04, 0x17
        /*001e*/ 	.short	(.L_328 - .L_327)
.L_327:
        /*0020*/ 	.word	0x00000000
        /*0024*/ 	.short	0x0000
        /*0026*/ 	.short	0x0000
        /*0028*/ 	.byte	0x00, 0xf0, 0x01, 0x0a


	//----- nvinfo : EIATTR_MAXREG_COUNT
	.align		4
.L_328:
        /*002c*/ 	.byte	0x03, 0x1b
        /*002e*/ 	.short	0x00ff


	//----- nvinfo : EIATTR_NUM_BARRIERS
	.align		4
        /*0030*/ 	.byte	0x02, 0x4c
        /*0032*/ 	.byte	0x01
	.zero		1


	//----- nvinfo : EIATTR_ANNOTATIONS
	.align		4
        /*0034*/ 	.byte	0x04, 0x55
        /*0036*/ 	.short	(.L_330 - .L_329)


	//   ....[0]....
.L_329:
        /* <DEDUP_REMOVED lines=61> */


	//----- nvinfo : EIATTR_MERCURY_ISA_VERSION
	.align		4
.L_330:
        /*03f0*/ 	.byte	0x03, 0x5f
        /*03f2*/ 	.short	0x0000


	//----- nvinfo : EIATTR_EXIT_INSTR_OFFSETS
	.align		4
        /*03f4*/ 	.byte	0x04, 0x1c
        /*03f6*/ 	.short	(.L_332 - .L_331)


	//   ....[0]....
.L_331:
        /*03f8*/ 	.word	0x000000a0


	//   ....[1]....
        /*03fc*/ 	.word	0x00009680


	//----- nvinfo : EIATTR_CTAIDZ_USED
	.align		4
.L_332:
        /*0400*/ 	.byte	0x01, 0x04
	.zero		2


	//----- nvinfo : EIATTR_CRS_STACK_SIZE
	.align		4
        /*0404*/ 	.byte	0x04, 0x1e
        /*0406*/ 	.short	(.L_334 - .L_333)
.L_333:
        /*0408*/ 	.word	0x00000000
.L_334:


//--------------------- .nv.info._ZN5flash44flash_bwd_dq_dk_dv_loop_seqk_parallel_kernelI23Flash_bwd_kernel_traitsILi192ELi64ELi64ELi8ELi4ELi2ELi2ELb0ELb0EN7cutlass6half_tE19Flash_kernel_traitsILi192ELi64ELi64ELi8ES3_EELb0ELb0ELb0ELb0ELb0ELb0ELb0EEEvNS_16Flash_bwd_paramsE --------------------------
	.section	.nv.info._ZN5flash44flash_bwd_dq_dk_dv_loop_seqk_parallel_kernelI23Flash_bwd_kernel_traitsILi192ELi64ELi64ELi8ELi4ELi2ELi2ELb0ELb0EN7cutlass6half_tE19Flash_kernel_traitsILi192ELi64ELi64ELi8ES3_EELb0ELb0ELb0ELb0ELb0ELb0ELb0EEEvNS_16Flash_bwd_paramsE,"",@"SHT_CUDA_INFO"
	.sectionflags	@""
	.align	4


	//----- nvinfo : EIATTR_CUDA_API_VERSION
	.align		4
        /*0000*/ 	.byte	0x04, 0x37
        /*0002*/ 	.short	(.L_336 - .L_335)
.L_335:
        /*0004*/ 	.word	0x00000082


	//----- nvinfo : EIATTR_SW2861232_WAR
	.align		4
.L_336:
        /*0008*/ 	.byte	0x01, 0x35
	.zero		2


	//----- nvinfo : EIATTR_PARAM_CBANK
	.align		4
        /*000c*/ 	.byte	0x04, 0x0a
        /*000e*/ 	.short	(.L_338 - .L_337)
	.align		4
.L_337:
        /*0010*/ 	.word	index@(.nv.constant0._ZN5flash44flash_bwd_dq_dk_dv_loop_seqk_parallel_kernelI23Flash_bwd_kernel_traitsILi192ELi64ELi64ELi8ELi4ELi2ELi2ELb0ELb0EN7cutlass6half_tE19Flash_kernel_traitsILi192ELi64ELi64ELi8ES3_EELb0ELb0ELb0ELb0ELb0ELb0ELb0EEEvNS_16Flash_bwd_paramsE)
        /*0014*/ 	.short	0x0160
        /*0016*/ 	.short	0x0280


	//----- nvinfo : EIATTR_CBANK_PARAM_SIZE
	.align		4
.L_338:
        /*0018*/ 	.byte	0x03, 0x19
        /*001a*/ 	.short	0x0280


	//----- nvinfo : EIATTR_KPARAM_INFO
	.align		4
        /*001c*/ 	.byte	0x04, 0x17
        /*001e*/ 	.short	(.L_340 - .L_339)
.L_339:
        /*0020*/ 	.word	0x00000000
        /*0024*/ 	.short	0x0000
        /*0026*/ 	.short	0x0000
        /*0028*/ 	.byte	0x00, 0xf0, 0x01, 0x0a


	//----- nvinfo : EIATTR_MAXREG_COUNT
	.align		4
.L_340:
        /*002c*/ 	.byte	0x03, 0x1b
        /*002e*/ 	.short	0x00ff


	//----- nvinfo : EIATTR_NUM_BARRIERS
	.align		4
        /*0030*/ 	.byte	0x02, 0x4c
        /*0032*/ 	.byte	0x01
	.zero		1


	//----- nvinfo : EIATTR_ANNOTATIONS
	.align		4
        /*0034*/ 	.byte	0x04, 0x55
        /*0036*/ 	.short	(.L_342 - .L_341)


	//   ....[0]....
.L_341:
        /*0038*/ 	.word	0x00000001
        /*003c*/ 	.byte	0x50, 0x04, 0x00, 0x00, 0x01, 0x00, 0x00, 0x00, 0x90, 0x05, 0x00, 0x00, 0x01, 0x00, 0x00, 0x00
        /*004c*/ 	.byte	0xd0, 0x05, 0x00, 0x00, 0x01, 0x00, 0x00, 0x00, 0xa0, 0x07, 0x00, 0x00, 0x01, 0x00, 0x00, 0x00
        /*005c*/ 	.byte	0x00, 0x08, 0x00, 0x00, 0x01, 0x00, 0x00, 0x00, 0x40, 0x14, 0x00, 0x00, 0x01, 0x00, 0x00, 0x00
        /*006c*/ 	.byte	0xf0, 0x1c, 0x00, 0x00, 0x01, 0x00, 0x00, 0x00, 0x70, 0x23, 0x00, 0x00, 0x01, 0x00, 0x00, 0x00
        /*007c*/ 	.byte	0x80, 0x23, 0x00, 0x00, 0x01, 0x00, 0x00, 0x00, 0xf0, 0x2e, 0x00, 0x00


	//----- nvinfo : EIATTR_MERCURY_ISA_VERSION
	.align		4
.L_342:
        /*0088*/ 	.byte	0x03, 0x5f
        /*008a*/ 	.short	0x0000


	//----- nvinfo : EIATTR_EXIT_INSTR_OFFSETS
	.align		4
        /*008c*/ 	.byte	0x04, 0x1c
        /*008e*/ 	.short	(.L_344 - .L_343)


	//   ....[0]....
.L_343:
        /*0090*/ 	.word	0x00000090


	//   ....[1]....
        /*0094*/ 	.word	0x000082a0


	//----- nvinfo : EIATTR_CTAIDZ_USED
	.align		4
.L_344:
        /*0098*/ 	.byte	0x01, 0x04
	.zero		2


	//----- nvinfo : EIATTR_CRS_STACK_SIZE
	.align		4
        /*009c*/ 	.byte	0x04, 0x1e
        /*009e*/ 	.short	(.L_346 - .L_345)
.L_345:
        /*00a0*/ 	.word	0x00000000
.L_346:


//--------------------- .nv.info._ZN5flash44flash_bwd_dq_dk_dv_loop_seqk_parallel_kernelI23Flash_bwd_kernel_traitsILi192ELi64ELi64ELi8ELi4ELi2ELi2ELb0ELb0EN7cutlass6half_tE19Flash_kernel_traitsILi192ELi64ELi64ELi8ES3_EELb0ELb0ELb1ELb0ELb0ELb0ELb0EEEvNS_16Flash_bwd_paramsE --------------------------
	.section	.nv.info._ZN5flash44flash_bwd_dq_dk_dv_loop_seqk_parallel_kernelI23Flash_bwd_kernel_traitsILi192ELi64ELi64ELi8ELi4ELi2ELi2ELb0ELb0EN7cutlass6half_tE19Flash_kernel_traitsILi192ELi64ELi64ELi8ES3_EELb0ELb0ELb1ELb0ELb0ELb0ELb0EEEvNS_16Flash_bwd_paramsE,"",@"SHT_CUDA_INFO"
	.sectionflags	@""
	.align	4


	//----- nvinfo : EIATTR_CUDA_API_VERSION
	.align		4
        /*0000*/ 	.byte	0x04, 0x37
        /*0002*/ 	.short	(.L_348 - .L_347)
.L_347:
        /*0004*/ 	.word	0x00000082


	//----- nvinfo : EIATTR_SW2861232_WAR
	.align		4
.L_348:
        /*0008*/ 	.byte	0x01, 0x35
	.zero		2


	//----- nvinfo : EIATTR_PARAM_CBANK
	.align		4
        /*000c*/ 	.byte	0x04, 0x0a
        /*000e*/ 	.short	(.L_350 - .L_349)
	.align		4
.L_349:
        /*0010*/ 	.word	index@(.nv.constant0._ZN5flash44flash_bwd_dq_dk_dv_loop_seqk_parallel_kernelI23Flash_bwd_kernel_traitsILi192ELi64ELi64ELi8ELi4ELi2ELi2ELb0ELb0EN7cutlass6half_tE19Flash_kernel_traitsILi192ELi64ELi64ELi8ES3_EELb0ELb0ELb1ELb0ELb0ELb0ELb0EEEvNS_16Flash_bwd_paramsE)
        /*0014*/ 	.short	0x0160
        /*0016*/ 	.short	0x0280


	//----- nvinfo : EIATTR_CBANK_PARAM_SIZE
	.align		4
.L_350:
        /*0018*/ 	.byte	0x03, 0x19
        /*001a*/ 	.short	0x0280


	//----- nvinfo : EIATTR_KPARAM_INFO
	.align		4
        /*001c*/ 	.byte	0x04, 0x17
        /*001e*/ 	.short	(.L_352 - .L_351)
.L_351:
        /*0020*/ 	.word	0x00000000
        /*0024*/ 	.short	0x0000
        /*0026*/ 	.short	0x0000
        /*0028*/ 	.byte	0x00, 0xf0, 0x01, 0x0a


	//----- nvinfo : EIATTR_MAXREG_COUNT
	.align		4
.L_352:
        /*002c*/ 	.byte	0x03, 0x1b
        /*002e*/ 	.short	0x00ff


	//----- nvinfo : EIATTR_NUM_BARRIERS
	.align		4
        /*0030*/ 	.byte	0x02, 0x4c
        /*0032*/ 	.byte	0x01
	.zero		1


	//----- nvinfo : EIATTR_MERCURY_ISA_VERSION
	.align		4
        /*0034*/ 	.byte	0x03, 0x5f
        /*0036*/ 	.short	0x0000


	//----- nvinfo : EIATTR_EXIT_INSTR_OFFSETS
	.align		4
        /*0038*/ 	.byte	0x04, 0x1c
        /*003a*/ 	.short	(.L_354 - .L_353)


	//   ....[0]....
.L_353:
        /*003c*/ 	.word	0x00000080


	//   ....[1]....
        /*0040*/ 	.word	0x00008280


	//----- nvinfo : EIATTR_CTAIDZ_USED
	.align		4
.L_354:
        /*0044*/ 	.byte	0x01, 0x04
	.zero		2


	//----- nvinfo : EIATTR_CRS_STACK_SIZE
	.align		4
        /*0048*/ 	.byte	0x04, 0x1e
        /*004a*/ 	.short	(.L_356 - .L_355)
.L_355:
        /*004c*/ 	.word	0x00000000
.L_356:


//--------------------- .nv.info._ZN5flash44flash_bwd_dq_dk_dv_loop_seqk_parallel_kernelI23Flash_bwd_kernel_traitsILi192ELi64ELi64ELi8ELi4ELi2ELi2ELb0ELb0EN7cutlass6half_tE19Flash_kernel_traitsILi192ELi64ELi64ELi8ES3_EELb0ELb0ELb0ELb0ELb0ELb1ELb0EEEvNS_16Flash_bwd_paramsE --------------------------
	.section	.nv.info._ZN5flash44flash_bwd_dq_dk_dv_loop_seqk_parallel_kernelI23Flash_bwd_kernel_traitsILi192ELi64ELi64ELi8ELi4ELi2ELi2ELb0ELb0EN7cutlass6half_tE19Flash_kernel_traitsILi192ELi64ELi64ELi8ES3_EELb0ELb0ELb0ELb0ELb0ELb1ELb0EEEvNS_16Flash_bwd_paramsE,"",@"SHT_CUDA_INFO"
	.sectionflags	@""
	.align	4


	//----- nvinfo : EIATTR_CUDA_API_VERSION
	.align		4
        /*0000*/ 	.byte	0x04, 0x37
        /*0002*/ 	.short	(.L_358 - .L_357)
.L_357:
        /*0004*/ 	.word	0x00000082


	//----- nvinfo : EIATTR_SW2861232_WAR
	.align		4
.L_358:
        /*0008*/ 	.byte	0x01, 0x35
	.zero		2


	//----- nvinfo : EIATTR_PARAM_CBANK
	.align		4
        /*000c*/ 	.byte	0x04, 0x0a
        /*000e*/ 	.short	(.L_360 - .L_359)
	.align		4
.L_359:
        /*0010*/ 	.word	index@(.nv.constant0._ZN5flash44flash_bwd_dq_dk_dv_loop_seqk_parallel_kernelI23Flash_bwd_kernel_traitsILi192ELi64ELi64ELi8ELi4ELi2ELi2ELb0ELb0EN7cutlass6half_tE19Flash_kernel_traitsILi192ELi64ELi64ELi8ES3_EELb0ELb0ELb0ELb0ELb0ELb1ELb0EEEvNS_16Flash_bwd_paramsE)
        /*0014*/ 	.short	0x0160
        /*0016*/ 	.short	0x0280


	//----- nvinfo : EIATTR_CBANK_PARAM_SIZE
	.align		4
.L_360:
        /*0018*/ 	.byte	0x03, 0x19
        /*001a*/ 	.short	0x0280


	//----- nvinfo : EIATTR_KPARAM_INFO
	.align		4
        /*001c*/ 	.byte	0x04, 0x17
        /*001e*/ 	.short	(.L_362 - .L_361)
.L_361:
        /*0020*/ 	.word	0x00000000
        /*0024*/ 	.short	0x0000
        /*0026*/ 	.short	0x0000
        /*0028*/ 	.byte	0x00, 0xf0, 0x01, 0x0a


	//----- nvinfo : EIATTR_MAXREG_COUNT
	.align		4
.L_362:
        /*002c*/ 	.byte	0x03, 0x1b
        /*002e*/ 	.short	0x00ff


	//----- nvinfo : EIATTR_NUM_BARRIERS
	.align		4
        /*0030*/ 	.byte	0x02, 0x4c
        /*0032*/ 	.byte	0x01
	.zero		1


	//----- nvinfo : EIATTR_ANNOTATIONS
	.align		4
        /*0034*/ 	.byte	0x04, 0x55
        /*0036*/ 	.short	(.L_364 - .L_363)


	//   ....[0]....
.L_363:
        /*0038*/ 	.word	0x00000001
        /*003c*/ 	.byte	0x80, 0x05, 0x00, 0x00, 0x01, 0x00, 0x00, 0x00, 0xe0, 0x05, 0x00, 0x00, 0x01, 0x00, 0x00, 0x00
        /*004c*/ 	.byte	0x40, 0x06, 0x00, 0x00, 0x01, 0x00, 0x00, 0x00, 0xc0, 0x07, 0x00, 0x00, 0x01, 0x00, 0x00, 0x00
        /*005c*/ 	.byte	0x00, 0x08, 0x00, 0x00, 0x01, 0x00, 0x00, 0x00, 0x00, 0x09, 0x00, 0x00, 0x01, 0x00, 0x00, 0x00
        /*006c*/ 	.byte	0x80, 0x14, 0x00, 0x00, 0x01, 0x00, 0x00, 0x00, 0x10, 0x18, 0x00, 0x00, 0x01, 0x00, 0x00, 0x00
        /*007c*/ 	.byte	0x20, 0x18, 0x00, 0x00, 0x01, 0x00, 0x00, 0x00, 0x00, 0x19, 0x00, 0x00, 0x01, 0x00, 0x00, 0x00
        /*008c*/ 	.byte	0xa0, 0x19, 0x00, 0x00, 0x01, 0x00, 0x00, 0x00, 0x50, 0x20, 0x00, 0x00


	//----- nvinfo : EIATTR_MERCURY_ISA_VERSION
	.align		4
.L_364:
        /*0098*/ 	.byte	0x03, 0x5f
        /*009a*/ 	.short	0x0000


	//----- nvinfo : EIATTR_EXIT_INSTR_OFFSETS
	.align		4
        /*009c*/ 	.byte	0x04, 0x1c
        /*009e*/ 	.short	(.L_366 - .L_365)


	//   ....[0]....
.L_365:
        /*00a0*/ 	.word	0x00000090


	//   ....[1]....
        /*00a4*/ 	.word	0x00007020


	//----- nvinfo : EIATTR_CTAIDZ_USED
	.align		4
.L_366:
        /*00a8*/ 	.byte	0x01, 0x04
	.zero		2


	//----- nvinfo : EIATTR_CRS_STACK_SIZE
	.align		4
        /*00ac*/ 	.byte	0x04, 0x1e
        /*00ae*/ 	.short	(.L_368 - .L_367)
.L_367:
        /*00b0*/ 	.word	0x00000000
.L_368:


//--------------------- .nv.info._ZN5flash44flash_bwd_dq_dk_dv_loop_seqk_parallel_kernelI23Flash_bwd_kernel_traitsILi192ELi64ELi64ELi8ELi4ELi2ELi2ELb0ELb0EN7cutlass6half_tE19Flash_kernel_traitsILi192ELi64ELi64ELi8ES3_EELb0ELb0ELb0ELb1ELb0ELb0ELb0EEEvNS_16Flash_bwd_paramsE --------------------------
	.section	.nv.info._ZN5flash44flash_bwd_dq_dk_dv_loop_seqk_parallel_kernelI23Flash_bwd_kernel_traitsILi192ELi64ELi64ELi8ELi4ELi2ELi2ELb0ELb0EN7cutlass6half_tE19Flash_kernel_traitsILi192ELi64ELi64ELi8ES3_EELb0ELb0ELb0ELb1ELb0ELb0ELb0EEEvNS_16Flash_bwd_paramsE,"",@"SHT_CUDA_INFO"
	.sectionflags	@""
	.align	4


	//----- nvinfo : EIATTR_CUDA_API_VERSION
	.align		4
        /*0000*/ 	.byte	0x04, 0x37
        /*0002*/ 	.short	(.L_370 - .L_369)
.L_369:
        /*0004*/ 	.word	0x00000082


	//----- nvinfo : EIATTR_SW2861232_WAR
	.align		4
.L_370:
        /*0008*/ 	.byte	0x01, 0x35
	.zero		2


	//----- nvinfo : EIATTR_PARAM_CBANK
	.align		4
        /*000c*/ 	.byte	0x04, 0x0a
        /*000e*/ 	.short	(.L_372 - .L_371)
	.align		4
.L_371:
        /*0010*/ 	.word	index@(.nv.constant0._ZN5flash44flash_bwd_dq_dk_dv_loop_seqk_parallel_kernelI23Flash_bwd_kernel_traitsILi192ELi64ELi64ELi8ELi4ELi2ELi2ELb0ELb0EN7cutlass6half_tE19Flash_kernel_traitsILi192ELi64ELi64ELi8ES3_EELb0ELb0ELb0ELb1ELb0ELb0ELb0EEEvNS_16Flash_bwd_paramsE)
        /*0014*/ 	.short	0x0160
        /*0016*/ 	.short	0x0280


	//----- nvinfo : EIATTR_CBANK_PARAM_SIZE
	.align		4
.L_372:
        /*0018*/ 	.byte	0x03, 0x19
        /*001a*/ 	.short	0x0280


	//----- nvinfo : EIATTR_KPARAM_INFO
	.align		4
        /*001c*/ 	.byte	0x04, 0x17
        /*001e*/ 	.short	(.L_374 - .L_373)
.L_373:
        /*0020*/ 	.word	0x00000000
        /*0024*/ 	.short	0x0000
        /*0026*/ 	.short	0x0000
        /*0028*/ 	.byte	0x00, 0xf0, 0x01, 0x0a


	//----- nvinfo : EIATTR_MAXREG_COUNT
	.align		4
.L_374:
        /*002c*/ 	.byte	0x03, 0x1b
        /*002e*/ 	.short	0x00ff


	//----- nvinfo : EIATTR_NUM_BARRIERS
	.align		4
        /*0030*/ 	.byte	0x02, 0x4c
        /*0032*/ 	.byte	0x01
	.zero		1


	//----- nvinfo : EIATTR_ANNOTATIONS
	.align		4
        /*0034*/ 	.byte	0x04, 0x55
        /*0036*/ 	.short	(.L_376 - .L_375)


	//   ....[0]....
.L_375:
        /* <DEDUP_REMOVED lines=12> */


	//----- nvinfo : EIATTR_MERCURY_ISA_VERSION
	.align		4
.L_376:
        /*00e8*/ 	.byte	0x03, 0x5f
        /*00ea*/ 	.short	0x0000


	//----- nvinfo : EIATTR_EXIT_INSTR_OFFSETS
	.align		4
        /*00ec*/ 	.byte	0x04, 0x1c
        /*00ee*/ 	.short	(.L_378 - .L_377)


	//   ....[0]....
.L_377:
        /*00f0*/ 	.word	0x00000090


	//   ....[1]....
        /*00f4*/ 	.word	0x00008810


	//----- nvinfo : EIATTR_CTAIDZ_USED
	.align		4
.L_378:
        /*00f8*/ 	.byte	0x01, 0x04
	.zero		2


	//----- nvinfo : EIATTR_CRS_STACK_SIZE
	.align		4
        /*00fc*/ 	.byte	0x04, 0x1e
        /*00fe*/ 	.short	(.L_380 - .L_379)
.L_379:
        /*0100*/ 	.word	0x00000000
.L_380:


//--------------------- .nv.info._ZN5flash44flash_bwd_dq_dk_dv_loop_seqk_parallel_kernelI23Flash_bwd_kernel_traitsILi192ELi64ELi64ELi8ELi4ELi2ELi2ELb0ELb0EN7cutlass6half_tE19Flash_kernel_traitsILi192ELi64ELi64ELi8ES3_EELb0ELb0ELb1ELb0ELb0ELb1ELb0EEEvNS_16Flash_bwd_paramsE --------------------------
	.section	.nv.info._ZN5flash44flash_bwd_dq_dk_dv_loop_seqk_parallel_kernelI23Flash_bwd_kernel_traitsILi192ELi64ELi64ELi8ELi4ELi2ELi2ELb0ELb0EN7cutlass6half_tE19Flash_kernel_traitsILi192ELi64ELi64ELi8ES3_EELb0ELb0ELb1ELb0ELb0ELb1ELb0EEEvNS_16Flash_bwd_paramsE,"",@"SHT_CUDA_INFO"
	.sectionflags	@""
	.align	4


	//----- nvinfo : EIATTR_CUDA_API_VERSION
	.align		4
        /*0000*/ 	.byte	0x04, 0x37
        /*0002*/ 	.short	(.L_382 - .L_381)
.L_381:
        /*0004*/ 	.word	0x00000082


	//----- nvinfo : EIATTR_SW2861232_WAR
	.align		4
.L_382:
        /*0008*/ 	.byte	0x01, 0x35
	.zero		2


	//----- nvinfo : EIATTR_PARAM_CBANK
	.align		4
        /*000c*/ 	.byte	0x04, 0x0a
        /*000e*/ 	.short	(.L_384 - .L_383)
	.align		4
.L_383:
        /*0010*/ 	.word	index@(.nv.constant0._ZN5flash44flash_bwd_dq_dk_dv_loop_seqk_parallel_kernelI23Flash_bwd_kernel_traitsILi192ELi64ELi64ELi8ELi4ELi2ELi2ELb0ELb0EN7cutlass6half_tE19Flash_kernel_traitsILi192ELi64ELi64ELi8ES3_EELb0ELb0ELb1ELb0ELb0ELb1ELb0EEEvNS_16Flash_bwd_paramsE)
        /*0014*/ 	.short	0x0160
        /*0016*/ 	.short	0x0280


	//----- nvinfo : EIATTR_CBANK_PARAM_SIZE
	.align		4
.L_384:
        /*0018*/ 	.byte	0x03, 0x19
        /*001a*/ 	.short	0x0280


	//----- nvinfo : EIATTR_KPARAM_INFO
	.align		4
        /*001c*/ 	.byte	0x04, 0x17
        /*001e*/ 	.short	(.L_386 - .L_385)
.L_385:
        /*0020*/ 	.word	0x00000000
        /*0024*/ 	.short	0x0000
        /*0026*/ 	.short	0x0000
        /*0028*/ 	.byte	0x00, 0xf0, 0x01, 0x0a


	//----- nvinfo : EIATTR_MAXREG_COUNT
	.align		4
.L_386:
        /*002c*/ 	.byte	0x03, 0x1b
        /*002e*/ 	.short	0x00ff


	//----- nvinfo : EIATTR_NUM_BARRIERS
	.align		4
        /*0030*/ 	.byte	0x02, 0x4c
        /*0032*/ 	.byte	0x01
	.zero		1


	//----- nvinfo : EIATTR_MERCURY_ISA_VERSION
	.align		4
        /*0034*/ 	.byte	0x03, 0x5f
        /*0036*/ 	.short	0x0000


	//----- nvinfo : EIATTR_EXIT_INSTR_OFFSETS
	.align		4
        /*0038*/ 	.byte	0x04, 0x1c
        /*003a*/ 	.short	(.L_388 - .L_387)


	//   ....[0]....
.L_387:
        /*003c*/ 	.word	0x00000080


	//   ....[1]....
        /*0040*/ 	.word	0x00006fd0


	//----- nvinfo : EIATTR_CTAIDZ_USED
	.align		4
.L_388:
        /*0044*/ 	.byte	0x01, 0x04
	.zero		2


	//----- nvinfo : EIATTR_CRS_STACK_SIZE
	.align		4
        /*0048*/ 	.byte	0x04, 0x1e
        /*004a*/ 	.short	(.L_390 - .L_389)
.L_389:
        /*004c*/ 	.word	0x00000000
.L_390:


//--------------------- .nv.info._ZN5flash44flash_bwd_dq_dk_dv_loop_seqk_parallel_kernelI23Flash_bwd_kernel_traitsILi192ELi64ELi64ELi8ELi4ELi2ELi2ELb0ELb0EN7cutlass6half_tE19Flash_kernel_traitsILi192ELi64ELi64ELi8ES3_EELb0ELb0ELb1ELb1ELb0ELb0ELb0EEEvNS_16Flash_bwd_paramsE --------------------------
	.section	.nv.info._ZN5flash44flash_bwd_dq_dk_dv_loop_seqk_parallel_kernelI23Flash_bwd_kernel_traitsILi192ELi64ELi64ELi8ELi4ELi2ELi2ELb0ELb0EN7cutlass6half_tE19Flash_kernel_traitsILi192ELi64ELi64ELi8ES3_EELb0ELb0ELb1ELb1ELb0ELb0ELb0EEEvNS_16Flash_bwd_paramsE,"",@"SHT_CUDA_INFO"
	.sectionflags	@""
	.align	4


	//----- nvinfo : EIATTR_CUDA_API_VERSION
	.align		4
        /*0000*/ 	.byte	0x04, 0x37
        /*0002*/ 	.short	(.L_392 - .L_391)
.L_391:
        /*0004*/ 	.word	0x00000082


	//----- nvinfo : EIATTR_SW2861232_WAR
	.align		4
.L_392:
        /*0008*/ 	.byte	0x01, 0x35
	.zero		2


	//----- nvinfo : EIATTR_PARAM_CBANK
	.align		4
        /*000c*/ 	.byte	0x04, 0x0a
        /*000e*/ 	.short	(.L_394 - .L_393)
	.align		4
.L_393:
        /*0010*/ 	.word	index@(.nv.constant0._ZN5flash44flash_bwd_dq_dk_dv_loop_seqk_parallel_kernelI23Flash_bwd_kernel_traitsILi192ELi64ELi64ELi8ELi4ELi2ELi2ELb0ELb0EN7cutlass6half_tE19Flash_kernel_traitsILi192ELi64ELi64ELi8ES3_EELb0ELb0ELb1ELb1ELb0ELb0ELb0EEEvNS_16Flash_bwd_paramsE)
        /*0014*/ 	.short	0x0160
        /*0016*/ 	.short	0x0280


	//----- nvinfo : EIATTR_CBANK_PARAM_SIZE
	.align		4
.L_394:
        /*0018*/ 	.byte	0x03, 0x19
        /*001a*/ 	.short	0x0280


	//----- nvinfo : EIATTR_KPARAM_INFO
	.align		4
        /*001c*/ 	.byte	0x04, 0x17
        /*001e*/ 	.short	(.L_396 - .L_395)
.L_395:
        /*0020*/ 	.word	0x00000000
        /*0024*/ 	.short	0x0000
        /*0026*/ 	.short	0x0000
        /*0028*/ 	.byte	0x00, 0xf0, 0x01, 0x0a


	//----- nvinfo : EIATTR_MAXREG_COUNT
	.align		4
.L_396:
        /*002c*/ 	.byte	0x03, 0x1b
        /*002e*/ 	.short	0x00ff


	//----- nvinfo : EIATTR_NUM_BARRIERS
	.align		4
        /*0030*/ 	.byte	0x02, 0x4c
        /*0032*/ 	.byte	0x01
	.zero		1


	//----- nvinfo : EIATTR_MERCURY_ISA_VERSION
	.align		4
        /*0034*/ 	.byte	0x03, 0x5f
        /*0036*/ 	.short	0x0000


	//----- nvinfo : EIATTR_EXIT_INSTR_OFFSETS
	.align		4
        /*0038*/ 	.byte	0x04, 0x1c
        /*003a*/ 	.short	(.L_398 - .L_397)


	//   ....[0]....
.L_397:
        /*003c*/ 	.word	0x00000080


	//   ....[1]....
        /*0040*/ 	.word	0x00008880


	//----- nvinfo : EIATTR_CTAIDZ_USED
	.align		4
.L_398:
        /*0044*/ 	.byte	0x01, 0x04
	.zero		2


	//----- nvinfo : EIATTR_CRS_STACK_SIZE
	.align		4
        /*0048*/ 	.byte	0x04, 0x1e
        /*004a*/ 	.short	(.L_400 - .L_399)
.L_399:
        /*004c*/ 	.word	0x00000000
.L_400:


//--------------------- .nv.info._ZN5flash27flash_bwd_convert_dq_kernelI23Flash_bwd_kernel_traitsILi192ELi64ELi64ELi8ELi4ELi2ELi2ELb1ELb1EN7cutlass6half_tE19Flash_kernel_traitsILi192ELi64ELi64ELi8ES3_EEEEvNS_16Flash_bwd_paramsEi --------------------------
	.section	.nv.info._ZN5flash27flash_bwd_convert_dq_kernelI23Flash_bwd_kernel_traitsILi192ELi64ELi64ELi8ELi4ELi2ELi2ELb1ELb1EN7cutlass6half_tE19Flash_kernel_traitsILi192ELi64ELi64ELi8ES3_EEEEvNS_16Flash_bwd_paramsEi,"",@"SHT_CUDA_INFO"
	.sectionflags	@""
	.align	4


	//----- nvinfo : EIATTR_CUDA_API_VERSION
	.align		4
        /*0000*/ 	.byte	0x04, 0x37
        /*0002*/ 	.short	(.L_402 - .L_401)
.L_401:
        /*0004*/ 	.word	0x00000082


	//----- nvinfo : EIATTR_SW2861232_WAR
	.align		4
.L_402:
        /*0008*/ 	.byte	0x01, 0x35
	.zero		2


	//----- nvinfo : EIATTR_PARAM_CBANK
	.align		4
        /*000c*/ 	.byte	0x04, 0x0a
        /*000e*/ 	.short	(.L_404 - .L_403)
	.align		4
.L_403:
        /*0010*/ 	.word	index@(.nv.constant0._ZN5flash27flash_bwd_convert_dq_kernelI23Flash_bwd_kernel_traitsILi192ELi64ELi64ELi8ELi4ELi2ELi2ELb1ELb1EN7cutlass6half_tE19Flash_kernel_traitsILi192ELi64ELi64ELi8ES3_EEEEvNS_16Flash_bwd_paramsEi)
        /*0014*/ 	.short	0x0160
        /*0016*/ 	.short	0x0284


	//----- nvinfo : EIATTR_CBANK_PARAM_SIZE
	.align		4
.L_404:
        /*0018*/ 	.byte	0x03, 0x19
        /*001a*/ 	.short	0x0284


	//----- nvinfo : EIATTR_KPARAM_INFO
	.align		4
        /*001c*/ 	.byte	0x04, 0x17
        /*001e*/ 	.short	(.L_406 - .L_405)
.L_405:
        /*0020*/ 	.word	0x00000000
        /*0024*/ 	.short	0x0001
        /*0026*/ 	.short	0x0280
        /*0028*/ 	.byte	0x00, 0xf0, 0x11, 0x00


	//----- nvinfo : EIATTR_KPARAM_INFO
	.align		4
.L_406:
        /*002c*/ 	.byte	0x04, 0x17
        /*002e*/ 	.short	(.L_408 - .L_407)
.L_407:
        /*0030*/ 	.word	0x00000000
        /*0034*/ 	.short	0x0000
        /*0036*/ 	.short	0x0000
        /*0038*/ 	.byte	0x00, 0xf0, 0x01, 0x0a


	//----- nvinfo : EIATTR_MAXREG_COUNT
	.align		4
.L_408:
        /*003c*/ 	.byte	0x03, 0x1b
        /*003e*/ 	.short	0x00ff


	//----- nvinfo : EIATTR_NUM_BARRIERS
	.align		4
        /*0040*/ 	.byte	0x02, 0x4c
        /*0042*/ 	.byte	0x01
	.zero		1


	//----- nvinfo : EIATTR_MERCURY_ISA_VERSION
	.align		4
        /*0044*/ 	.byte	0x03, 0x5f
        /*0046*/ 	.short	0x0000


	//----- nvinfo : EIATTR_EXIT_INSTR_OFFSETS
	.align		4
        /*0048*/ 	.byte	0x04, 0x1c
        /*004a*/ 	.short	(.L_410 - .L_409)


	//   ....[0]....
.L_409:
        /*004c*/ 	.word	0x000000f0


	//   ....[1]....
        /*0050*/ 	.word	0x00001b80


	//   ....[2]....
        /*0054*/ 	.word	0x00001c80


	//   ....[3]....
        /*0058*/ 	.word	0x00001ca0


	//----- nvinfo : EIATTR_CTAIDZ_USED
	.align		4
.L_410:
        /*005c*/ 	.byte	0x01, 0x04
	.zero		2


	//----- nvinfo : EIATTR_CRS_STACK_SIZE
	.align		4
        /*0060*/ 	.byte	0x04, 0x1e
        /*0062*/ 	.short	(.L_412 - .L_411)
.L_411:
        /*0064*/ 	.word	0x00000000
.L_412:


//--------------------- .nv.info._ZN5flash44flash_bwd_dq_dk_dv_loop_seqk_parallel_kernelI23Flash_bwd_kernel_traitsILi192ELi64ELi64ELi8ELi4ELi2ELi2ELb1ELb1EN7cutlass6half_tE19Flash_kernel_traitsILi192ELi64ELi64ELi8ES3_EELb1ELb0ELb0ELb0ELb0ELb0ELb0EEEvNS_16Flash_bwd_paramsE --------------------------
	.section	.nv.info._ZN5flash44flash_bwd_dq_dk_dv_loop_seqk_parallel_kernelI23Flash_bwd_kernel_traitsILi192ELi64ELi64ELi8ELi4ELi2ELi2ELb1ELb1EN7cutlass6half_tE19Flash_kernel_traitsILi192ELi64ELi64ELi8ES3_EELb1ELb0ELb0ELb0ELb0ELb0ELb0EEEvNS_16Flash_bwd_paramsE,"",@"SHT_CUDA_INFO"
	.sectionflags	@""
	.align	4


	//----- nvinfo : EIATTR_CUDA_API_VERSION
	.align		4
        /*0000*/ 	.byte	0x04, 0x37
        /*0002*/ 	.short	(.L_414 - .L_413)
.L_413:
        /*0004*/ 	.word	0x00000082


	//----- nvinfo : EIATTR_SW2861232_WAR
	.align		4
.L_414:
        /*0008*/ 	.byte	0x01, 0x35
	.zero		2


	//----- nvinfo : EIATTR_PARAM_CBANK
	.align		4
        /*000c*/ 	.byte	0x04, 0x0a
        /*000e*/ 	.short	(.L_416 - .L_415)
	.align		4
.L_415:
        /*0010*/ 	.word	index@(.nv.constant0._ZN5flash44flash_bwd_dq_dk_dv_loop_seqk_parallel_kernelI23Flash_bwd_kernel_traitsILi192ELi64ELi64ELi8ELi4ELi2ELi2ELb1ELb1EN7cutlass6half_tE19Flash_kernel_traitsILi192ELi64ELi64ELi8ES3_EELb1ELb0ELb0ELb0ELb0ELb0ELb0EEEvNS_16Flash_bwd_paramsE)
        /*0014*/ 	.short	0x0160
        /*0016*/ 	.short	0x0280


	//----- nvinfo : EIATTR_CBANK_PARAM_SIZE
	.align		4
.L_416:
        /*0018*/ 	.byte	0x03, 0x19
        /*001a*/ 	.short	0x0280


	//----- nvinfo : EIATTR_KPARAM_INFO
	.align		4
        /*001c*/ 	.byte	0x04, 0x17
        /*001e*/ 	.short	(.L_418 - .L_417)
.L_417:
        /*0020*/ 	.word	0x00000000
        /*0024*/ 	.short	0x0000
        /*0026*/ 	.short	0x0000
        /*0028*/ 	.byte	0x00, 0xf0, 0x01, 0x0a


	//----- nvinfo : EIATTR_MAXREG_COUNT
	.align		4
.L_418:
        /*002c*/ 	.byte	0x03, 0x1b
        /*002e*/ 	.short	0x00ff


	//----- nvinfo : EIATTR_NUM_BARRIERS
	.align		4
        /*0030*/ 	.byte	0x02, 0x4c
        /*0032*/ 	.byte	0x01
	.zero		1


	//----- nvinfo : EIATTR_ANNOTATIONS
	.align		4
        /*0034*/ 	.byte	0x04, 0x55
        /*0036*/ 	.short	(.L_420 - .L_419)


	//   ....[0]....
.L_419:
        /* <DEDUP_REMOVED lines=61> */


	//----- nvinfo : EIATTR_MERCURY_ISA_VERSION
	.align		4
.L_420:
        /*03f0*/ 	.byte	0x03, 0x5f
        /*03f2*/ 	.short	0x0000


	//----- nvinfo : EIATTR_EXIT_INSTR_OFFSETS
	.align		4
        /*03f4*/ 	.byte	0x04, 0x1c
        /*03f6*/ 	.short	(.L_422 - .L_421)


	//   ....[0]....
.L_421:
        /*03f8*/ 	.word	0x000000a0


	//   ....[1]....
        /*03fc*/ 	.word	0x00009c80


	//----- nvinfo : EIATTR_CTAIDZ_USED
	.align		4
.L_422:
        /*0400*/ 	.byte	0x01, 0x04
	.zero		2


	//----- nvinfo : EIATTR_CRS_STACK_SIZE
	.align		4
        /*0404*/ 	.byte	0x04, 0x1e
        /*0406*/ 	.short	(.L_424 - .L_423)
.L_423:
        /*0408*/ 	.word	0x00000000
.L_424:


//--------------------- .nv.info._ZN5flash44flash_bwd_dq_dk_dv_loop_seqk_parallel_kernelI23Flash_bwd_kernel_traitsILi192ELi64ELi64ELi8ELi4ELi2ELi2ELb1ELb1EN7cutlass6half_tE19Flash_kernel_traitsILi192ELi64ELi64ELi8ES3_EELb0ELb0ELb0ELb0ELb0ELb0ELb1EEEvNS_16Flash_bwd_paramsE --------------------------
	.section	.nv.info._ZN5flash44flash_bwd_dq_dk_dv_loop_seqk_parallel_kernelI23Flash_bwd_kernel_traitsILi192ELi64ELi64ELi8ELi4ELi2ELi2ELb1ELb1EN7cutlass6half_tE19Flash_kernel_traitsILi192ELi64ELi64ELi8ES3_EELb0ELb0ELb0ELb0ELb0ELb0ELb1EEEvNS_16Flash_bwd_paramsE,"",@"SHT_CUDA_INFO"
	.sectionflags	@""
	.align	4


	//----- nvinfo : EIATTR_CUDA_API_VERSION
	.align		4
        /*0000*/ 	.byte	0x04, 0x37
        /*0002*/ 	.short	(.L_426 - .L_425)
.L_425:
        /*0004*/ 	.word	0x00000082


	//----- nvinfo : EIATTR_SW2861232_WAR
	.align		4
.L_426:
        /*0008*/ 	.byte	0x01, 0x35
	.zero		2


	//----- nvinfo : EIATTR_PARAM_CBANK
	.align		4
        /*000c*/ 	.byte	0x04, 0x0a
        /*000e*/ 	.short	(.L_428 - .L_427)
	.align		4
.L_427:
        /*0010*/ 	.word	index@(.nv.constant0._ZN5flash44flash_bwd_dq_dk_dv_loop_seqk_parallel_kernelI23Flash_bwd_kernel_traitsILi192ELi64ELi64ELi8ELi4ELi2ELi2ELb1ELb1EN7cutlass6half_tE19Flash_kernel_traitsILi192ELi64ELi64ELi8ES3_EELb0ELb0ELb0ELb0ELb0ELb0ELb1EEEvNS_16Flash_bwd_paramsE)
        /*0014*/ 	.short	0x0160
        /*0016*/ 	.short	0x0280


	//----- nvinfo : EIATTR_CBANK_PARAM_SIZE
	.align		4
.L_428:
        /*0018*/ 	.byte	0x03, 0x19
        /*001a*/ 	.short	0x0280


	//----- nvinfo : EIATTR_KPARAM_INFO
	.align		4
        /*001c*/ 	.byte	0x04, 0x17
        /*001e*/ 	.short	(.L_430 - .L_429)
.L_429:
        /*0020*/ 	.word	0x00000000
        /*0024*/ 	.short	0x0000
        /*0026*/ 	.short	0x0000
        /*0028*/ 	.byte	0x00, 0xf0, 0x01, 0x0a


	//----- nvinfo : EIATTR_MAXREG_COUNT
	.align		4
.L_430:
        /*002c*/ 	.byte	0x03, 0x1b
        /*002e*/ 	.short	0x00ff


	//----- nvinfo : EIATTR_NUM_BARRIERS
	.align		4
        /*0030*/ 	.byte	0x02, 0x4c
        /*0032*/ 	.byte	0x01
	.zero		1


	//----- nvinfo : EIATTR_ANNOTATIONS
	.align		4
        /*0034*/ 	.byte	0x04, 0x55
        /*0036*/ 	.short	(.L_432 - .L_431)


	//   ....[0]....
.L_431:
        /* <DEDUP_REMOVED lines=67> */


	//----- nvinfo : EIATTR_MERCURY_ISA_VERSION
	.align		4
.L_432:
        /*0450*/ 	.byte	0x03, 0x5f
        /*0452*/ 	.short	0x0000


	//----- nvinfo : EIATTR_EXIT_INSTR_OFFSETS
	.align		4
        /*0454*/ 	.byte	0x04, 0x1c
        /*0456*/ 	.short	(.L_434 - .L_433)


	//   ....[0]....
.L_433:
        /*0458*/ 	.word	0x000000a0


	//   ....[1]....
        /*045c*/ 	.word	0x000096c0


	//----- nvinfo : EIATTR_CTAIDZ_USED
	.align		4
.L_434:
        /*0460*/ 	.byte	0x01, 0x04
	.zero		2


	//----- nvinfo : EIATTR_CRS_STACK_SIZE
	.align		4
        /*0464*/ 	.byte	0x04, 0x1e
        /*0466*/ 	.short	(.L_436 - .L_435)
.L_435:
        /*0468*/ 	.word	0x00000000
.L_436:


//--------------------- .nv.info._ZN5flash44flash_bwd_dq_dk_dv_loop_seqk_parallel_kernelI23Flash_bwd_kernel_traitsILi192ELi64ELi64ELi8ELi4ELi2ELi2ELb1ELb1EN7cutlass6half_tE19Flash_kernel_traitsILi192ELi64ELi64ELi8ES3_EELb1ELb0ELb1ELb0ELb0ELb0ELb0EEEvNS_16Flash_bwd_paramsE --------------------------
	.section	.nv.info._ZN5flash44flash_bwd_dq_dk_dv_loop_seqk_parallel_kernelI23Flash_bwd_kernel_traitsILi192ELi64ELi64ELi8ELi4ELi2ELi2ELb1ELb1EN7cutlass6half_tE19Flash_kernel_traitsILi192ELi64ELi64ELi8ES3_EELb1ELb0ELb1ELb0ELb0ELb0ELb0EEEvNS_16Flash_bwd_paramsE,"",@"SHT_CUDA_INFO"
	.sectionflags	@""
	.align	4


	//----- nvinfo : EIATTR_CUDA_API_VERSION
	.align		4
        /*0000*/ 	.byte	0x04, 0x37
        /*0002*/ 	.short	(.L_438 - .L_437)
.L_437:
        /*0004*/ 	.word	0x00000082


	//----- nvinfo : EIATTR_SW2861232_WAR
	.align		4
.L_438:
        /*0008*/ 	.byte	0x01, 0x35
	.zero		2


	//----- nvinfo : EIATTR_PARAM_CBANK
	.align		4
        /*000c*/ 	.byte	0x04, 0x0a
        /*000e*/ 	.short	(.L_440 - .L_439)
	.align		4
.L_439:
        /*0010*/ 	.word	index@(.nv.constant0._ZN5flash44flash_bwd_dq_dk_dv_loop_seqk_parallel_kernelI23Flash_bwd_kernel_traitsILi192ELi64ELi64ELi8ELi4ELi2ELi2ELb1ELb1EN7cutlass6half_tE19Flash_kernel_traitsILi192ELi64ELi64ELi8ES3_EELb1ELb0ELb1ELb0ELb0ELb0ELb0EEEvNS_16Flash_bwd_paramsE)
        /*0014*/ 	.short	0x0160
        /*0016*/ 	.short	0x0280


	//----- nvinfo : EIATTR_CBANK_PARAM_SIZE
	.align		4
.L_440:
        /*0018*/ 	.byte	0x03, 0x19
        /*001a*/ 	.short	0x0280


	//----- nvinfo : EIATTR_KPARAM_INFO
	.align		4
        /*001c*/ 	.byte	0x04, 0x17
        /*001e*/ 	.short	(.L_442 - .L_441)
.L_441:
        /*0020*/ 	.word	0x00000000
        /*0024*/ 	.short	0x0000
        /*0026*/ 	.short	0x0000
        /*0028*/ 	.byte	0x00, 0xf0, 0x01, 0x0a


	//----- nvinfo : EIATTR_MAXREG_COUNT
	.align		4
.L_442:
        /*002c*/ 	.byte	0x03, 0x1b
        /*002e*/ 	.short	0x00ff


	//----- nvinfo : EIATTR_NUM_BARRIERS
	.align		4
        /*0030*/ 	.byte	0x02, 0x4c
        /*0032*/ 	.byte	0x01
	.zero		1


	//----- nvinfo : EIATTR_ANNOTATIONS
	.align		4
        /*0034*/ 	.byte	0x04, 0x55
        /*0036*/ 	.short	(.L_444 - .L_443)


	//   ....[0]....
.L_443:
        /* <DEDUP_REMOVED lines=61> */


	//----- nvinfo : EIATTR_MERCURY_ISA_VERSION
	.align		4
.L_444:
        /*03f8*/ 	.byte	0x03, 0x5f
        /*03fa*/ 	.short	0x0000


	//----- nvinfo : EIATTR_EXIT_INSTR_OFFSETS
	.align		4
        /*03fc*/ 	.byte	0x04, 0x1c
        /*03fe*/ 	.short	(.L_446 - .L_445)


	//   ....[0]....
.L_445:
        /*0400*/ 	.word	0x000000a0


	//   ....[1]....
        /*0404*/ 	.word	0x00009e90


	//----- nvinfo : EIATTR_CTAIDZ_USED
	.align		4
.L_446:
        /*0408*/ 	.byte	0x01, 0x04
	.zero		2


	//----- nvinfo : EIATTR_CRS_STACK_SIZE
	.align		4
        /*040c*/ 	.byte	0x04, 0x1e
        /*040e*/ 	.short	(.L_448 - .L_447)
.L_447:
        /*0410*/ 	.word	0x00000000
.L_448:


//--------------------- .nv.info._ZN5flash44flash_bwd_dq_dk_dv_loop_seqk_parallel_kernelI23Flash_bwd_kernel_traitsILi192ELi64ELi64ELi8ELi4ELi2ELi2ELb1ELb1EN7cutlass6half_tE19Flash_kernel_traitsILi192ELi64ELi64ELi8ES3_EELb0ELb0ELb1ELb0ELb0ELb0ELb1EEEvNS_16Flash_bwd_paramsE --------------------------
	.section	.nv.info._ZN5flash44flash_bwd_dq_dk_dv_loop_seqk_parallel_kernelI23Flash_bwd_kernel_traitsILi192ELi64ELi64ELi8ELi4ELi2ELi2ELb1ELb1EN7cutlass6half_tE19Flash_kernel_traitsILi192ELi64ELi64ELi8ES3_EELb0ELb0ELb1ELb0ELb0ELb0ELb1EEEvNS_16Flash_bwd_paramsE,"",@"SHT_CUDA_INFO"
	.sectionflags	@""
	.align	4


	//----- nvinfo : EIATTR_CUDA_API_VERSION
	.align		4
        /*0000*/ 	.byte	0x04, 0x37
        /*0002*/ 	.short	(.L_450 - .L_449)
.L_449:
        /*0004*/ 	.word	0x00000082


	//----- nvinfo : EIATTR_SW2861232_WAR
	.align		4
.L_450:
        /*0008*/ 	.byte	0x01, 0x35
	.zero		2


	//----- nvinfo : EIATTR_PARAM_CBANK
	.align		4
        /*000c*/ 	.byte	0x04, 0x0a
        /*000e*/ 	.short	(.L_452 - .L_451)
	.align		4
.L_451:
        /*0010*/ 	.word	index@(.nv.constant0._ZN5flash44flash_bwd_dq_dk_dv_loop_seqk_parallel_kernelI23Flash_bwd_kernel_traitsILi192ELi64ELi64ELi8ELi4ELi2ELi2ELb1ELb1EN7cutlass6half_tE19Flash_kernel_traitsILi192ELi64ELi64ELi8ES3_EELb0ELb0ELb1ELb0ELb0ELb0ELb1EEEvNS_16Flash_bwd_paramsE)
        /*0014*/ 	.short	0x0160
        /*0016*/ 	.short	0x0280


	//----- nvinfo : EIATTR_CBANK_PARAM_SIZE
	.align		4
.L_452:
        /*0018*/ 	.byte	0x03, 0x19
        /*001a*/ 	.short	0x0280


	//----- nvinfo : EIATTR_KPARAM_INFO
	.align		4
        /*001c*/ 	.byte	0x04, 0x17
        /*001e*/ 	.short	(.L_454 - .L_453)
.L_453:
        /*0020*/ 	.word	0x00000000
        /*0024*/ 	.short	0x0000
        /*0026*/ 	.short	0x0000
        /*0028*/ 	.byte	0x00, 0xf0, 0x01, 0x0a


	//----- nvinfo : EIATTR_MAXREG_COUNT
	.align		4
.L_454:
        /*002c*/ 	.byte	0x03, 0x1b
        /*002e*/ 	.short	0x00ff


	//----- nvinfo : EIATTR_NUM_BARRIERS
	.align		4
        /*0030*/ 	.byte	0x02, 0x4c
        /*0032*/ 	.byte	0x01
	.zero		1


	//----- nvinfo : EIATTR_ANNOTATIONS
	.align		4
        /*0034*/ 	.byte	0x04, 0x55
        /*0036*/ 	.short	(.L_456 - .L_455)


	//   ....[0]....
.L_455:
        /* <DEDUP_REMOVED lines=68> */


	//----- nvinfo : EIATTR_MERCURY_ISA_VERSION
	.align		4
.L_456:
        /*0460*/ 	.byte	0x03, 0x5f
        /*0462*/ 	.short	0x0000


	//----- nvinfo : EIATTR_EXIT_INSTR_OFFSETS
	.align		4
        /*0464*/ 	.byte	0x04, 0x1c
        /*0466*/ 	.short	(.L_458 - .L_457)


	//   ....[0]....
.L_457:
        /*0468*/ 	.word	0x000000a0


	//   ....[1]....
        /*046c*/ 	.word	0x00009890


	//----- nvinfo : EIATTR_CTAIDZ_USED
	.align		4
.L_458:
        /*0470*/ 	.byte	0x01, 0x04
	.zero		2


	//----- nvinfo : EIATTR_CRS_STACK_SIZE
	.align		4
        /*0474*/ 	.byte	0x04, 0x1e
        /*0476*/ 	.short	(.L_460 - .L_459)
.L_459:
        /*0478*/ 	.word	0x00000000
.L_460:


//--------------------- .nv.info._ZN5flash44flash_bwd_dq_dk_dv_loop_seqk_parallel_kernelI23Flash_bwd_kernel_traitsILi192ELi64ELi64ELi8ELi4ELi2ELi2ELb1ELb1EN7cutlass6half_tE19Flash_kernel_traitsILi192ELi64ELi64ELi8ES3_EELb1ELb0ELb0ELb0ELb0ELb1ELb0EEEvNS_16Flash_bwd_paramsE --------------------------
	.section	.nv.info._ZN5flash44flash_bwd_dq_dk_dv_loop_seqk_parallel_kernelI23Flash_bwd_kernel_traitsILi192ELi64ELi64ELi8ELi4ELi2ELi2ELb1ELb1EN7cutlass6half_tE19Flash_kernel_traitsILi192ELi64ELi64ELi8ES3_EELb1ELb0ELb0ELb0ELb0ELb1ELb0EEEvNS_16Flash_bwd_paramsE,"",@"SHT_CUDA_INFO"
	.sectionflags	@""
	.align	4


	//----- nvinfo : EIATTR_CUDA_API_VERSION
	.align		4
        /*0000*/ 	.byte	0x04, 0x37
        /*0002*/ 	.short	(.L_462 - .L_461)
.L_461:
        /*0004*/ 	.word	0x00000082


	//----- nvinfo : EIATTR_SW2861232_WAR
	.align		4
.L_462:
        /*0008*/ 	.byte	0x01, 0x35
	.zero		2


	//----- nvinfo : EIATTR_PARAM_CBANK
	.align		4
        /*000c*/ 	.byte	0x04, 0x0a
        /*000e*/ 	.short	(.L_464 - .L_463)
	.align		4
.L_463:
        /*0010*/ 	.word	index@(.nv.constant0._ZN5flash44flash_bwd_dq_dk_dv_loop_seqk_parallel_kernelI23Flash_bwd_kernel_traitsILi192ELi64ELi64ELi8ELi4ELi2ELi2ELb1ELb1EN7cutlass6half_tE19Flash_kernel_traitsILi192ELi64ELi64ELi8ES3_EELb1ELb0ELb0ELb0ELb0ELb1ELb0EEEvNS_16Flash_bwd_paramsE)
        /*0014*/ 	.short	0x0160
        /*0016*/ 	.short	0x0280


	//----- nvinfo : EIATTR_CBANK_PARAM_SIZE
	.align		4
.L_464:
        /*0018*/ 	.byte	0x03, 0x19
        /*001a*/ 	.short	0x0280


	//----- nvinfo : EIATTR_KPARAM_INFO
	.align		4
        /*001c*/ 	.byte	0x04, 0x17
        /*001e*/ 	.short	(.L_466 - .L_465)
.L_465:
        /*0020*/ 	.word	0x00000000
        /*0024*/ 	.short	0x0000
        /*0026*/ 	.short	0x0000
        /*0028*/ 	.byte	0x00, 0xf0, 0x01, 0x0a


	//----- nvinfo : EIATTR_MAXREG_COUNT
	.align		4
.L_466:
        /*002c*/ 	.byte	0x03, 0x1b
        /*002e*/ 	.short	0x00ff


	//----- nvinfo : EIATTR_NUM_BARRIERS
	.align		4
        /*0030*/ 	.byte	0x02, 0x4c
        /*0032*/ 	.byte	0x01
	.zero		1


	//----- nvinfo : EIATTR_ANNOTATIONS
	.align		4
        /*0034*/ 	.byte	0x04, 0x55
        /*0036*/ 	.short	(.L_468 - .L_467)


	//   ....[0]....
.L_467:
        /* <DEDUP_REMOVED lines=49> */


	//----- nvinfo : EIATTR_MERCURY_ISA_VERSION
	.align		4
.L_468:
        /*0338*/ 	.byte	0x03, 0x5f
        /*033a*/ 	.short	0x0000


	//----- nvinfo : EIATTR_EXIT_INSTR_OFFSETS
	.align		4
        /*033c*/ 	.byte	0x04, 0x1c
        /*033e*/ 	.short	(.L_470 - .L_469)


	//   ....[0]....
.L_469:
        /*0340*/ 	.word	0x000000a0


	//   ....[1]....
        /*0344*/ 	.word	0x00008a20


	//----- nvinfo : EIATTR_CTAIDZ_USED
	.align		4
.L_470:
        /*0348*/ 	.byte	0x01, 0x04
	.zero		2


	//----- nvinfo : EIATTR_CRS_STACK_SIZE
	.align		4
        /*034c*/ 	.byte	0x04, 0x1e
        /*034e*/ 	.short	(.L_472 - .L_471)
.L_471:
        /*0350*/ 	.word	0x00000000
.L_472:


//--------------------- .nv.info._ZN5flash44flash_bwd_dq_dk_dv_loop_seqk_parallel_kernelI23Flash_bwd_kernel_traitsILi192ELi64ELi64ELi8ELi4ELi2ELi2ELb1ELb1EN7cutlass6half_tE19Flash_kernel_traitsILi192ELi64ELi64ELi8ES3_EELb0ELb0ELb0ELb0ELb0ELb1ELb1EEEvNS_16Flash_bwd_paramsE --------------------------
	.section	.nv.info._ZN5flash44flash_bwd_dq_dk_dv_loop_seqk_parallel_kernelI23Flash_bwd_kernel_traitsILi192ELi64ELi64ELi8ELi4ELi2ELi2ELb1ELb1EN7cutlass6half_tE19Flash_kernel_traitsILi192ELi64ELi64ELi8ES3_EELb0ELb0ELb0ELb0ELb0ELb1ELb1EEEvNS_16Flash_bwd_paramsE,"",@"SHT_CUDA_INFO"
	.sectionflags	@""
	.align	4


	//----- nvinfo : EIATTR_CUDA_API_VERSION
	.align		4
        /*0000*/ 	.byte	0x04, 0x37
        /*0002*/ 	.short	(.L_474 - .L_473)
.L_473:
        /*0004*/ 	.word	0x00000082


	//----- nvinfo : EIATTR_SW2861232_WAR
	.align		4
.L_474:
        /*0008*/ 	.byte	0x01, 0x35
	.zero		2


	//----- nvinfo : EIATTR_PARAM_CBANK
	.align		4
        /*000c*/ 	.byte	0x04, 0x0a
        /*000e*/ 	.short	(.L_476 - .L_475)
	.align		4
.L_475:
        /*0010*/ 	.word	index@(.nv.constant0._ZN5flash44flash_bwd_dq_dk_dv_loop_seqk_parallel_kernelI23Flash_bwd_kernel_traitsILi192ELi64ELi64ELi8ELi4ELi2ELi2ELb1ELb1EN7cutlass6half_tE19Flash_kernel_traitsILi192ELi64ELi64ELi8ES3_EELb0ELb0ELb0ELb0ELb0ELb1ELb1EEEvNS_16Flash_bwd_paramsE)
        /*0014*/ 	.short	0x0160
        /*0016*/ 	.short	0x0280


	//----- nvinfo : EIATTR_CBANK_PARAM_SIZE
	.align		4
.L_476:
        /*0018*/ 	.byte	0x03, 0x19
        /*001a*/ 	.short	0x0280


	//----- nvinfo : EIATTR_KPARAM_INFO
	.align		4
        /*001c*/ 	.byte	0x04, 0x17
        /*001e*/ 	.short	(.L_478 - .L_477)
.L_477:
        /*0020*/ 	.word	0x00000000
        /*0024*/ 	.short	0x0000
        /*0026*/ 	.short	0x0000
        /*0028*/ 	.byte	0x00, 0xf0, 0x01, 0x0a


	//----- nvinfo : EIATTR_MAXREG_COUNT
	.align		4
.L_478:
        /*002c*/ 	.byte	0x03, 0x1b
        /*002e*/ 	.short	0x00ff


	//----- nvinfo : EIATTR_NUM_BARRIERS
	.align		4
        /*0030*/ 	.byte	0x02, 0x4c
        /*0032*/ 	.byte	0x01
	.zero		1


	//----- nvinfo : EIATTR_ANNOTATIONS
	.align		4
        /*0034*/ 	.byte	0x04, 0x55
        /*0036*/ 	.short	(.L_480 - .L_479)


	//   ....[0]....
.L_479:
        /* <DEDUP_REMOVED lines=56> */


	//----- nvinfo : EIATTR_MERCURY_ISA_VERSION
	.align		4
.L_480:
        /*03a8*/ 	.byte	0x03, 0x5f
        /*03aa*/ 	.short	0x0000


	//----- nvinfo : EIATTR_EXIT_INSTR_OFFSETS
	.align		4
        /*03ac*/ 	.byte	0x04, 0x1c
        /*03ae*/ 	.short	(.L_482 - .L_481)


	//   ....[0]....
.L_481:
        /*03b0*/ 	.word	0x000000a0


	//   ....[1]....
        /*03b4*/ 	.word	0x00008460


	//----- nvinfo : EIATTR_CTAIDZ_USED
	.align		4
.L_482:
        /*03b8*/ 	.byte	0x01, 0x04
	.zero		2


	//----- nvinfo : EIATTR_CRS_STACK_SIZE
	.align		4
        /*03bc*/ 	.byte	0x04, 0x1e
        /*03be*/ 	.short	(.L_484 - .L_483)
.L_483:
        /*03c0*/ 	.word	0x00000000
.L_484:


//--------------------- .nv.info._ZN5flash44flash_bwd_dq_dk_dv_loop_seqk_parallel_kernelI23Flash_bwd_kernel_traitsILi192ELi64ELi64ELi8ELi4ELi2ELi2ELb1ELb1EN7cutlass6half_tE19Flash_kernel_traitsILi192ELi64ELi64ELi8ES3_EELb1ELb0ELb0ELb1ELb0ELb0ELb0EEEvNS_16Flash_bwd_paramsE --------------------------
	.section	.nv.info._ZN5flash44flash_bwd_dq_dk_dv_loop_seqk_parallel_kernelI23Flash_bwd_kernel_traitsILi192ELi64ELi64ELi8ELi4ELi2ELi2ELb1ELb1EN7cutlass6half_tE19Flash_kernel_traitsILi192ELi64ELi64ELi8ES3_EELb1ELb0ELb0ELb1ELb0ELb0ELb0EEEvNS_16Flash_bwd_paramsE,"",@"SHT_CUDA_INFO"
	.sectionflags	@""
	.align	4


	//----- nvinfo : EIATTR_CUDA_API_VERSION
	.align		4
        /*0000*/ 	.byte	0x04, 0x37
        /*0002*/ 	.short	(.L_486 - .L_485)
.L_485:
        /*0004*/ 	.word	0x00000082


	//----- nvinfo : EIATTR_SW2861232_WAR
	.align		4
.L_486:
        /*0008*/ 	.byte	0x01, 0x35
	.zero		2


	//----- nvinfo : EIATTR_PARAM_CBANK
	.align		4
        /*000c*/ 	.byte	0x04, 0x0a
        /*000e*/ 	.short	(.L_488 - .L_487)
	.align		4
.L_487:
        /*0010*/ 	.word	index@(.nv.constant0._ZN5flash44flash_bwd_dq_dk_dv_loop_seqk_parallel_kernelI23Flash_bwd_kernel_traitsILi192ELi64ELi64ELi8ELi4ELi2ELi2ELb1ELb1EN7cutlass6half_tE19Flash_kernel_traitsILi192ELi64ELi64ELi8ES3_EELb1ELb0ELb0ELb1ELb0ELb0ELb0EEEvNS_16Flash_bwd_paramsE)
        /*0014*/ 	.short	0x0160
        /*0016*/ 	.short	0x0280


	//----- nvinfo : EIATTR_CBANK_PARAM_SIZE
	.align		4
.L_488:
        /*0018*/ 	.byte	0x03, 0x19
        /*001a*/ 	.short	0x0280


	//----- nvinfo : EIATTR_KPARAM_INFO
	.align		4
        /*001c*/ 	.byte	0x04, 0x17
        /*001e*/ 	.short	(.L_490 - .L_489)
.L_489:
        /*0020*/ 	.word	0x00000000
        /*0024*/ 	.short	0x0000
        /*0026*/ 	.short	0x0000
        /*0028*/ 	.byte	0x00, 0xf0, 0x01, 0x0a


	//----- nvinfo : EIATTR_MAXREG_COUNT
	.align		4
.L_490:
        /*002c*/ 	.byte	0x03, 0x1b
        /*002e*/ 	.short	0x00ff


	//----- nvinfo : EIATTR_NUM_BARRIERS
	.align		4
        /*0030*/ 	.byte	0x02, 0x4c
        /*0032*/ 	.byte	0x01
	.zero		1


	//----- nvinfo : EIATTR_ANNOTATIONS
	.align		4
        /*0034*/ 	.byte	0x04, 0x55
        /*0036*/ 	.short	(.L_492 - .L_491)


	//   ....[0]....
.L_491:
        /* <DEDUP_REMOVED lines=63> */


	//----- nvinfo : EIATTR_MERCURY_ISA_VERSION
	.align		4
.L_492:
        /*0410*/ 	.byte	0x03, 0x5f
        /*0412*/ 	.short	0x0000


	//----- nvinfo : EIATTR_EXIT_INSTR_OFFSETS
	.align		4
        /*0414*/ 	.byte	0x04, 0x1c
        /*0416*/ 	.short	(.L_494 - .L_493)


	//   ....[0]....
.L_493:
        /*0418*/ 	.word	0x000000a0


	//   ....[1]....
        /*041c*/ 	.word	0x0000a170


	//----- nvinfo : EIATTR_CTAIDZ_USED
	.align		4
.L_494:
        /*0420*/ 	.byte	0x01, 0x04
	.zero		2


	//----- nvinfo : EIATTR_CRS_STACK_SIZE
	.align		4
        /*0424*/ 	.byte	0x04, 0x1e
        /*0426*/ 	.short	(.L_496 - .L_495)
.L_495:
        /*0428*/ 	.word	0x00000000
.L_496:


//--------------------- .nv.info._ZN5flash44flash_bwd_dq_dk_dv_loop_seqk_parallel_kernelI23Flash_bwd_kernel_traitsILi192ELi64ELi64ELi8ELi4ELi2ELi2ELb1ELb1EN7cutlass6half_tE19Flash_kernel_traitsILi192ELi64ELi64ELi8ES3_EELb0ELb0ELb0ELb1ELb0ELb0ELb1EEEvNS_16Flash_bwd_paramsE --------------------------
	.section	.nv.info._ZN5flash44flash_bwd_dq_dk_dv_loop_seqk_parallel_kernelI23Flash_bwd_kernel_traitsILi192ELi64ELi64ELi8ELi4ELi2ELi2ELb1ELb1EN7cutlass6half_tE19Flash_kernel_traitsILi192ELi64ELi64ELi8ES3_EELb0ELb0ELb0ELb1ELb0ELb0ELb1EEEvNS_16Flash_bwd_paramsE,"",@"SHT_CUDA_INFO"
	.sectionflags	@""
	.align	4


	//----- nvinfo : EIATTR_CUDA_API_VERSION
	.align		4
        /*0000*/ 	.byte	0x04, 0x37
        /*0002*/ 	.short	(.L_498 - .L_497)
.L_497:
        /*0004*/ 	.word	0x00000082


	//----- nvinfo : EIATTR_SW2861232_WAR
	.align		4
.L_498:
        /*0008*/ 	.byte	0x01, 0x35
	.zero		2


	//----- nvinfo : EIATTR_PARAM_CBANK
	.align		4
        /*000c*/ 	.byte	0x04, 0x0a
        /*000e*/ 	.short	(.L_500 - .L_499)
	.align		4
.L_499:
        /*0010*/ 	.word	index@(.nv.constant0._ZN5flash44flash_bwd_dq_dk_dv_loop_seqk_parallel_kernelI23Flash_bwd_kernel_traitsILi192ELi64ELi64ELi8ELi4ELi2ELi2ELb1ELb1EN7cutlass6half_tE19Flash_kernel_traitsILi192ELi64ELi64ELi8ES3_EELb0ELb0ELb0ELb1ELb0ELb0ELb1EEEvNS_16Flash_bwd_paramsE)
        /*0014*/ 	.short	0x0160
        /*0016*/ 	.short	0x0280


	//----- nvinfo : EIATTR_CBANK_PARAM_SIZE
	.align		4
.L_500:
        /*0018*/ 	.byte	0x03, 0x19
        /*001a*/ 	.short	0x0280


	//----- nvinfo : EIATTR_KPARAM_INFO
	.align		4
        /*001c*/ 	.byte	0x04, 0x17
        /*001e*/ 	.short	(.L_502 - .L_501)
.L_501:
        /*0020*/ 	.word	0x00000000
        /*0024*/ 	.short	0x0000
        /*0026*/ 	.short	0x0000
        /*0028*/ 	.byte	0x00, 0xf0, 0x01, 0x0a


	//----- nvinfo : EIATTR_MAXREG_COUNT
	.align		4
.L_502:
        /*002c*/ 	.byte	0x03, 0x1b
        /*002e*/ 	.short	0x00ff


	//----- nvinfo : EIATTR_NUM_BARRIERS
	.align		4
        /*0030*/ 	.byte	0x02, 0x4c
        /*0032*/ 	.byte	0x01
	.zero		1


	//----- nvinfo : EIATTR_ANNOTATIONS
	.align		4
        /*0034*/ 	.byte	0x04, 0x55
        /*0036*/ 	.short	(.L_504 - .L_503)


	//   ....[0]....
.L_503:
        /* <DEDUP_REMOVED lines=69> */


	//----- nvinfo : EIATTR_MERCURY_ISA_VERSION
	.align		4
.L_504:
        /*0470*/ 	.byte	0x03, 0x5f
        /*0472*/ 	.short	0x0000


	//----- nvinfo : EIATTR_EXIT_INSTR_OFFSETS
	.align		4
        /*0474*/ 	.byte	0x04, 0x1c
        /*0476*/ 	.short	(.L_506 - .L_505)


	//   ....[0]....
.L_505:
        /*0478*/ 	.word	0x000000a0


	//   ....[1]....
        /*047c*/ 	.word	0x00009aa0


	//----- nvinfo : EIATTR_CTAIDZ_USED
	.align		4
.L_506:
        /*0480*/ 	.byte	0x01, 0x04
	.zero		2


	//----- nvinfo : EIATTR_CRS_STACK_SIZE
	.align		4
        /*0484*/ 	.byte	0x04, 0x1e
        /*0486*/ 	.short	(.L_508 - .L_507)
.L_507:
        /*0488*/ 	.word	0x00000000
.L_508:


//--------------------- .nv.info._ZN5flash44flash_bwd_dq_dk_dv_loop_seqk_parallel_kernelI23Flash_bwd_kernel_traitsILi192ELi64ELi64ELi8ELi4ELi2ELi2ELb1ELb1EN7cutlass6half_tE19Flash_kernel_traitsILi192ELi64ELi64ELi8ES3_EELb1ELb0ELb1ELb0ELb0ELb1ELb0EEEvNS_16Flash_bwd_paramsE --------------------------
	.section	.nv.info._ZN5flash44flash_bwd_dq_dk_dv_loop_seqk_parallel_kernelI23Flash_bwd_kernel_traitsILi192ELi64ELi64ELi8ELi4ELi2ELi2ELb1ELb1EN7cutlass6half_tE19Flash_kernel_traitsILi192ELi64ELi64ELi8ES3_EELb1ELb0ELb1ELb0ELb0ELb1ELb0EEEvNS_16Flash_bwd_paramsE,"",@"SHT_CUDA_INFO"
	.sectionflags	@""
	.align	4


	//----- nvinfo : EIATTR_CUDA_API_VERSION
	.align		4
        /*0000*/ 	.byte	0x04, 0x37
        /*0002*/ 	.short	(.L_510 - .L_509)
.L_509:
        /*0004*/ 	.word	0x00000082


	//----- nvinfo : EIATTR_SW2861232_WAR
	.align		4
.L_510:
        /*0008*/ 	.byte	0x01, 0x35
	.zero		2


	//----- nvinfo : EIATTR_PARAM_CBANK
	.align		4
        /*000c*/ 	.byte	0x04, 0x0a
        /*000e*/ 	.short	(.L_512 - .L_511)
	.align		4
.L_511:
        /*0010*/ 	.word	index@(.nv.constant0._ZN5flash44flash_bwd_dq_dk_dv_loop_seqk_parallel_kernelI23Flash_bwd_kernel_traitsILi192ELi64ELi64ELi8ELi4ELi2ELi2ELb1ELb1EN7cutlass6half_tE19Flash_kernel_traitsILi192ELi64ELi64ELi8ES3_EELb1ELb0ELb1ELb0ELb0ELb1ELb0EEEvNS_16Flash_bwd_paramsE)
        /*0014*/ 	.short	0x0160
        /*0016*/ 	.short	0x0280


	//----- nvinfo : EIATTR_CBANK_PARAM_SIZE
	.align		4
.L_512:
        /*0018*/ 	.byte	0x03, 0x19
        /*001a*/ 	.short	0x0280


	//----- nvinfo : EIATTR_KPARAM_INFO
	.align		4
        /*001c*/ 	.byte	0x04, 0x17
        /*001e*/ 	.short	(.L_514 - .L_513)
.L_513:
        /*0020*/ 	.word	0x00000000
        /*0024*/ 	.short	0x0000
        /*0026*/ 	.short	0x0000
        /*0028*/ 	.byte	0x00, 0xf0, 0x01, 0x0a


	//----- nvinfo : EIATTR_MAXREG_COUNT
	.align		4
.L_514:
        /*002c*/ 	.byte	0x03, 0x1b
        /*002e*/ 	.short	0x00ff


	//----- nvinfo : EIATTR_NUM_BARRIERS
	.align		4
        /*0030*/ 	.byte	0x02, 0x4c
        /*0032*/ 	.byte	0x01
	.zero		1


	//----- nvinfo : EIATTR_ANNOTATIONS
	.align		4
        /*0034*/ 	.byte	0x04, 0x55
        /*0036*/ 	.short	(.L_516 - .L_515)


	//   ....[0]....
.L_515:
        /* <DEDUP_REMOVED lines=50> */


	//----- nvinfo : EIATTR_MERCURY_ISA_VERSION
	.align		4
.L_516:
        /*0340*/ 	.byte	0x03, 0x5f
        /*0342*/ 	.short	0x0000


	//----- nvinfo : EIATTR_EXIT_INSTR_OFFSETS
	.align		4
        /*0344*/ 	.byte	0x04, 0x1c
        /*0346*/ 	.short	(.L_518 - .L_517)


	//   ....[0]....
.L_517:
        /*0348*/ 	.word	0x000000a0


	//   ....[1]....
        /*034c*/ 	.word	0x00008c20


	//----- nvinfo : EIATTR_CTAIDZ_USED
	.align		4
.L_518:
        /*0350*/ 	.byte	0x01, 0x04
	.zero		2


	//----- nvinfo : EIATTR_CRS_STACK_SIZE
	.align		4
        /*0354*/ 	.byte	0x04, 0x1e
        /*0356*/ 	.short	(.L_520 - .L_519)
.L_519:
        /*0358*/ 	.word	0x00000000
.L_520:


//--------------------- .nv.info._ZN5flash44flash_bwd_dq_dk_dv_loop_seqk_parallel_kernelI23Flash_bwd_kernel_traitsILi192ELi64ELi64ELi8ELi4ELi2ELi2ELb1ELb1EN7cutlass6half_tE19Flash_kernel_traitsILi192ELi64ELi64ELi8ES3_EELb0ELb0ELb1ELb0ELb0ELb1ELb1EEEvNS_16Flash_bwd_paramsE --------------------------
	.section	.nv.info._ZN5flash44flash_bwd_dq_dk_dv_loop_seqk_parallel_kernelI23Flash_bwd_kernel_traitsILi192ELi64ELi64ELi8ELi4ELi2ELi2ELb1ELb1EN7cutlass6half_tE19Flash_kernel_traitsILi192ELi64ELi64ELi8ES3_EELb0ELb0ELb1ELb0ELb0ELb1ELb1EEEvNS_16Flash_bwd_paramsE,"",@"SHT_CUDA_INFO"
	.sectionflags	@""
	.align	4


	//----- nvinfo : EIATTR_CUDA_API_VERSION
	.align		4
        /*0000*/ 	.byte	0x04, 0x37
        /*0002*/ 	.short	(.L_522 - .L_521)
.L_521:
        /*0004*/ 	.word	0x00000082


	//----- nvinfo : EIATTR_SW2861232_WAR
	.align		4
.L_522:
        /*0008*/ 	.byte	0x01, 0x35
	.zero		2


	//----- nvinfo : EIATTR_PARAM_CBANK
	.align		4
        /*000c*/ 	.byte	0x04, 0x0a
        /*000e*/ 	.short	(.L_524 - .L_523)
	.align		4
.L_523:
        /*0010*/ 	.word	index@(.nv.constant0._ZN5flash44flash_bwd_dq_dk_dv_loop_seqk_parallel_kernelI23Flash_bwd_kernel_traitsILi192ELi64ELi64ELi8ELi4ELi2ELi2ELb1ELb1EN7cutlass6half_tE19Flash_kernel_traitsILi192ELi64ELi64ELi8ES3_EELb0ELb0ELb1ELb0ELb0ELb1ELb1EEEvNS_16Flash_bwd_paramsE)
        /*0014*/ 	.short	0x0160
        /*0016*/ 	.short	0x0280


	//----- nvinfo : EIATTR_CBANK_PARAM_SIZE
	.align		4
.L_524:
        /*0018*/ 	.byte	0x03, 0x19
        /*001a*/ 	.short	0x0280


	//----- nvinfo : EIATTR_KPARAM_INFO
	.align		4
        /*001c*/ 	.byte	0x04, 0x17
        /*001e*/ 	.short	(.L_526 - .L_525)
.L_525:
        /*0020*/ 	.word	0x00000000
        /*0024*/ 	.short	0x0000
        /*0026*/ 	.short	0x0000
        /*0028*/ 	.byte	0x00, 0xf0, 0x01, 0x0a


	//----- nvinfo : EIATTR_MAXREG_COUNT
	.align		4
.L_526:
        /*002c*/ 	.byte	0x03, 0x1b
        /*002e*/ 	.short	0x00ff


	//----- nvinfo : EIATTR_NUM_BARRIERS
	.align		4
        /*0030*/ 	.byte	0x02, 0x4c
        /*0032*/ 	.byte	0x01
	.zero		1


	//----- nvinfo : EIATTR_ANNOTATIONS
	.align		4
        /*0034*/ 	.byte	0x04, 0x55
        /*0036*/ 	.short	(.L_528 - .L_527)


	//   ....[0]....
.L_527:
        /* <DEDUP_REMOVED lines=56> */


	//----- nvinfo : EIATTR_MERCURY_ISA_VERSION
	.align		4
.L_528:
        /*03a8*/ 	.byte	0x03, 0x5f
        /*03aa*/ 	.short	0x0000


	//----- nvinfo : EIATTR_EXIT_INSTR_OFFSETS
	.align		4
        /*03ac*/ 	.byte	0x04, 0x1c
        /*03ae*/ 	.short	(.L_530 - .L_529)


	//   ....[0]....
.L_529:
        /*03b0*/ 	.word	0x000000a0


	//   ....[1]....
        /*03b4*/ 	.word	0x000085f0


	//----- nvinfo : EIATTR_CTAIDZ_USED
	.align		4
.L_530:
        /*03b8*/ 	.byte	0x01, 0x04
	.zero		2


	//----- nvinfo : EIATTR_CRS_STACK_SIZE
	.align		4
        /*03bc*/ 	.byte	0x04, 0x1e
        /*03be*/ 	.short	(.L_532 - .L_531)
.L_531:
        /*03c0*/ 	.word	0x00000000
.L_532:


//--------------------- .nv.info._ZN5flash44flash_bwd_dq_dk_dv_loop_seqk_parallel_kernelI23Flash_bwd_kernel_traitsILi192ELi64ELi64ELi8ELi4ELi2ELi2ELb1ELb1EN7cutlass6half_tE19Flash_kernel_traitsILi192ELi64ELi64ELi8ES3_EELb1ELb0ELb1ELb1ELb0ELb0ELb0EEEvNS_16Flash_bwd_paramsE --------------------------
	.section	.nv.info._ZN5flash44flash_bwd_dq_dk_dv_loop_seqk_parallel_kernelI23Flash_bwd_kernel_traitsILi192ELi64ELi64ELi8ELi4ELi2ELi2ELb1ELb1EN7cutlass6half_tE19Flash_kernel_traitsILi192ELi64ELi64ELi8ES3_EELb1ELb0ELb1ELb1ELb0ELb0ELb0EEEvNS_16Flash_bwd_paramsE,"",@"SHT_CUDA_INFO"
	.sectionflags	@""
	.align	4


	//----- nvinfo : EIATTR_CUDA_API_VERSION
	.align		4
        /*0000*/ 	.byte	0x04, 0x37
        /*0002*/ 	.short	(.L_534 - .L_533)
.L_533:
        /*0004*/ 	.word	0x00000082


	//----- nvinfo : EIATTR_SW2861232_WAR
	.align		4
.L_534:
        /*0008*/ 	.byte	0x01, 0x35
	.zero		2


	//----- nvinfo : EIATTR_PARAM_CBANK
	.align		4
        /*000c*/ 	.byte	0x04, 0x0a
        /*000e*/ 	.short	(.L_536 - .L_535)
	.align		4
.L_535:
        /*0010*/ 	.word	index@(.nv.constant0._ZN5flash44flash_bwd_dq_dk_dv_loop_seqk_parallel_kernelI23Flash_bwd_kernel_traitsILi192ELi64ELi64ELi8ELi4ELi2ELi2ELb1ELb1EN7cutlass6half_tE19Flash_kernel_traitsILi192ELi64ELi64ELi8ES3_EELb1ELb0ELb1ELb1ELb0ELb0ELb0EEEvNS_16Flash_bwd_paramsE)
        /*0014*/ 	.short	0x0160
        /*0016*/ 	.short	0x0280


	//----- nvinfo : EIATTR_CBANK_PARAM_SIZE
	.align		4
.L_536:
        /*0018*/ 	.byte	0x03, 0x19
        /*001a*/ 	.short	0x0280


	//----- nvinfo : EIATTR_KPARAM_INFO
	.align		4
        /*001c*/ 	.byte	0x04, 0x17
        /*001e*/ 	.short	(.L_538 - .L_537)
.L_537:
        /*0020*/ 	.word	0x00000000
        /*0024*/ 	.short	0x0000
        /*0026*/ 	.short	0x0000
        /*0028*/ 	.byte	0x00, 0xf0, 0x01, 0x0a


	//----- nvinfo : EIATTR_MAXREG_COUNT
	.align		4
.L_538:
        /*002c*/ 	.byte	0x03, 0x1b
        /*002e*/ 	.short	0x00ff


	//----- nvinfo : EIATTR_NUM_BARRIERS
	.align		4
        /*0030*/ 	.byte	0x02, 0x4c
        /*0032*/ 	.byte	0x01
	.zero		1


	//----- nvinfo : EIATTR_ANNOTATIONS
	.align		4
        /*0034*/ 	.byte	0x04, 0x55
        /*0036*/ 	.short	(.L_540 - .L_539)


	//   ....[0]....
.L_539:
        /* <DEDUP_REMOVED lines=62> */


	//----- nvinfo : EIATTR_MERCURY_ISA_VERSION
	.align		4
.L_540:
        /*0408*/ 	.byte	0x03, 0x5f
        /*040a*/ 	.short	0x0000


	//----- nvinfo : EIATTR_EXIT_INSTR_OFFSETS
	.align		4
        /*040c*/ 	.byte	0x04, 0x1c
        /*040e*/ 	.short	(.L_542 - .L_541)


	//   ....[0]....
.L_541:
        /*0410*/ 	.word	0x000000a0


	//   ....[1]....
        /*0414*/ 	.word	0x0000a2b0


	//----- nvinfo : EIATTR_CTAIDZ_USED
	.align		4
.L_542:
        /*0418*/ 	.byte	0x01, 0x04
	.zero		2


	//----- nvinfo : EIATTR_CRS_STACK_SIZE
	.align		4
        /*041c*/ 	.byte	0x04, 0x1e
        /*041e*/ 	.short	(.L_544 - .L_543)
.L_543:
        /*0420*/ 	.word	0x00000000
.L_544:


//--------------------- .nv.info._ZN5flash44flash_bwd_dq_dk_dv_loop_seqk_parallel_kernelI23Flash_bwd_kernel_traitsILi192ELi64ELi64ELi8ELi4ELi2ELi2ELb1ELb1EN7cutlass6half_tE19Flash_kernel_traitsILi192ELi64ELi64ELi8ES3_EELb0ELb0ELb1ELb1ELb0ELb0ELb1EEEvNS_16Flash_bwd_paramsE --------------------------
	.section	.nv.info._ZN5flash44flash_bwd_dq_dk_dv_loop_seqk_parallel_kernelI23Flash_bwd_kernel_traitsILi192ELi64ELi64ELi8ELi4ELi2ELi2ELb1ELb1EN7cutlass6half_tE19Flash_kernel_traitsILi192ELi64ELi64ELi8ES3_EELb0ELb0ELb1ELb1ELb0ELb0ELb1EEEvNS_16Flash_bwd_paramsE,"",@"SHT_CUDA_INFO"
	.sectionflags	@""
	.align	4


	//----- nvinfo : EIATTR_CUDA_API_VERSION
	.align		4
        /*0000*/ 	.byte	0x04, 0x37
        /*0002*/ 	.short	(.L_546 - .L_545)
.L_545:
        /*0004*/ 	.word	0x00000082


	//----- nvinfo : EIATTR_SW2861232_WAR
	.align		4
.L_546:
        /*0008*/ 	.byte	0x01, 0x35
	.zero		2


	//----- nvinfo : EIATTR_PARAM_CBANK
	.align		4
        /*000c*/ 	.byte	0x04, 0x0a
        /*000e*/ 	.short	(.L_548 - .L_547)
	.align		4
.L_547:
        /*0010*/ 	.word	index@(.nv.constant0._ZN5flash44flash_bwd_dq_dk_dv_loop_seqk_parallel_kernelI23Flash_bwd_kernel_traitsILi192ELi64ELi64ELi8ELi4ELi2ELi2ELb1ELb1EN7cutlass6half_tE19Flash_kernel_traitsILi192ELi64ELi64ELi8ES3_EELb0ELb0ELb1ELb1ELb0ELb0ELb1EEEvNS_16Flash_bwd_paramsE)
        /*0014*/ 	.short	0x0160
        /*0016*/ 	.short	0x0280


	//----- nvinfo : EIATTR_CBANK_PARAM_SIZE
	.align		4
.L_548:
        /*0018*/ 	.byte	0x03, 0x19
        /*001a*/ 	.short	0x0280


	//----- nvinfo : EIATTR_KPARAM_INFO
	.align		4
        /*001c*/ 	.byte	0x04, 0x17
        /*001e*/ 	.short	(.L_550 - .L_549)
.L_549:
        /*0020*/ 	.word	0x00000000
        /*0024*/ 	.short	0x0000
        /*0026*/ 	.short	0x0000
        /*0028*/ 	.byte	0x00, 0xf0, 0x01, 0x0a


	//----- nvinfo : EIATTR_MAXREG_COUNT
	.align		4
.L_550:
        /*002c*/ 	.byte	0x03, 0x1b
        /*002e*/ 	.short	0x00ff


	//----- nvinfo : EIATTR_NUM_BARRIERS
	.align		4
        /*0030*/ 	.byte	0x02, 0x4c
        /*0032*/ 	.byte	0x01
	.zero		1


	//----- nvinfo : EIATTR_ANNOTATIONS
	.align		4
        /*0034*/ 	.byte	0x04, 0x55
        /*0036*/ 	.short	(.L_552 - .L_551)


	//   ....[0]....
.L_551:
        /* <DEDUP_REMOVED lines=69> */


	//----- nvinfo : EIATTR_MERCURY_ISA_VERSION
	.align		4
.L_552:
        /*0470*/ 	.byte	0x03, 0x5f
        /*0472*/ 	.short	0x0000


	//----- nvinfo : EIATTR_EXIT_INSTR_OFFSETS
	.align		4
        /*0474*/ 	.byte	0x04, 0x1c
        /*0476*/ 	.short	(.L_554 - .L_553)


	//   ....[0]....
.L_553:
        /*0478*/ 	.word	0x000000a0


	//   ....[1]....
        /*047c*/ 	.word	0x00009c80


	//----- nvinfo : EIATTR_CTAIDZ_USED
	.align		4
.L_554:
        /*0480*/ 	.byte	0x01, 0x04
	.zero		2


	//----- nvinfo : EIATTR_CRS_STACK_SIZE
	.align		4
        /*0484*/ 	.byte	0x04, 0x1e
        /*0486*/ 	.short	(.L_556 - .L_555)
.L_555:
        /*0488*/ 	.word	0x00000000
.L_556:


//--------------------- .nv.info._ZN5flash25flash_bwd_dot_do_o_kernelILb0E23Flash_bwd_kernel_traitsILi192ELi64ELi64ELi8ELi4ELi2ELi2ELb1ELb1EN7cutlass6half_tE19Flash_kernel_traitsILi192ELi64ELi64ELi8ES3_EEEEvNS_16Flash_bwd_paramsE --------------------------
	.section	.nv.info._ZN5flash25flash_bwd_dot_do_o_kernelILb0E23Flash_bwd_kernel_traitsILi192ELi64ELi64ELi8ELi4ELi2ELi2ELb1ELb1EN7cutlass6half_tE19Flash_kernel_traitsILi192ELi64ELi64ELi8ES3_EEEEvNS_16Flash_bwd_paramsE,"",@"SHT_CUDA_INFO"
	.sectionflags	@""
	.align	4


	//----- nvinfo : EIATTR_CUDA_API_VERSION
	.align		4
        /*0000*/ 	.byte	0x04, 0x37
        /*0002*/ 	.short	(.L_558 - .L_557)
.L_557:
        /*0004*/ 	.word	0x00000082


	//----- nvinfo : EIATTR_SW2861232_WAR
	.align		4
.L_558:
        /*0008*/ 	.byte	0x01, 0x35
	.zero		2


	//----- nvinfo : EIATTR_PARAM_CBANK
	.align		4
        /*000c*/ 	.byte	0x04, 0x0a
        /*000e*/ 	.short	(.L_560 - .L_559)
	.align		4
.L_559:
        /*0010*/ 	.word	index@(.nv.constant0._ZN5flash25flash_bwd_dot_do_o_kernelILb0E23Flash_bwd_kernel_traitsILi192ELi64ELi64ELi8ELi4ELi2ELi2ELb1ELb1EN7cutlass6half_tE19Flash_kernel_traitsILi192ELi64ELi64ELi8ES3_EEEEvNS_16Flash_bwd_paramsE)
        /*0014*/ 	.short	0x0160
        /*0016*/ 	.short	0x0280


	//----- nvinfo : EIATTR_CBANK_PARAM_SIZE
	.align		4
.L_560:
        /*0018*/ 	.byte	0x03, 0x19
        /*001a*/ 	.short	0x0280


	//----- nvinfo : EIATTR_KPARAM_INFO
	.align		4
        /*001c*/ 	.byte	0x04, 0x17
        /*001e*/ 	.short	(.L_562 - .L_561)
.L_561:
        /*0020*/ 	.word	0x00000000
        /*0024*/ 	.short	0x0000
        /*0026*/ 	.short	0x0000
        /*0028*/ 	.byte	0x00, 0xf0, 0x01, 0x0a


	//----- nvinfo : EIATTR_MAXREG_COUNT
	.align		4
.L_562:
        /*002c*/ 	.byte	0x03, 0x1b
        /*002e*/ 	.short	0x00ff


	//----- nvinfo : EIATTR_MERCURY_ISA_VERSION
	.align		4
        /*0030*/ 	.byte	0x03, 0x5f
        /*0032*/ 	.short	0x0000


	//----- nvinfo : EIATTR_COOP_GROUP_MASK_REGIDS
	.align		4
        /*0034*/ 	.byte	0x04, 0x29
        /*0036*/ 	.short	(.L_564 - .L_563)


	//   ....[0]....
.L_563:
        /*0038*/ 	.word	0xffffffff


	//   ....[1]....
        /*003c*/ 	.word	0xffffffff


	//   ....[2]....
        /*0040*/ 	.word	0xffffffff


	//   ....[3]....
        /*0044*/ 	.word	0xffffffff


	//   ....[4]....
        /*0048*/ 	.word	0xffffffff


	//   ....[5]....
        /*004c*/ 	.word	0xffffffff


	//----- nvinfo : EIATTR_COOP_GROUP_INSTR_OFFSETS
	.align		4
.L_564:
        /*0050*/ 	.byte	0x04, 0x28
        /*0052*/ 	.short	(.L_566 - .L_565)


	//   ....[0]....
.L_565:
        /*0054*/ 	.word	0x00001580


	//   ....[1]....
        /*0058*/ 	.word	0x000015c0


	//   ....[2]....
        /*005c*/ 	.word	0x000015e0


	//   ....[3]....
        /*0060*/ 	.word	0x00001600


	//   ....[4]....
        /*0064*/ 	.word	0x00001640


	//   ....[5]....
        /*0068*/ 	.word	0x00001690


	//----- nvinfo : EIATTR_EXIT_INSTR_OFFSETS
	.align		4
.L_566:
        /*006c*/ 	.byte	0x04, 0x1c
        /*006e*/ 	.short	(.L_568 - .L_567)


	//   ....[0]....
.L_567:
        /*0070*/ 	.word	0x000000f0


	//   ....[1]....
        /*0074*/ 	.word	0x000016e0


	//   ....[2]....
        /*0078*/ 	.word	0x00001710


	//----- nvinfo : EIATTR_CTAIDZ_USED
	.align		4
.L_568:
        /*007c*/ 	.byte	0x01, 0x04
	.zero		2


	//----- nvinfo : EIATTR_CRS_STACK_SIZE
	.align		4
        /*0080*/ 	.byte	0x04, 0x1e
        /*0082*/ 	.short	(.L_570 - .L_569)
.L_569:
        /*0084*/ 	.word	0x00000000
.L_570:


//--------------------- .nv.info._ZN5flash25flash_bwd_dot_do_o_kernelILb1E23Flash_bwd_kernel_traitsILi192ELi64ELi64ELi8ELi4ELi2ELi2ELb1ELb1EN7cutlass6half_tE19Flash_kernel_traitsILi192ELi64ELi64ELi8ES3_EEEEvNS_16Flash_bwd_paramsE --------------------------
	.section	.nv.info._ZN5flash25flash_bwd_dot_do_o_kernelILb1E23Flash_bwd_kernel_traitsILi192ELi64ELi64ELi8ELi4ELi2ELi2ELb1ELb1EN7cutlass6half_tE19Flash_kernel_traitsILi192ELi64ELi64ELi8ES3_EEEEvNS_16Flash_bwd_paramsE,"",@"SHT_CUDA_INFO"
	.sectionflags	@""
	.align	4


	//----- nvinfo : EIATTR_CUDA_API_VERSION
	.align		4
        /*0000*/ 	.byte	0x04, 0x37
        /*0002*/ 	.short	(.L_572 - .L_571)
.L_571:
        /*0004*/ 	.word	0x00000082


	//----- nvinfo : EIATTR_SW2861232_WAR
	.align		4
.L_572:
        /*0008*/ 	.byte	0x01, 0x35
	.zero		2


	//----- nvinfo : EIATTR_PARAM_CBANK
	.align		4
        /*000c*/ 	.byte	0x04, 0x0a
        /*000e*/ 	.short	(.L_574 - .L_573)
	.align		4
.L_573:
        /*0010*/ 	.word	index@(.nv.constant0._ZN5flash25flash_bwd_dot_do_o_kernelILb1E23Flash_bwd_kernel_traitsILi192ELi64ELi64ELi8ELi4ELi2ELi2ELb1ELb1EN7cutlass6half_tE19Flash_kernel_traitsILi192ELi64ELi64ELi8ES3_EEEEvNS_16Flash_bwd_paramsE)
        /*0014*/ 	.short	0x0160
        /*0016*/ 	.short	0x0280


	//----- nvinfo : EIATTR_CBANK_PARAM_SIZE
	.align		4
.L_574:
        /*0018*/ 	.byte	0x03, 0x19
        /*001a*/ 	.short	0x0280


	//----- nvinfo : EIATTR_KPARAM_INFO
	.align		4
        /*001c*/ 	.byte	0x04, 0x17
        /*001e*/ 	.short	(.L_576 - .L_575)
.L_575:
        /*0020*/ 	.word	0x00000000
        /*0024*/ 	.short	0x0000
        /*0026*/ 	.short	0x0000
        /*0028*/ 	.byte	0x00, 0xf0, 0x01, 0x0a


	//----- nvinfo : EIATTR_MAXREG_COUNT
	.align		4
.L_576:
        /*002c*/ 	.byte	0x03, 0x1b
        /*002e*/ 	.short	0x00ff


	//----- nvinfo : EIATTR_MERCURY_ISA_VERSION
	.align		4
        /*0030*/ 	.byte	0x03, 0x5f
        /*0032*/ 	.short	0x0000


	//----- nvinfo : EIATTR_COOP_GROUP_MASK_REGIDS
	.align		4
        /*0034*/ 	.byte	0x04, 0x29
        /*0036*/ 	.short	(.L_578 - .L_577)


	//   ....[0]....
.L_577:
        /*0038*/ 	.word	0xffffffff


	//   ....[1]....
        /*003c*/ 	.word	0xffffffff


	//   ....[2]....
        /*0040*/ 	.word	0xffffffff


	//   ....[3]....
        /*0044*/ 	.word	0xffffffff


	//   ....[4]....
        /*0048*/ 	.word	0xffffffff


	//   ....[5]....
        /*004c*/ 	.word	0xffffffff


	//----- nvinfo : EIATTR_COOP_GROUP_INSTR_OFFSETS
	.align		4
.L_578:
        /*0050*/ 	.byte	0x04, 0x28
        /*0052*/ 	.short	(.L_580 - .L_579)


	//   ....[0]....
.L_579:
        /*0054*/ 	.word	0x000018f0


	//   ....[1]....
        /*0058*/ 	.word	0x00001910


	//   ....[2]....
        /*005c*/ 	.word	0x00001960


	//   ....[3]....
        /*0060*/ 	.word	0x00001980


	//   ....[4]....
        /*0064*/ 	.word	0x000019d0


	//   ....[5]....
        /*0068*/ 	.word	0x000019f0


	//----- nvinfo : EIATTR_EXIT_INSTR_OFFSETS
	.align		4
.L_580:
        /*006c*/ 	.byte	0x04, 0x1c
        /*006e*/ 	.short	(.L_582 - .L_581)


	//   ....[0]....
.L_581:
        /*0070*/ 	.word	0x000000f0


	//   ....[1]....
        /*0074*/ 	.word	0x00001b60


	//----- nvinfo : EIATTR_CTAIDZ_USED
	.align		4
.L_582:
        /*0078*/ 	.byte	0x01, 0x04
	.zero		2


	//----- nvinfo : EIATTR_CRS_STACK_SIZE
	.align		4
        /*007c*/ 	.byte	0x04, 0x1e
        /*007e*/ 	.short	(.L_584 - .L_583)
.L_583:
        /*0080*/ 	.word	0x00000000
.L_584:


//--------------------- .nv.info._ZN5flash27flash_bwd_convert_dq_kernelI23Flash_bwd_kernel_traitsILi192ELi64ELi64ELi8ELi4ELi2ELi2ELb0ELb0EN7cutlass6half_tE19Flash_kernel_traitsILi192ELi64ELi64ELi8ES3_EEEEvNS_16Flash_bwd_paramsEi --------------------------
	.section	.nv.info._ZN5flash27flash_bwd_convert_dq_kernelI23Flash_bwd_kernel_traitsILi192ELi64ELi64ELi8ELi4ELi2ELi2ELb0ELb0EN7cutlass6half_tE19Flash_kernel_traitsILi192ELi64ELi64ELi8ES3_EEEEvNS_16Flash_bwd_paramsEi,"",@"SHT_CUDA_INFO"
	.sectionflags	@""
	.align	4


	//----- nvinfo : EIATTR_CUDA_API_VERSION
	.align		4
        /*0000*/ 	.byte	0x04, 0x37
        /*0002*/ 	.short	(.L_586 - .L_585)
.L_585:
        /*0004*/ 	.word	0x00000082


	//----- nvinfo : EIATTR_SW2861232_WAR
	.align		4
.L_586:
        /*0008*/ 	.byte	0x01, 0x35
	.zero		2


	//----- nvinfo : EIATTR_PARAM_CBANK
	.align		4
        /*000c*/ 	.byte	0x04, 0x0a
        /*000e*/ 	.short	(.L_588 - .L_587)
	.align		4
.L_587:
        /*0010*/ 	.word	index@(.nv.constant0._ZN5flash27flash_bwd_convert_dq_kernelI23Flash_bwd_kernel_traitsILi192ELi64ELi64ELi8ELi4ELi2ELi2ELb0ELb0EN7cutlass6half_tE19Flash_kernel_traitsILi192ELi64ELi64ELi8ES3_EEEEvNS_16Flash_bwd_paramsEi)
        /*0014*/ 	.short	0x0160
        /*0016*/ 	.short	0x0284


	//----- nvinfo : EIATTR_CBANK_PARAM_SIZE
	.align		4
.L_588:
        /*0018*/ 	.byte	0x03, 0x19
        /*001a*/ 	.short	0x0284


	//----- nvinfo : EIATTR_KPARAM_INFO
	.align		4
        /*001c*/ 	.byte	0x04, 0x17
        /*001e*/ 	.short	(.L_590 - .L_589)
.L_589:
        /*0020*/ 	.word	0x00000000
        /*0024*/ 	.short	0x0001
        /*0026*/ 	.short	0x0280
        /*0028*/ 	.byte	0x00, 0xf0, 0x11, 0x00


	//----- nvinfo : EIATTR_KPARAM_INFO
	.align		4
.L_590:
        /*002c*/ 	.byte	0x04, 0x17
        /*002e*/ 	.short	(.L_592 - .L_591)
.L_591:
        /*0030*/ 	.word	0x00000000
        /*0034*/ 	.short	0x0000
        /*0036*/ 	.short	0x0000
        /*0038*/ 	.byte	0x00, 0xf0, 0x01, 0x0a


	//----- nvinfo : EIATTR_MAXREG_COUNT
	.align		4
.L_592:
        /*003c*/ 	.byte	0x03, 0x1b
        /*003e*/ 	.short	0x00ff


	//----- nvinfo : EIATTR_NUM_BARRIERS
	.align		4
        /*0040*/ 	.byte	0x02, 0x4c
        /*0042*/ 	.byte	0x01
	.zero		1


	//----- nvinfo : EIATTR_MERCURY_ISA_VERSION
	.align		4
        /*0044*/ 	.byte	0x03, 0x5f
        /*0046*/ 	.short	0x0000


	//----- nvinfo : EIATTR_EXIT_INSTR_OFFSETS
	.align		4
        /*0048*/ 	.byte	0x04, 0x1c
        /*004a*/ 	.short	(.L_594 - .L_593)


	//   ....[0]....
.L_593:
        /*004c*/ 	.word	0x000000f0


	//   ....[1]....
        /*0050*/ 	.word	0x00001b80


	//   ....[2]....
        /*0054*/ 	.word	0x00001c80


	//   ....[3]....
        /*0058*/ 	.word	0x00001ca0


	//----- nvinfo : EIATTR_CTAIDZ_USED
	.align		4
.L_594:
        /*005c*/ 	.byte	0x01, 0x04
	.zero		2


	//----- nvinfo : EIATTR_CRS_STACK_SIZE
	.align		4
        /*0060*/ 	.byte	0x04, 0x1e
        /*0062*/ 	.short	(.L_596 - .L_595)
.L_595:
        /*0064*/ 	.word	0x00000000
.L_596:


//--------------------- .nv.info._ZN5flash44flash_bwd_dq_dk_dv_loop_seqk_parallel_kernelI23Flash_bwd_kernel_traitsILi192ELi64ELi64ELi8ELi4ELi2ELi2ELb0ELb0EN7cutlass6half_tE19Flash_kernel_traitsILi192ELi64ELi64ELi8ES3_EELb1ELb0ELb0ELb0ELb0ELb0ELb0EEEvNS_16Flash_bwd_paramsE --------------------------
	.section	.nv.info._ZN5flash44flash_bwd_dq_dk_dv_loop_seqk_parallel_kernelI23Flash_bwd_kernel_traitsILi192ELi64ELi64ELi8ELi4ELi2ELi2ELb0ELb0EN7cutlass6half_tE19Flash_kernel_traitsILi192ELi64ELi64ELi8ES3_EELb1ELb0ELb0ELb0ELb0ELb0ELb0EEEvNS_16Flash_bwd_paramsE,"",@"SHT_CUDA_INFO"
	.sectionflags	@""
	.align	4


	//----- nvinfo : EIATTR_CUDA_API_VERSION
	.align		4
        /*0000*/ 	.byte	0x04, 0x37
        /*0002*/ 	.short	(.L_598 - .L_597)
.L_597:
        /*0004*/ 	.word	0x00000082


	//----- nvinfo : EIATTR_SW2861232_WAR
	.align		4
.L_598:
        /*0008*/ 	.byte	0x01, 0x35
	.zero		2


	//----- nvinfo : EIATTR_PARAM_CBANK
	.align		4
        /*000c*/ 	.byte	0x04, 0x0a
        /*000e*/ 	.short	(.L_600 - .L_599)
	.align		4
.L_599:
        /*0010*/ 	.word	index@(.nv.constant0._ZN5flash44flash_bwd_dq_dk_dv_loop_seqk_parallel_kernelI23Flash_bwd_kernel_traitsILi192ELi64ELi64ELi8ELi4ELi2ELi2ELb0ELb0EN7cutlass6half_tE19Flash_kernel_traitsILi192ELi64ELi64ELi8ES3_EELb1ELb0ELb0ELb0ELb0ELb0ELb0EEEvNS_16Flash_bwd_paramsE)
        /*0014*/ 	.short	0x0160
        /*0016*/ 	.short	0x0280


	//----- nvinfo : EIATTR_CBANK_PARAM_SIZE
	.align		4
.L_600:
        /*0018*/ 	.byte	0x03, 0x19
        /*001a*/ 	.short	0x0280


	//----- nvinfo : EIATTR_KPARAM_INFO
	.align		4
        /*001c*/ 	.byte	0x04, 0x17
        /*001e*/ 	.short	(.L_602 - .L_601)
.L_601:
        /*0020*/ 	.word	0x00000000
        /*0024*/ 	.short	0x0000
        /*0026*/ 	.short	0x0000
        /*0028*/ 	.byte	0x00, 0xf0, 0x01, 0x0a


	//----- nvinfo : EIATTR_MAXREG_COUNT
	.align		4
.L_602:
        /*002c*/ 	.byte	0x03, 0x1b
        /*002e*/ 	.short	0x00ff


	//----- nvinfo : EIATTR_NUM_BARRIERS
	.align		4
        /*0030*/ 	.byte	0x02, 0x4c
        /*0032*/ 	.byte	0x01
	.zero		1


	//----- nvinfo : EIATTR_ANNOTATIONS
	.align		4
        /*0034*/ 	.byte	0x04, 0x55
        /*0036*/ 	.short	(.L_604 - .L_603)


	//   ....[0]....
.L_603:
        /*0038*/ 	.word	0x00000001
        /*003c*/ 	.byte	0x10, 0x03, 0x00, 0x00, 0x01, 0x00, 0x00, 0x00, 0x40, 0x05, 0x00, 0x00, 0x01, 0x00, 0x00, 0x00
        /*004c*/ 	.byte	0x80, 0x05, 0x00, 0x00, 0x01, 0x00, 0x00, 0x00, 0x90, 0x0a, 0x00, 0x00, 0x01, 0x00, 0x00, 0x00
        /*005c*/ 	.byte	0x10, 0x14, 0x00, 0x00, 0x01, 0x00, 0x00, 0x00, 0xc0, 0x1c, 0x00, 0x00, 0x01, 0x00, 0x00, 0x00
        /*006c*/ 	.byte	0x70, 0x2e, 0x00, 0x00, 0x01, 0x00, 0x00, 0x00, 0xd0, 0x71, 0x00, 0x00, 0x01, 0x00, 0x00, 0x00
        /*007c*/ 	.byte	0x30, 0x87, 0x00, 0x00


	//----- nvinfo : EIATTR_MERCURY_ISA_VERSION
	.align		4
.L_604:
        /*0080*/ 	.byte	0x03, 0x5f
        /*0082*/ 	.short	0x0000


	//----- nvinfo : EIATTR_EXIT_INSTR_OFFSETS
	.align		4
        /*0084*/ 	.byte	0x04, 0x1c
        /*0086*/ 	.short	(.L_606 - .L_605)


	//   ....[0]....
.L_605:
        /*0088*/ 	.word	0x00000090


	//   ....[1]....
        /*008c*/ 	.word	0x00008fb0


	//----- nvinfo : EIATTR_CTAIDZ_USED
	.align		4
.L_606:
        /*0090*/ 	.byte	0x01, 0x04
	.zero		2


	//----- nvinfo : EIATTR_CRS_STACK_SIZE
	.align		4
        /*0094*/ 	.byte	0x04, 0x1e
        /*0096*/ 	.short	(.L_608 - .L_607)
.L_607:
        /*0098*/ 	.word	0x00000000
.L_608:


//--------------------- .nv.info._ZN5flash44flash_bwd_dq_dk_dv_loop_seqk_parallel_kernelI23Flash_bwd_kernel_traitsILi192ELi64ELi64ELi8ELi4ELi2ELi2ELb0ELb0EN7cutlass6half_tE19Flash_kernel_traitsILi192ELi64ELi64ELi8ES3_EELb0ELb0ELb0ELb0ELb0ELb0ELb1EEEvNS_16Flash_bwd_paramsE --------------------------
	.section	.nv.info._ZN5flash44flash_bwd_dq_dk_dv_loop_seqk_parallel_kernelI23Flash_bwd_kernel_traitsILi192ELi64ELi64ELi8ELi4ELi2ELi2ELb0ELb0EN7cutlass6half_tE19Flash_kernel_traitsILi192ELi64ELi64ELi8ES3_EELb0ELb0ELb0ELb0ELb0ELb0ELb1EEEvNS_16Flash_bwd_paramsE,"",@"SHT_CUDA_INFO"
	.sectionflags	@""
	.align	4


	//----- nvinfo : EIATTR_CUDA_API_VERSION
	.align		4
        /*0000*/ 	.byte	0x04, 0x37
        /*0002*/ 	.short	(.L_610 - .L_609)
.L_609:
        /*0004*/ 	.word	0x00000082


	//----- nvinfo : EIATTR_SW2861232_WAR
	.align		4
.L_610:
        /*0008*/ 	.byte	0x01, 0x35
	.zero		2


	//----- nvinfo : EIATTR_PARAM_CBANK
	.align		4
        /*000c*/ 	.byte	0x04, 0x0a
        /*000e*/ 	.short	(.L_612 - .L_611)
	.align		4
.L_611:
        /*0010*/ 	.word	index@(.nv.constant0._ZN5flash44flash_bwd_dq_dk_dv_loop_seqk_parallel_kernelI23Flash_bwd_kernel_traitsILi192ELi64ELi64ELi8ELi4ELi2ELi2ELb0ELb0EN7cutlass6half_tE19Flash_kernel_traitsILi192ELi64ELi64ELi8ES3_EELb0ELb0ELb0ELb0ELb0ELb0ELb1EEEvNS_16Flash_bwd_paramsE)
        /*0014*/ 	.short	0x0160
        /*0016*/ 	.short	0x0280


	//----- nvinfo : EIATTR_CBANK_PARAM_SIZE
	.align		4
.L_612:
        /*0018*/ 	.byte	0x03, 0x19
        /*001a*/ 	.short	0x0280


	//----- nvinfo : EIATTR_KPARAM_INFO
	.align		4
        /*001c*/ 	.byte	0x04, 0x17
        /*001e*/ 	.short	(.L_614 - .L_613)
.L_613:
        /*0020*/ 	.word	0x00000000
        /*0024*/ 	.short	0x0000
        /*0026*/ 	.short	0x0000
        /*0028*/ 	.byte	0x00, 0xf0, 0x01, 0x0a


	//----- nvinfo : EIATTR_MAXREG_COUNT
	.align		4
.L_614:
        /*002c*/ 	.byte	0x03, 0x1b
        /*002e*/ 	.short	0x00ff


	//----- nvinfo : EIATTR_NUM_BARRIERS
	.align		4
        /*0030*/ 	.byte	0x02, 0x4c
        /*0032*/ 	.byte	0x01
	.zero		1


	//----- nvinfo : EIATTR_ANNOTATIONS
	.align		4
        /*0034*/ 	.byte	0x04, 0x55
        /*0036*/ 	.short	(.L_616 - .L_615)


	//   ....[0]....
.L_615:
        /*0038*/ 	.word	0x00000001
        /*003c*/ 	.byte	0x50, 0x04, 0x00, 0x00, 0x01, 0x00, 0x00, 0x00, 0x90, 0x05, 0x00, 0x00, 0x01, 0x00, 0x00, 0x00
        /*004c*/ 	.byte	0xd0, 0x05, 0x00, 0x00, 0x01, 0x00, 0x00, 0x00, 0xa0, 0x07, 0x00, 0x00, 0x01, 0x00, 0x00, 0x00
        /*005c*/ 	.byte	0x00, 0x08, 0x00, 0x00, 0x01, 0x00, 0x00, 0x00, 0x40, 0x14, 0x00, 0x00, 0x01, 0x00, 0x00, 0x00
        /*006c*/ 	.byte	0xf0, 0x1c, 0x00, 0x00, 0x01, 0x00, 0x00, 0x00, 0x70, 0x23, 0x00, 0x00, 0x01, 0x00, 0x00, 0x00
        /*007c*/ 	.byte	0x80, 0x23, 0x00, 0x00, 0x01, 0x00, 0x00, 0x00, 0xf0, 0x2e, 0x00, 0x00


	//----- nvinfo : EIATTR_MERCURY_ISA_VERSION
	.align		4
.L_616:
        /*0088*/ 	.byte	0x03, 0x5f
        /*008a*/ 	.short	0x0000


	//----- nvinfo : EIATTR_EXIT_INSTR_OFFSETS
	.align		4
        /*008c*/ 	.byte	0x04, 0x1c
        /*008e*/ 	.short	(.L_618 - .L_617)


	//   ....[0]....
.L_617:
        /*0090*/ 	.word	0x00000090


	//   ....[1]....
        /*0094*/ 	.word	0x000088b0


	//----- nvinfo : EIATTR_CTAIDZ_USED
	.align		4
.L_618:
        /*0098*/ 	.byte	0x01, 0x04
	.zero		2


	//----- nvinfo : EIATTR_CRS_STACK_SIZE
	.align		4
        /*009c*/ 	.byte	0x04, 0x1e
        /*009e*/ 	.short	(.L_620 - .L_619)
.L_619:
        /*00a0*/ 	.word	0x00000000
.L_620:


//--------------------- .nv.info._ZN5flash44flash_bwd_dq_dk_dv_loop_seqk_parallel_kernelI23Flash_bwd_kernel_traitsILi192ELi64ELi64ELi8ELi4ELi2ELi2ELb0ELb0EN7cutlass6half_tE19Flash_kernel_traitsILi192ELi64ELi64ELi8ES3_EELb1ELb0ELb1ELb0ELb0ELb0ELb0EEEvNS_16Flash_bwd_paramsE --------------------------
	.section	.nv.info._ZN5flash44flash_bwd_dq_dk_dv_loop_seqk_parallel_kernelI23Flash_bwd_kernel_traitsILi192ELi64ELi64ELi8ELi4ELi2ELi2ELb0ELb0EN7cutlass6half_tE19Flash_kernel_traitsILi192ELi64ELi64ELi8ES3_EELb1ELb0ELb1ELb0ELb0ELb0ELb0EEEvNS_16Flash_bwd_paramsE,"",@"SHT_CUDA_INFO"
	.sectionflags	@""
	.align	4


	//----- nvinfo : EIATTR_CUDA_API_VERSION
	.align		4
        /*0000*/ 	.byte	0x04, 0x37
        /*0002*/ 	.short	(.L_622 - .L_621)
.L_621:
        /*0004*/ 	.word	0x00000082


	//----- nvinfo : EIATTR_SW2861232_WAR
	.align		4
.L_622:
        /*0008*/ 	.byte	0x01, 0x35
	.zero		2


	//----- nvinfo : EIATTR_PARAM_CBANK
	.align		4
        /*000c*/ 	.byte	0x04, 0x0a
        /*000e*/ 	.short	(.L_624 - .L_623)
	.align		4
.L_623:
        /*0010*/ 	.word	index@(.nv.constant0._ZN5flash44flash_bwd_dq_dk_dv_loop_seqk_parallel_kernelI23Flash_bwd_kernel_traitsILi192ELi64ELi64ELi8ELi4ELi2ELi2ELb0ELb0EN7cutlass6half_tE19Flash_kernel_traitsILi192ELi64ELi64ELi8ES3_EELb1ELb0ELb1ELb0ELb0ELb0ELb0EEEvNS_16Flash_bwd_paramsE)
        /*0014*/ 	.short	0x0160
        /*0016*/ 	.short	0x0280


	//----- nvinfo : EIATTR_CBANK_PARAM_SIZE
	.align		4
.L_624:
        /*0018*/ 	.byte	0x03, 0x19
        /*001a*/ 	.short	0x0280


	//----- nvinfo : EIATTR_KPARAM_INFO
	.align		4
        /*001c*/ 	.byte	0x04, 0x17
        /*001e*/ 	.short	(.L_626 - .L_625)
.L_625:
        /*0020*/ 	.word	0x00000000
        /*0024*/ 	.short	0x0000
        /*0026*/ 	.short	0x0000
        /*0028*/ 	.byte	0x00, 0xf0, 0x01, 0x0a


	//----- nvinfo : EIATTR_MAXREG_COUNT
	.align		4
.L_626:
        /*002c*/ 	.byte	0x03, 0x1b
        /*002e*/ 	.short	0x00ff


	//----- nvinfo : EIATTR_NUM_BARRIERS
	.align		4
        /*0030*/ 	.byte	0x02, 0x4c
        /*0032*/ 	.byte	0x01
	.zero		1


	//----- nvinfo : EIATTR_MERCURY_ISA_VERSION
	.align		4
        /*0034*/ 	.byte	0x03, 0x5f
        /*0036*/ 	.short	0x0000


	//----- nvinfo : EIATTR_EXIT_INSTR_OFFSETS
	.align		4
        /*0038*/ 	.byte	0x04, 0x1c
        /*003a*/ 	.short	(.L_628 - .L_627)


	//   ....[0]....
.L_627:
        /*003c*/ 	.word	0x00000080


	//   ....[1]....
        /*0040*/ 	.word	0x00008e70


	//----- nvinfo : EIATTR_CTAIDZ_USED
	.align		4
.L_628:
        /*0044*/ 	.byte	0x01, 0x04
	.zero		2


	//----- nvinfo : EIATTR_CRS_STACK_SIZE
	.align		4
        /*0048*/ 	.byte	0x04, 0x1e
        /*004a*/ 	.short	(.L_630 - .L_629)
.L_629:
        /*004c*/ 	.word	0x00000000
.L_630:


//--------------------- .nv.info._ZN5flash44flash_bwd_dq_dk_dv_loop_seqk_parallel_kernelI23Flash_bwd_kernel_traitsILi192ELi64ELi64ELi8ELi4ELi2ELi2ELb0ELb0EN7cutlass6half_tE19Flash_kernel_traitsILi192ELi64ELi64ELi8ES3_EELb0ELb0ELb1ELb0ELb0ELb0ELb1EEEvNS_16Flash_bwd_paramsE --------------------------
	.section	.nv.info._ZN5flash44flash_bwd_dq_dk_dv_loop_seqk_parallel_kernelI23Flash_bwd_kernel_traitsILi192ELi64ELi64ELi8ELi4ELi2ELi2ELb0ELb0EN7cutlass6half_tE19Flash_kernel_traitsILi192ELi64ELi64ELi8ES3_EELb0ELb0ELb1ELb0ELb0ELb0ELb1EEEvNS_16Flash_bwd_paramsE,"",@"SHT_CUDA_INFO"
	.sectionflags	@""
	.align	4


	//----- nvinfo : EIATTR_CUDA_API_VERSION
	.align		4
        /*0000*/ 	.byte	0x04, 0x37
        /*0002*/ 	.short	(.L_632 - .L_631)
.L_631:
        /*0004*/ 	.word	0x00000082


	//----- nvinfo : EIATTR_SW2861232_WAR
	.align		4
.L_632:
        /*0008*/ 	.byte	0x01, 0x35
	.zero		2


	//----- nvinfo : EIATTR_PARAM_CBANK
	.align		4
        /*000c*/ 	.byte	0x04, 0x0a
        /*000e*/ 	.short	(.L_634 - .L_633)
	.align		4
.L_633:
        /*0010*/ 	.word	index@(.nv.constant0._ZN5flash44flash_bwd_dq_dk_dv_loop_seqk_parallel_kernelI23Flash_bwd_kernel_traitsILi192ELi64ELi64ELi8ELi4ELi2ELi2ELb0ELb0EN7cutlass6half_tE19Flash_kernel_traitsILi192ELi64ELi64ELi8ES3_EELb0ELb0ELb1ELb0ELb0ELb0ELb1EEEvNS_16Flash_bwd_paramsE)
        /*0014*/ 	.short	0x0160
        /*0016*/ 	.short	0x0280


	//----- nvinfo : EIATTR_CBANK_PARAM_SIZE
	.align		4
.L_634:
        /*0018*/ 	.byte	0x03, 0x19
        /*001a*/ 	.short	0x0280


	//----- nvinfo : EIATTR_KPARAM_INFO
	.align		4
        /*001c*/ 	.byte	0x04, 0x17
        /*001e*/ 	.short	(.L_636 - .L_635)
.L_635:
        /*0020*/ 	.word	0x00000000
        /*0024*/ 	.short	0x0000
        /*0026*/ 	.short	0x0000
        /*0028*/ 	.byte	0x00, 0xf0, 0x01, 0x0a


	//----- nvinfo : EIATTR_MAXREG_COUNT
	.align		4
.L_636:
        /*002c*/ 	.byte	0x03, 0x1b
        /*002e*/ 	.short	0x00ff


	//----- nvinfo : EIATTR_NUM_BARRIERS
	.align		4
        /*0030*/ 	.byte	0x02, 0x4c
        /*0032*/ 	.byte	0x01
	.zero		1


	//----- nvinfo : EIATTR_MERCURY_ISA_VERSION
	.align		4
        /*0034*/ 	.byte	0x03, 0x5f
        /*0036*/ 	.short	0x0000


	//----- nvinfo : EIATTR_EXIT_INSTR_OFFSETS
	.align		4
        /*0038*/ 	.byte	0x04, 0x1c
        /*003a*/ 	.short	(.L_638 - .L_637)


	//   ....[0]....
.L_637:
        /*003c*/ 	.word	0x00000080


	//   ....[1]....
        /*0040*/ 	.word	0x00008870


	//----- nvinfo : EIATTR_CTAIDZ_USED
	.align		4
.L_638:
        /*0044*/ 	.byte	0x01, 0x04
	.zero		2


	//----- nvinfo : EIATTR_CRS_STACK_SIZE
	.align		4
        /*0048*/ 	.byte	0x04, 0x1e
        /*004a*/ 	.short	(.L_640 - .L_639)
.L_639:
        /*004c*/ 	.word	0x00000000
.L_640:


//--------------------- .nv.info._ZN5flash44flash_bwd_dq_dk_dv_loop_seqk_parallel_kernelI23Flash_bwd_kernel_traitsILi192ELi64ELi64ELi8ELi4ELi2ELi2ELb0ELb0EN7cutlass6half_tE19Flash_kernel_traitsILi192ELi64ELi64ELi8ES3_EELb1ELb0ELb0ELb0ELb0ELb1ELb0EEEvNS_16Flash_bwd_paramsE --------------------------
	.section	.nv.info._ZN5flash44flash_bwd_dq_dk_dv_loop_seqk_parallel_kernelI23Flash_bwd_kernel_traitsILi192ELi64ELi64ELi8ELi4ELi2ELi2ELb0ELb0EN7cutlass6half_tE19Flash_kernel_traitsILi192ELi64ELi64ELi8ES3_EELb1ELb0ELb0ELb0ELb0ELb1ELb0EEEvNS_16Flash_bwd_paramsE,"",@"SHT_CUDA_INFO"
	.sectionflags	@""
	.align	4


	//----- nvinfo : EIATTR_CUDA_API_VERSION
	.align		4
        /*0000*/ 	.byte	0x04, 0x37
        /*0002*/ 	.short	(.L_642 - .L_641)
.L_641:
        /*0004*/ 	.word	0x00000082


	//----- nvinfo : EIATTR_SW2861232_WAR
	.align		4
.L_642:
        /*0008*/ 	.byte	0x01, 0x35
	.zero		2


	//----- nvinfo : EIATTR_PARAM_CBANK
	.align		4
        /*000c*/ 	.byte	0x04, 0x0a
        /*000e*/ 	.short	(.L_644 - .L_643)
	.align		4
.L_643:
        /*0010*/ 	.word	index@(.nv.constant0._ZN5flash44flash_bwd_dq_dk_dv_loop_seqk_parallel_kernelI23Flash_bwd_kernel_traitsILi192ELi64ELi64ELi8ELi4ELi2ELi2ELb0ELb0EN7cutlass6half_tE19Flash_kernel_traitsILi192ELi64ELi64ELi8ES3_EELb1ELb0ELb0ELb0ELb0ELb1ELb0EEEvNS_16Flash_bwd_paramsE)
        /*0014*/ 	.short	0x0160
        /*0016*/ 	.short	0x0280


	//----- nvinfo : EIATTR_CBANK_PARAM_SIZE
	.align		4
.L_644:
        /*0018*/ 	.byte	0x03, 0x19
        /*001a*/ 	.short	0x0280


	//----- nvinfo : EIATTR_KPARAM_INFO
	.align		4
        /*001c*/ 	.byte	0x04, 0x17
        /*001e*/ 	.short	(.L_646 - .L_645)
.L_645:
        /*0020*/ 	.word	0x00000000
        /*0024*/ 	.short	0x0000
        /*0026*/ 	.short	0x0000
        /*0028*/ 	.byte	0x00, 0xf0, 0x01, 0x0a


	//----- nvinfo : EIATTR_MAXREG_COUNT
	.align		4
.L_646:
        /*002c*/ 	.byte	0x03, 0x1b
        /*002e*/ 	.short	0x00ff


	//----- nvinfo : EIATTR_NUM_BARRIERS
	.align		4
        /*0030*/ 	.byte	0x02, 0x4c
        /*0032*/ 	.byte	0x01
	.zero		1


	//----- nvinfo : EIATTR_ANNOTATIONS
	.align		4
        /*0034*/ 	.byte	0x04, 0x55
        /*0036*/ 	.short	(.L_648 - .L_647)


	//   ....[0]....
.L_647:
        /*0038*/ 	.word	0x00000001
        /*003c*/ 	.byte	0xc0, 0x02, 0x00, 0x00, 0x01, 0x00, 0x00, 0x00, 0x40, 0x05, 0x00, 0x00, 0x01, 0x00, 0x00, 0x00
        /*004c*/ 	.byte	0x80, 0x05, 0x00, 0x00, 0x01, 0x00, 0x00, 0x00, 0x90, 0x06, 0x00, 0x00, 0x01, 0x00, 0x00, 0x00
        /*005c*/ 	.byte	0xf0, 0x13, 0x00, 0x00, 0x01, 0x00, 0x00, 0x00, 0x00, 0x14, 0x00, 0x00, 0x01, 0x00, 0x00, 0x00
        /*006c*/ 	.byte	0x90, 0x17, 0x00, 0x00, 0x01, 0x00, 0x00, 0x00, 0x50, 0x1c, 0x00, 0x00, 0x01, 0x00, 0x00, 0x00
        /*007c*/ 	.byte	0x10, 0x6f, 0x00, 0x00, 0x01, 0x00, 0x00, 0x00, 0x80, 0x77, 0x00, 0x00


	//----- nvinfo : EIATTR_MERCURY_ISA_VERSION
	.align		4
.L_648:
        /*0088*/ 	.byte	0x03, 0x5f
        /*008a*/ 	.short	0x0000


	//----- nvinfo : EIATTR_EXIT_INSTR_OFFSETS
	.align		4
        /*008c*/ 	.byte	0x04, 0x1c
        /*008e*/ 	.short	(.L_650 - .L_649)


	//   ....[0]....
.L_649:
        /*0090*/ 	.word	0x00000090


	//   ....[1]....
        /*0094*/ 	.word	0x00007d00


	//----- nvinfo : EIATTR_CTAIDZ_USED
	.align		4
.L_650:
        /*0098*/ 	.byte	0x01, 0x04
	.zero		2


	//----- nvinfo : EIATTR_CRS_STACK_SIZE
	.align		4
        /*009c*/ 	.byte	0x04, 0x1e
        /*009e*/ 	.short	(.L_652 - .L_651)
.L_651:
        /*00a0*/ 	.word	0x00000000
.L_652:


//--------------------- .nv.info._ZN5flash44flash_bwd_dq_dk_dv_loop_seqk_parallel_kernelI23Flash_bwd_kernel_traitsILi192ELi64ELi64ELi8ELi4ELi2ELi2ELb0ELb0EN7cutlass6half_tE19Flash_kernel_traitsILi192ELi64ELi64ELi8ES3_EELb0ELb0ELb0ELb0ELb0ELb1ELb1EEEvNS_16Flash_bwd_paramsE --------------------------
	.section	.nv.info._ZN5flash44flash_bwd_dq_dk_dv_loop_seqk_parallel_kernelI23Flash_bwd_kernel_traitsILi192ELi64ELi64ELi8ELi4ELi2ELi2ELb0ELb0EN7cutlass6half_tE19Flash_kernel_traitsILi192ELi64ELi64ELi8ES3_EELb0ELb0ELb0ELb0ELb0ELb1ELb1EEEvNS_16Flash_bwd_paramsE,"",@"SHT_CUDA_INFO"
	.sectionflags	@""
	.align	4


	//----- nvinfo : EIATTR_CUDA_API_VERSION
	.align		4
        /*0000*/ 	.byte	0x04, 0x37
        /*0002*/ 	.short	(.L_654 - .L_653)
.L_653:
        /*0004*/ 	.word	0x00000082


	//----- nvinfo : EIATTR_SW2861232_WAR
	.align		4
.L_654:
        /*0008*/ 	.byte	0x01, 0x35
	.zero		2


	//----- nvinfo : EIATTR_PARAM_CBANK
	.align		4
        /*000c*/ 	.byte	0x04, 0x0a
        /*000e*/ 	.short	(.L_656 - .L_655)
	.align		4
.L_655:
        /*0010*/ 	.word	index@(.nv.constant0._ZN5flash44flash_bwd_dq_dk_dv_loop_seqk_parallel_kernelI23Flash_bwd_kernel_traitsILi192ELi64ELi64ELi8ELi4ELi2ELi2ELb0ELb0EN7cutlass6half_tE19Flash_kernel_traitsILi192ELi64ELi64ELi8ES3_EELb0ELb0ELb0ELb0ELb0ELb1ELb1EEEvNS_16Flash_bwd_paramsE)
        /*0014*/ 	.short	0x0160
        /*0016*/ 	.short	0x0280


	//----- nvinfo : EIATTR_CBANK_PARAM_SIZE
	.align		4
.L_656:
        /*0018*/ 	.byte	0x03, 0x19
        /*001a*/ 	.short	0x0280


	//----- nvinfo : EIATTR_KPARAM_INFO
	.align		4
        /*001c*/ 	.byte	0x04, 0x17
        /*001e*/ 	.short	(.L_658 - .L_657)
.L_657:
        /*0020*/ 	.word	0x00000000
        /*0024*/ 	.short	0x0000
        /*0026*/ 	.short	0x0000
        /*0028*/ 	.byte	0x00, 0xf0, 0x01, 0x0a


	//----- nvinfo : EIATTR_MAXREG_COUNT
	.align		4
.L_658:
        /*002c*/ 	.byte	0x03, 0x1b
        /*002e*/ 	.short	0x00ff


	//----- nvinfo : EIATTR_NUM_BARRIERS
	.align		4
        /*0030*/ 	.byte	0x02, 0x4c
        /*0032*/ 	.byte	0x01
	.zero		1


	//----- nvinfo : EIATTR_ANNOTATIONS
	.align		4
        /*0034*/ 	.byte	0x04, 0x55
        /*0036*/ 	.short	(.L_660 - .L_659)


	//   ....[0]....
.L_659:
        /*0038*/ 	.word	0x00000001
        /*003c*/ 	.byte	0x80, 0x05, 0x00, 0x00, 0x01, 0x00, 0x00, 0x00, 0xe0, 0x05, 0x00, 0x00, 0x01, 0x00, 0x00, 0x00
        /*004c*/ 	.byte	0x40, 0x06, 0x00, 0x00, 0x01, 0x00, 0x00, 0x00, 0xc0, 0x07, 0x00, 0x00, 0x01, 0x00, 0x00, 0x00
        /*005c*/ 	.byte	0x00, 0x08, 0x00, 0x00, 0x01, 0x00, 0x00, 0x00, 0x00, 0x09, 0x00, 0x00, 0x01, 0x00, 0x00, 0x00
        /*006c*/ 	.byte	0x80, 0x14, 0x00, 0x00, 0x01, 0x00, 0x00, 0x00, 0x10, 0x18, 0x00, 0x00, 0x01, 0x00, 0x00, 0x00
        /*007c*/ 	.byte	0x20, 0x18, 0x00, 0x00, 0x01, 0x00, 0x00, 0x00, 0x00, 0x19, 0x00, 0x00, 0x01, 0x00, 0x00, 0x00
        /*008c*/ 	.byte	0xa0, 0x19, 0x00, 0x00, 0x01, 0x00, 0x00, 0x00, 0x50, 0x20, 0x00, 0x00


	//----- nvinfo : EIATTR_MERCURY_ISA_VERSION
	.align		4
.L_660:
        /*0098*/ 	.byte	0x03, 0x5f
        /*009a*/ 	.short	0x0000


	//----- nvinfo : EIATTR_EXIT_INSTR_OFFSETS
	.align		4
        /*009c*/ 	.byte	0x04, 0x1c
        /*009e*/ 	.short	(.L_662 - .L_661)


	//   ....[0]....
.L_661:
        /*00a0*/ 	.word	0x00000090


	//   ....[1]....
        /*00a4*/ 	.word	0x00007630


	//----- nvinfo : EIATTR_CTAIDZ_USED
	.align		4
.L_662:
        /*00a8*/ 	.byte	0x01, 0x04
	.zero		2


	//----- nvinfo : EIATTR_CRS_STACK_SIZE
	.align		4
        /*00ac*/ 	.byte	0x04, 0x1e
        /*00ae*/ 	.short	(.L_664 - .L_663)
.L_663:
        /*00b0*/ 	.word	0x00000000
.L_664:


//--------------------- .nv.info._ZN5flash44flash_bwd_dq_dk_dv_loop_seqk_parallel_kernelI23Flash_bwd_kernel_traitsILi192ELi64ELi64ELi8ELi4ELi2ELi2ELb0ELb0EN7cutlass6half_tE19Flash_kernel_traitsILi192ELi64ELi64ELi8ES3_EELb1ELb0ELb0ELb1ELb0ELb0ELb0EEEvNS_16Flash_bwd_paramsE --------------------------
	.section	.nv.info._ZN5flash44flash_bwd_dq_dk_dv_loop_seqk_parallel_kernelI23Flash_bwd_kernel_traitsILi192ELi64ELi64ELi8ELi4ELi2ELi2ELb0ELb0EN7cutlass6half_tE19Flash_kernel_traitsILi192ELi64ELi64ELi8ES3_EELb1ELb0ELb0ELb1ELb0ELb0ELb0EEEvNS_16Flash_bwd_paramsE,"",@"SHT_CUDA_INFO"
	.sectionflags	@""
	.align	4


	//----- nvinfo : EIATTR_CUDA_API_VERSION
	.align		4
        /*0000*/ 	.byte	0x04, 0x37
        /*0002*/ 	.short	(.L_666 - .L_665)
.L_665:
        /*0004*/ 	.word	0x00000082


	//----- nvinfo : EIATTR_SW2861232_WAR
	.align		4
.L_666:
        /*0008*/ 	.byte	0x01, 0x35
	.zero		2


	//----- nvinfo : EIATTR_PARAM_CBANK
	.align		4
        /*000c*/ 	.byte	0x04, 0x0a
        /*000e*/ 	.short	(.L_668 - .L_667)
	.align		4
.L_667:
        /*0010*/ 	.word	index@(.nv.constant0._ZN5flash44flash_bwd_dq_dk_dv_loop_seqk_parallel_kernelI23Flash_bwd_kernel_traitsILi192ELi64ELi64ELi8ELi4ELi2ELi2ELb0ELb0EN7cutlass6half_tE19Flash_kernel_traitsILi192ELi64ELi64ELi8ES3_EELb1ELb0ELb0ELb1ELb0ELb0ELb0EEEvNS_16Flash_bwd_paramsE)
        /*0014*/ 	.short	0x0160
        /*0016*/ 	.short	0x0280


	//----- nvinfo : EIATTR_CBANK_PARAM_SIZE
	.align		4
.L_668:
        /*0018*/ 	.byte	0x03, 0x19
        /*001a*/ 	.short	0x0280


	//----- nvinfo : EIATTR_KPARAM_INFO
	.align		4
        /*001c*/ 	.byte	0x04, 0x17
        /*001e*/ 	.short	(.L_670 - .L_669)
.L_669:
        /*0020*/ 	.word	0x00000000
        /*0024*/ 	.short	0x0000
        /*0026*/ 	.short	0x0000
        /*0028*/ 	.byte	0x00, 0xf0, 0x01, 0x0a


	//----- nvinfo : EIATTR_MAXREG_COUNT
	.align		4
.L_670:
        /*002c*/ 	.byte	0x03, 0x1b
        /*002e*/ 	.short	0x00ff


	//----- nvinfo : EIATTR_NUM_BARRIERS
	.align		4
        /*0030*/ 	.byte	0x02, 0x4c
        /*0032*/ 	.byte	0x01
	.zero		1


	//----- nvinfo : EIATTR_ANNOTATIONS
	.align		4
        /*0034*/ 	.byte	0x04, 0x55
        /*0036*/ 	.short	(.L_672 - .L_671)


	//   ....[0]....
.L_671:
        /* <DEDUP_REMOVED lines=16> */


	//----- nvinfo : EIATTR_MERCURY_ISA_VERSION
	.align		4
.L_672:
        /*0120*/ 	.byte	0x03, 0x5f
        /*0122*/ 	.short	0x0000


	//----- nvinfo : EIATTR_EXIT_INSTR_OFFSETS
	.align		4
        /*0124*/ 	.byte	0x04, 0x1c
        /*0126*/ 	.short	(.L_674 - .L_673)


	//   ....[0]....
.L_673:
        /*0128*/ 	.word	0x00000090


	//   ....[1]....
        /*012c*/ 	.word	0x00009650


	//----- nvinfo : EIATTR_CTAIDZ_USED
	.align		4
.L_674:
        /*0130*/ 	.byte	0x01, 0x04
	.zero		2


	//----- nvinfo : EIATTR_CRS_STACK_SIZE
	.align		4
        /*0134*/ 	.byte	0x04, 0x1e
        /*0136*/ 	.short	(.L_676 - .L_675)
.L_675:
        /*0138*/ 	.word	0x00000000
.L_676:


//--------------------- .nv.info._ZN5flash44flash_bwd_dq_dk_dv_loop_seqk_parallel_kernelI23Flash_bwd_kernel_traitsILi192ELi64ELi64ELi8ELi4ELi2ELi2ELb0ELb0EN7cutlass6half_tE19Flash_kernel_traitsILi192ELi64ELi64ELi8ES3_EELb0ELb0ELb0ELb1ELb0ELb0ELb1EEEvNS_16Flash_bwd_paramsE --------------------------
	.section	.nv.info._ZN5flash44flash_bwd_dq_dk_dv_loop_seqk_parallel_kernelI23Flash_bwd_kernel_traitsILi192ELi64ELi64ELi8ELi4ELi2ELi2ELb0ELb0EN7cutlass6half_tE19Flash_kernel_traitsILi192ELi64ELi64ELi8ES3_EELb0ELb0ELb0ELb1ELb0ELb0ELb1EEEvNS_16Flash_bwd_paramsE,"",@"SHT_CUDA_INFO"
	.sectionflags	@""
	.align	4


	//----- nvinfo : EIATTR_CUDA_API_VERSION
	.align		4
        /*0000*/ 	.byte	0x04, 0x37
        /*0002*/ 	.short	(.L_678 - .L_677)
.L_677:
        /*0004*/ 	.word	0x00000082


	//----- nvinfo : EIATTR_SW2861232_WAR
	.align		4
.L_678:
        /*0008*/ 	.byte	0x01, 0x35
	.zero		2


	//----- nvinfo : EIATTR_PARAM_CBANK
	.align		4
        /*000c*/ 	.byte	0x04, 0x0a
        /*000e*/ 	.short	(.L_680 - .L_679)
	.align		4
.L_679:
        /*0010*/ 	.word	index@(.nv.constant0._ZN5flash44flash_bwd_dq_dk_dv_loop_seqk_parallel_kernelI23Flash_bwd_kernel_traitsILi192ELi64ELi64ELi8ELi4ELi2ELi2ELb0ELb0EN7cutlass6half_tE19Flash_kernel_traitsILi192ELi64ELi64ELi8ES3_EELb0ELb0ELb0ELb1ELb0ELb0ELb1EEEvNS_16Flash_bwd_paramsE)
        /*0014*/ 	.short	0x0160
        /*0016*/ 	.short	0x0280


	//----- nvinfo : EIATTR_CBANK_PARAM_SIZE
	.align		4
.L_680:
        /*0018*/ 	.byte	0x03, 0x19
        /*001a*/ 	.short	0x0280


	//----- nvinfo : EIATTR_KPARAM_INFO
	.align		4
        /*001c*/ 	.byte	0x04, 0x17
        /*001e*/ 	.short	(.L_682 - .L_681)
.L_681:
        /*0020*/ 	.word	0x00000000
        /*0024*/ 	.short	0x0000
        /*0026*/ 	.short	0x0000
        /*0028*/ 	.byte	0x00, 0xf0, 0x01, 0x0a


	//----- nvinfo : EIATTR_MAXREG_COUNT
	.align		4
.L_682:
        /*002c*/ 	.byte	0x03, 0x1b
        /*002e*/ 	.short	0x00ff


	//----- nvinfo : EIATTR_NUM_BARRIERS
	.align		4
        /*0030*/ 	.byte	0x02, 0x4c
        /*0032*/ 	.byte	0x01
	.zero		1


	//----- nvinfo : EIATTR_ANNOTATIONS
	.align		4
        /*0034*/ 	.byte	0x04, 0x55
        /*0036*/ 	.short	(.L_684 - .L_683)


	//   ....[0]....
.L_683:
        /*0038*/ 	.word	0x00000001
        /*003c*/ 	.byte	0xc0, 0x05, 0x00, 0x00, 0x01, 0x00, 0x00, 0x00, 0x40, 0x06, 0x00, 0x00, 0x01, 0x00, 0x00, 0x00
        /*004c*/ 	.byte	0x90, 0x06, 0x00, 0x00, 0x01, 0x00, 0x00, 0x00, 0x30, 0x14, 0x00, 0x00, 0x01, 0x00, 0x00, 0x00
        /*005c*/ 	.byte	0xe0, 0x1c, 0x00, 0x00, 0x01, 0x00, 0x00, 0x00, 0xe0, 0x2e, 0x00, 0x00


	//----- nvinfo : EIATTR_MERCURY_ISA_VERSION
	.align		4
.L_684:
        /*0068*/ 	.byte	0x03, 0x5f
        /*006a*/ 	.short	0x0000


	//----- nvinfo : EIATTR_EXIT_INSTR_OFFSETS
	.align		4
        /*006c*/ 	.byte	0x04, 0x1c
        /*006e*/ 	.short	(.L_686 - .L_685)


	//   ....[0]....
.L_685:
        /*0070*/ 	.word	0x00000090


	//   ....[1]....
        /*0074*/ 	.word	0x00008bb0


	//----- nvinfo : EIATTR_CTAIDZ_USED
	.align		4
.L_686:
        /*0078*/ 	.byte	0x01, 0x04
	.zero		2


	//----- nvinfo : EIATTR_CRS_STACK_SIZE
	.align		4
        /*007c*/ 	.byte	0x04, 0x1e
        /*007e*/ 	.short	(.L_688 - .L_687)
.L_687:
        /*0080*/ 	.word	0x00000000
.L_688:


//--------------------- .nv.info._ZN5flash44flash_bwd_dq_dk_dv_loop_seqk_parallel_kernelI23Flash_bwd_kernel_traitsILi192ELi64ELi64ELi8ELi4ELi2ELi2ELb0ELb0EN7cutlass6half_tE19Flash_kernel_traitsILi192ELi64ELi64ELi8ES3_EELb1ELb0ELb1ELb0ELb0ELb1ELb0EEEvNS_16Flash_bwd_paramsE --------------------------
	.section	.nv.info._ZN5flash44flash_bwd_dq_dk_dv_loop_seqk_parallel_kernelI23Flash_bwd_kernel_traitsILi192ELi64ELi64ELi8ELi4ELi2ELi2ELb0ELb0EN7cutlass6half_tE19Flash_kernel_traitsILi192ELi64ELi64ELi8ES3_EELb1ELb0ELb1ELb0ELb0ELb1ELb0EEEvNS_16Flash_bwd_paramsE,"",@"SHT_CUDA_INFO"
	.sectionflags	@""
	.align	4


	//----- nvinfo : EIATTR_CUDA_API_VERSION
	.align		4
        /*0000*/ 	.byte	0x04, 0x37
        /*0002*/ 	.short	(.L_690 - .L_689)
.L_689:
        /*0004*/ 	.word	0x00000082


	//----- nvinfo : EIATTR_SW2861232_WAR
	.align		4
.L_690:
        /*0008*/ 	.byte	0x01, 0x35
	.zero		2


	//----- nvinfo : EIATTR_PARAM_CBANK
	.align		4
        /*000c*/ 	.byte	0x04, 0x0a
        /*000e*/ 	.short	(.L_692 - .L_691)
	.align		4
.L_691:
        /*0010*/ 	.word	index@(.nv.constant0._ZN5flash44flash_bwd_dq_dk_dv_loop_seqk_parallel_kernelI23Flash_bwd_kernel_traitsILi192ELi64ELi64ELi8ELi4ELi2ELi2ELb0ELb0EN7cutlass6half_tE19Flash_kernel_traitsILi192ELi64ELi64ELi8ES3_EELb1ELb0ELb1ELb0ELb0ELb1ELb0EEEvNS_16Flash_bwd_paramsE)
        /*0014*/ 	.short	0x0160
        /*0016*/ 	.short	0x0280


	//----- nvinfo : EIATTR_CBANK_PARAM_SIZE
	.align		4
.L_692:
        /*0018*/ 	.byte	0x03, 0x19
        /*001a*/ 	.short	0x0280


	//----- nvinfo : EIATTR_KPARAM_INFO
	.align		4
        /*001c*/ 	.byte	0x04, 0x17
        /*001e*/ 	.short	(.L_694 - .L_693)
.L_693:
        /*0020*/ 	.word	0x00000000
        /*0024*/ 	.short	0x0000
        /*0026*/ 	.short	0x0000
        /*0028*/ 	.byte	0x00, 0xf0, 0x01, 0x0a


	//----- nvinfo : EIATTR_MAXREG_COUNT
	.align		4
.L_694:
        /*002c*/ 	.byte	0x03, 0x1b
        /*002e*/ 	.short	0x00ff


	//----- nvinfo : EIATTR_NUM_BARRIERS
	.align		4
        /*0030*/ 	.byte	0x02, 0x4c
        /*0032*/ 	.byte	0x01
	.zero		1


	//----- nvinfo : EIATTR_MERCURY_ISA_VERSION
	.align		4
        /*0034*/ 	.byte	0x03, 0x5f
        /*0036*/ 	.short	0x0000


	//----- nvinfo : EIATTR_EXIT_INSTR_OFFSETS
	.align		4
        /*0038*/ 	.byte	0x04, 0x1c
        /*003a*/ 	.short	(.L_696 - .L_695)


	//   ....[0]....
.L_695:
        /*003c*/ 	.word	0x00000080


	//   ....[1]....
        /*0040*/ 	.word	0x00007bb0


	//----- nvinfo : EIATTR_CTAIDZ_USED
	.align		4
.L_696:
        /*0044*/ 	.byte	0x01, 0x04
	.zero		2


	//----- nvinfo : EIATTR_CRS_STACK_SIZE
	.align		4
        /*0048*/ 	.byte	0x04, 0x1e
        /*004a*/ 	.short	(.L_698 - .L_697)
.L_697:
        /*004c*/ 	.word	0x00000000
.L_698:


//--------------------- .nv.info._ZN5flash44flash_bwd_dq_dk_dv_loop_seqk_parallel_kernelI23Flash_bwd_kernel_traitsILi192ELi64ELi64ELi8ELi4ELi2ELi2ELb0ELb0EN7cutlass6half_tE19Flash_kernel_traitsILi192ELi64ELi64ELi8ES3_EELb0ELb0ELb1ELb0ELb0ELb1ELb1EEEvNS_16Flash_bwd_paramsE --------------------------
	.section	.nv.info._ZN5flash44flash_bwd_dq_dk_dv_loop_seqk_parallel_kernelI23Flash_bwd_kernel_traitsILi192ELi64ELi64ELi8ELi4ELi2ELi2ELb0ELb0EN7cutlass6half_tE19Flash_kernel_traitsILi192ELi64ELi64ELi8ES3_EELb0ELb0ELb1ELb0ELb0ELb1ELb1EEEvNS_16Flash_bwd_paramsE,"",@"SHT_CUDA_INFO"
	.sectionflags	@""
	.align	4


	//----- nvinfo : EIATTR_CUDA_API_VERSION
	.align		4
        /*0000*/ 	.byte	0x04, 0x37
        /*0002*/ 	.short	(.L_700 - .L_699)
.L_699:
        /*0004*/ 	.word	0x00000082


	//----- nvinfo : EIATTR_SW2861232_WAR
	.align		4
.L_700:
        /*0008*/ 	.byte	0x01, 0x35
	.zero		2


	//----- nvinfo : EIATTR_PARAM_CBANK
	.align		4
        /*000c*/ 	.byte	0x04, 0x0a
        /*000e*/ 	.short	(.L_702 - .L_701)
	.align		4
.L_701:
        /*0010*/ 	.word	index@(.nv.constant0._ZN5flash44flash_bwd_dq_dk_dv_loop_seqk_parallel_kernelI23Flash_bwd_kernel_traitsILi192ELi64ELi64ELi8ELi4ELi2ELi2ELb0ELb0EN7cutlass6half_tE19Flash_kernel_traitsILi192ELi64ELi64ELi8ES3_EELb0ELb0ELb1ELb0ELb0ELb1ELb1EEEvNS_16Flash_bwd_paramsE)
        /*0014*/ 	.short	0x0160
        /*0016*/ 	.short	0x0280


	//----- nvinfo : EIATTR_CBANK_PARAM_SIZE
	.align		4
.L_702:
        /*0018*/ 	.byte	0x03, 0x19
        /*001a*/ 	.short	0x0280


	//----- nvinfo : EIATTR_KPARAM_INFO
	.align		4
        /*001c*/ 	.byte	0x04, 0x17
        /*001e*/ 	.short	(.L_704 - .L_703)
.L_703:
        /*0020*/ 	.word	0x00000000
        /*0024*/ 	.short	0x0000
        /*0026*/ 	.short	0x0000
        /*0028*/ 	.byte	0x00, 0xf0, 0x01, 0x0a


	//----- nvinfo : EIATTR_MAXREG_COUNT
	.align		4
.L_704:
        /*002c*/ 	.byte	0x03, 0x1b
        /*002e*/ 	.short	0x00ff


	//----- nvinfo : EIATTR_NUM_BARRIERS
	.align		4
        /*0030*/ 	.byte	0x02, 0x4c
        /*0032*/ 	.byte	0x01
	.zero		1


	//----- nvinfo : EIATTR_MERCURY_ISA_VERSION
	.align		4
        /*0034*/ 	.byte	0x03, 0x5f
        /*0036*/ 	.short	0x0000


	//----- nvinfo : EIATTR_EXIT_INSTR_OFFSETS
	.align		4
        /*0038*/ 	.byte	0x04, 0x1c
        /*003a*/ 	.short	(.L_706 - .L_705)


	//   ....[0]....
.L_705:
        /*003c*/ 	.word	0x00000080


	//   ....[1]....
        /*0040*/ 	.word	0x000075c0


	//----- nvinfo : EIATTR_CTAIDZ_USED
	.align		4
.L_706:
        /*0044*/ 	.byte	0x01, 0x04
	.zero		2


	//----- nvinfo : EIATTR_CRS_STACK_SIZE
	.align		4
        /*0048*/ 	.byte	0x04, 0x1e
        /*004a*/ 	.short	(.L_708 - .L_707)
.L_707:
        /*004c*/ 	.word	0x00000000
.L_708:


//--------------------- .nv.info._ZN5flash44flash_bwd_dq_dk_dv_loop_seqk_parallel_kernelI23Flash_bwd_kernel_traitsILi192ELi64ELi64ELi8ELi4ELi2ELi2ELb0ELb0EN7cutlass6half_tE19Flash_kernel_traitsILi192ELi64ELi64ELi8ES3_EELb1ELb0ELb1ELb1ELb0ELb0ELb0EEEvNS_16Flash_bwd_paramsE --------------------------
	.section	.nv.info._ZN5flash44flash_bwd_dq_dk_dv_loop_seqk_parallel_kernelI23Flash_bwd_kernel_traitsILi192ELi64ELi64ELi8ELi4ELi2ELi2ELb0ELb0EN7cutlass6half_tE19Flash_kernel_traitsILi192ELi64ELi64ELi8ES3_EELb1ELb0ELb1ELb1ELb0ELb0ELb0EEEvNS_16Flash_bwd_paramsE,"",@"SHT_CUDA_INFO"
	.sectionflags	@""
	.align	4


	//----- nvinfo : EIATTR_CUDA_API_VERSION
	.align		4
        /*0000*/ 	.byte	0x04, 0x37
        /*0002*/ 	.short	(.L_710 - .L_709)
.L_709:
        /*0004*/ 	.word	0x00000082


	//----- nvinfo : EIATTR_SW2861232_WAR
	.align		4
.L_710:
        /*0008*/ 	.byte	0x01, 0x35
	.zero		2


	//----- nvinfo : EIATTR_PARAM_CBANK
	.align		4
        /*000c*/ 	.byte	0x04, 0x0a
        /*000e*/ 	.short	(.L_712 - .L_711)
	.align		4
.L_711:
        /*0010*/ 	.word	index@(.nv.constant0._ZN5flash44flash_bwd_dq_dk_dv_loop_seqk_parallel_kernelI23Flash_bwd_kernel_traitsILi192ELi64ELi64ELi8ELi4ELi2ELi2ELb0ELb0EN7cutlass6half_tE19Flash_kernel_traitsILi192ELi64ELi64ELi8ES3_EELb1ELb0ELb1ELb1ELb0ELb0ELb0EEEvNS_16Flash_bwd_paramsE)
        /*0014*/ 	.short	0x0160
        /*0016*/ 	.short	0x0280


	//----- nvinfo : EIATTR_CBANK_PARAM_SIZE
	.align		4
.L_712:
        /*0018*/ 	.byte	0x03, 0x19
        /*001a*/ 	.short	0x0280


	//----- nvinfo : EIATTR_KPARAM_INFO
	.align		4
        /*001c*/ 	.byte	0x04, 0x17
        /*001e*/ 	.short	(.L_714 - .L_713)
.L_713:
        /*0020*/ 	.word	0x00000000
        /*0024*/ 	.short	0x0000
        /*0026*/ 	.short	0x0000
        /*0028*/ 	.byte	0x00, 0xf0, 0x01, 0x0a


	//----- nvinfo : EIATTR_MAXREG_COUNT
	.align		4
.L_714:
        /*002c*/ 	.byte	0x03, 0x1b
        /*002e*/ 	.short	0x00ff


	//----- nvinfo : EIATTR_NUM_BARRIERS
	.align		4
        /*0030*/ 	.byte	0x02, 0x4c
        /*0032*/ 	.byte	0x01
	.zero		1


	//----- nvinfo : EIATTR_ANNOTATIONS
	.align		4
        /*0034*/ 	.byte	0x04, 0x55
        /*0036*/ 	.short	(.L_716 - .L_715)


	//   ....[0]....
.L_715:
        /*0038*/ 	.word	0x00000001
        /*003c*/ 	.byte	0x60, 0x05, 0x00, 0x00, 0x01, 0x00, 0x00, 0x00, 0xd0, 0x05, 0x00, 0x00, 0x01, 0x00, 0x00, 0x00
        /*004c*/ 	.byte	0x60, 0x0a, 0x00, 0x00, 0x01, 0x00, 0x00, 0x00, 0xc0, 0x0a, 0x00, 0x00, 0x01, 0x00, 0x00, 0x00
        /*005c*/ 	.byte	0xa0, 0x24, 0x00, 0x00, 0x01, 0x00, 0x00, 0x00, 0xe0, 0x7f, 0x00, 0x00, 0x01, 0x00, 0x00, 0x00
        /*006c*/ 	.byte	0x10, 0x8e, 0x00, 0x00, 0x01, 0x00, 0x00, 0x00, 0x10, 0x95, 0x00, 0x00, 0x01, 0x00, 0x00, 0x00
        /*007c*/ 	.byte	0x90, 0x95, 0x00, 0x00


	//----- nvinfo : EIATTR_MERCURY_ISA_VERSION
	.align		4
.L_716:
        /*0080*/ 	.byte	0x03, 0x5f
        /*0082*/ 	.short	0x0000


	//----- nvinfo : EIATTR_EXIT_INSTR_OFFSETS
	.align		4
        /*0084*/ 	.byte	0x04, 0x1c
        /*0086*/ 	.short	(.L_718 - .L_717)


	//   ....[0]....
.L_717:
        /*0088*/ 	.word	0x00000090


	//   ....[1]....
        /*008c*/ 	.word	0x000095c0


	//----- nvinfo : EIATTR_CTAIDZ_USED
	.align		4
.L_718:
        /*0090*/ 	.byte	0x01, 0x04
	.zero		2


	//----- nvinfo : EIATTR_CRS_STACK_SIZE
	.align		4
        /*0094*/ 	.byte	0x04, 0x1e
        /*0096*/ 	.short	(.L_720 - .L_719)
.L_719:
        /*0098*/ 	.word	0x00000000
.L_720:


//--------------------- .nv.info._ZN5flash44flash_bwd_dq_dk_dv_loop_seqk_parallel_kernelI23Flash_bwd_kernel_traitsILi192ELi64ELi64ELi8ELi4ELi2ELi2ELb0ELb0EN7cutlass6half_tE19Flash_kernel_traitsILi192ELi64ELi64ELi8ES3_EELb0ELb0ELb1ELb1ELb0ELb0ELb1EEEvNS_16Flash_bwd_paramsE --------------------------
	.section	.nv.info._ZN5flash44flash_bwd_dq_dk_dv_loop_seqk_parallel_kernelI23Flash_bwd_kernel_traitsILi192ELi64ELi64ELi8ELi4ELi2ELi2ELb0ELb0EN7cutlass6half_tE19Flash_kernel_traitsILi192ELi64ELi64ELi8ES3_EELb0ELb0ELb1ELb1ELb0ELb0ELb1EEEvNS_16Flash_bwd_paramsE,"",@"SHT_CUDA_INFO"
	.sectionflags	@""
	.align	4


	//----- nvinfo : EIATTR_CUDA_API_VERSION
	.align		4
        /*0000*/ 	.byte	0x04, 0x37
        /*0002*/ 	.short	(.L_722 - .L_721)
.L_721:
        /*0004*/ 	.word	0x00000082


	//----- nvinfo : EIATTR_SW2861232_WAR
	.align		4
.L_722:
        /*0008*/ 	.byte	0x01, 0x35
	.zero		2


	//----- nvinfo : EIATTR_PARAM_CBANK
	.align		4
        /*000c*/ 	.byte	0x04, 0x0a
        /*000e*/ 	.short	(.L_724 - .L_723)
	.align		4
.L_723:
        /*0010*/ 	.word	index@(.nv.constant0._ZN5flash44flash_bwd_dq_dk_dv_loop_seqk_parallel_kernelI23Flash_bwd_kernel_traitsILi192ELi64ELi64ELi8ELi4ELi2ELi2ELb0ELb0EN7cutlass6half_tE19Flash_kernel_traitsILi192ELi64ELi64ELi8ES3_EELb0ELb0ELb1ELb1ELb0ELb0ELb1EEEvNS_16Flash_bwd_paramsE)
        /*0014*/ 	.short	0x0160
        /*0016*/ 	.short	0x0280


	//----- nvinfo : EIATTR_CBANK_PARAM_SIZE
	.align		4
.L_724:
        /*0018*/ 	.byte	0x03, 0x19
        /*001a*/ 	.short	0x0280


	//----- nvinfo : EIATTR_KPARAM_INFO
	.align		4
        /*001c*/ 	.byte	0x04, 0x17
        /*001e*/ 	.short	(.L_726 - .L_725)
.L_725:
        /*0020*/ 	.word	0x00000000
        /*0024*/ 	.short	0x0000
        /*0026*/ 	.short	0x0000
        /*0028*/ 	.byte	0x00, 0xf0, 0x01, 0x0a


	//----- nvinfo : EIATTR_MAXREG_COUNT
	.align		4
.L_726:
        /*002c*/ 	.byte	0x03, 0x1b
        /*002e*/ 	.short	0x00ff


	//----- nvinfo : EIATTR_NUM_BARRIERS
	.align		4
        /*0030*/ 	.byte	0x02, 0x4c
        /*0032*/ 	.byte	0x01
	.zero		1


	//----- nvinfo : EIATTR_MERCURY_ISA_VERSION
	.align		4
        /*0034*/ 	.byte	0x03, 0x5f
        /*0036*/ 	.short	0x0000


	//----- nvinfo : EIATTR_EXIT_INSTR_OFFSETS
	.align		4
        /*0038*/ 	.byte	0x04, 0x1c
        /*003a*/ 	.short	(.L_728 - .L_727)


	//   ....[0]....
.L_727:
        /*003c*/ 	.word	0x00000080


	//   ....[1]....
        /*0040*/ 	.word	0x00008d80


	//----- nvinfo : EIATTR_CTAIDZ_USED
	.align		4
.L_728:
        /*0044*/ 	.byte	0x01, 0x04
	.zero		2


	//----- nvinfo : EIATTR_CRS_STACK_SIZE
	.align		4
        /*0048*/ 	.byte	0x04, 0x1e
        /*004a*/ 	.short	(.L_730 - .L_729)
.L_729:
        /*004c*/ 	.word	0x00000000
.L_730:


//--------------------- .nv.info._ZN5flash25flash_bwd_dot_do_o_kernelILb0E23Flash_bwd_kernel_traitsILi192ELi64ELi64ELi8ELi4ELi2ELi2ELb0ELb0EN7cutlass6half_tE19Flash_kernel_traitsILi192ELi64ELi64ELi8ES3_EEEEvNS_16Flash_bwd_paramsE --------------------------
	.section	.nv.info._ZN5flash25flash_bwd_dot_do_o_kernelILb0E23Flash_bwd_kernel_traitsILi192ELi64ELi64ELi8ELi4ELi2ELi2ELb0ELb0EN7cutlass6half_tE19Flash_kernel_traitsILi192ELi64ELi64ELi8ES3_EEEEvNS_16Flash_bwd_paramsE,"",@"SHT_CUDA_INFO"
	.sectionflags	@""
	.align	4


	//----- nvinfo : EIATTR_CUDA_API_VERSION
	.align		4
        /*0000*/ 	.byte	0x04, 0x37
        /*0002*/ 	.short	(.L_732 - .L_731)
.L_731:
        /*0004*/ 	.word	0x00000082


	//----- nvinfo : EIATTR_SW2861232_WAR
	.align		4
.L_732:
        /*0008*/ 	.byte	0x01, 0x35
	.zero		2


	//----- nvinfo : EIATTR_PARAM_CBANK
	.align		4
        /*000c*/ 	.byte	0x04, 0x0a
        /*000e*/ 	.short	(.L_734 - .L_733)
	.align		4
.L_733:
        /*0010*/ 	.word	index@(.nv.constant0._ZN5flash25flash_bwd_dot_do_o_kernelILb0E23Flash_bwd_kernel_traitsILi192ELi64ELi64ELi8ELi4ELi2ELi2ELb0ELb0EN7cutlass6half_tE19Flash_kernel_traitsILi192ELi64ELi64ELi8ES3_EEEEvNS_16Flash_bwd_paramsE)
        /*0014*/ 	.short	0x0160
        /*0016*/ 	.short	0x0280


	//----- nvinfo : EIATTR_CBANK_PARAM_SIZE
	.align		4
.L_734:
        /*0018*/ 	.byte	0x03, 0x19
        /*001a*/ 	.short	0x0280


	//----- nvinfo : EIATTR_KPARAM_INFO
	.align		4
        /*001c*/ 	.byte	0x04, 0x17
        /*001e*/ 	.short	(.L_736 - .L_735)
.L_735:
        /*0020*/ 	.word	0x00000000
        /*0024*/ 	.short	0x0000
        /*0026*/ 	.short	0x0000
        /*0028*/ 	.byte	0x00, 0xf0, 0x01, 0x0a


	//----- nvinfo : EIATTR_MAXREG_COUNT
	.align		4
.L_736:
        /*002c*/ 	.byte	0x03, 0x1b
        /*002e*/ 	.short	0x00ff


	//----- nvinfo : EIATTR_MERCURY_ISA_VERSION
	.align		4
        /*0030*/ 	.byte	0x03, 0x5f
        /*0032*/ 	.short	0x0000


	//----- nvinfo : EIATTR_COOP_GROUP_MASK_REGIDS
	.align		4
        /*0034*/ 	.byte	0x04, 0x29
        /*0036*/ 	.short	(.L_738 - .L_737)


	//   ....[0]....
.L_737:
        /*0038*/ 	.word	0xffffffff


	//   ....[1]....
        /*003c*/ 	.word	0xffffffff


	//   ....[2]....
        /*0040*/ 	.word	0xffffffff


	//   ....[3]....
        /*0044*/ 	.word	0xffffffff


	//   ....[4]....
        /*0048*/ 	.word	0xffffffff


	//   ....[5]....
        /*004c*/ 	.word	0xffffffff


	//----- nvinfo : EIATTR_COOP_GROUP_INSTR_OFFSETS
	.align		4
.L_738:
        /*0050*/ 	.byte	0x04, 0x28
        /*0052*/ 	.short	(.L_740 - .L_739)


	//   ....[0]....
.L_739:
        /*0054*/ 	.word	0x00001580


	//   ....[1]....
        /*0058*/ 	.word	0x000015c0


	//   ....[2]....
        /*005c*/ 	.word	0x000015e0


	//   ....[3]....
        /*0060*/ 	.word	0x00001600


	//   ....[4]....
        /*0064*/ 	.word	0x00001640


	//   ....[5]....
        /*0068*/ 	.word	0x00001690


	//----- nvinfo : EIATTR_EXIT_INSTR_OFFSETS
	.align		4
.L_740:
        /*006c*/ 	.byte	0x04, 0x1c
        /*006e*/ 	.short	(.L_742 - .L_741)


	//   ....[0]....
.L_741:
        /*0070*/ 	.word	0x000000f0


	//   ....[1]....
        /*0074*/ 	.word	0x000016e0


	//   ....[2]....
        /*0078*/ 	.word	0x00001710


	//----- nvinfo : EIATTR_CTAIDZ_USED
	.align		4
.L_742:
        /*007c*/ 	.byte	0x01, 0x04
	.zero		2


	//----- nvinfo : EIATTR_CRS_STACK_SIZE
	.align		4
        /*0080*/ 	.byte	0x04, 0x1e
        /*0082*/ 	.short	(.L_744 - .L_743)
.L_743:
        /*0084*/ 	.word	0x00000000
.L_744:


//--------------------- .nv.info._ZN5flash25flash_bwd_dot_do_o_kernelILb1E23Flash_bwd_kernel_traitsILi192ELi64ELi64ELi8ELi4ELi2ELi2ELb0ELb0EN7cutlass6half_tE19Flash_kernel_traitsILi192ELi64ELi64ELi8ES3_EEEEvNS_16Flash_bwd_paramsE --------------------------
	.section	.nv.info._ZN5flash25flash_bwd_dot_do_o_kernelILb1E23Flash_bwd_kernel_traitsILi192ELi64ELi64ELi8ELi4ELi2ELi2ELb0ELb0EN7cutlass6half_tE19Flash_kernel_traitsILi192ELi64ELi64ELi8ES3_EEEEvNS_16Flash_bwd_paramsE,"",@"SHT_CUDA_INFO"
	.sectionflags	@""
	.align	4


	//----- nvinfo : EIATTR_CUDA_API_VERSION
	.align		4
        /*0000*/ 	.byte	0x04, 0x37
        /*0002*/ 	.short	(.L_746 - .L_745)
.L_745:
        /*0004*/ 	.word	0x00000082


	//----- nvinfo : EIATTR_SW2861232_WAR
	.align		4
.L_746:
        /*0008*/ 	.byte	0x01, 0x35
	.zero		2


	//----- nvinfo : EIATTR_PARAM_CBANK
	.align		4
        /*000c*/ 	.byte	0x04, 0x0a
        /*000e*/ 	.short	(.L_748 - .L_747)
	.align		4
.L_747:
        /*0010*/ 	.word	index@(.nv.constant0._ZN5flash25flash_bwd_dot_do_o_kernelILb1E23Flash_bwd_kernel_traitsILi192ELi64ELi64ELi8ELi4ELi2ELi2ELb0ELb0EN7cutlass6half_tE19Flash_kernel_traitsILi192ELi64ELi64ELi8ES3_EEEEvNS_16Flash_bwd_paramsE)
        /*0014*/ 	.short	0x0160
        /*0016*/ 	.short	0x0280


	//----- nvinfo : EIATTR_CBANK_PARAM_SIZE
	.align		4
.L_748:
        /*0018*/ 	.byte	0x03, 0x19
        /*001a*/ 	.short	0x0280


	//----- nvinfo : EIATTR_KPARAM_INFO
	.align		4
        /*001c*/ 	.byte	0x04, 0x17
        /*001e*/ 	.short	(.L_750 - .L_749)
.L_749:
        /*0020*/ 	.word	0x00000000
        /*0024*/ 	.short	0x0000
        /*0026*/ 	.short	0x0000
        /*0028*/ 	.byte	0x00, 0xf0, 0x01, 0x0a


	//----- nvinfo : EIATTR_MAXREG_COUNT
	.align		4
.L_750:
        /*002c*/ 	.byte	0x03, 0x1b
        /*002e*/ 	.short	0x00ff


	//----- nvinfo : EIATTR_MERCURY_ISA_VERSION
	.align		4
        /*0030*/ 	.byte	0x03, 0x5f
        /*0032*/ 	.short	0x0000


	//----- nvinfo : EIATTR_COOP_GROUP_MASK_REGIDS
	.align		4
        /*0034*/ 	.byte	0x04, 0x29
        /*0036*/ 	.short	(.L_752 - .L_751)


	//   ....[0]....
.L_751:
        /*0038*/ 	.word	0xffffffff


	//   ....[1]....
        /*003c*/ 	.word	0xffffffff


	//   ....[2]....
        /*0040*/ 	.word	0xffffffff


	//   ....[3]....
        /*0044*/ 	.word	0xffffffff


	//   ....[4]....
        /*0048*/ 	.word	0xffffffff


	//   ....[5]....
        /*004c*/ 	.word	0xffffffff


	//----- nvinfo : EIATTR_COOP_GROUP_INSTR_OFFSETS
	.align		4
.L_752:
        /*0050*/ 	.byte	0x04, 0x28
        /*0052*/ 	.short	(.L_754 - .L_753)


	//   ....[0]....
.L_753:
        /*0054*/ 	.word	0x000018f0


	//   ....[1]....
        /*0058*/ 	.word	0x00001910


	//   ....[2]....
        /*005c*/ 	.word	0x00001960


	//   ....[3]....
        /*0060*/ 	.word	0x00001980


	//   ....[4]....
        /*0064*/ 	.word	0x000019d0


	//   ....[5]....
        /*0068*/ 	.word	0x000019f0


	//----- nvinfo : EIATTR_EXIT_INSTR_OFFSETS
	.align		4
.L_754:
        /*006c*/ 	.byte	0x04, 0x1c
        /*006e*/ 	.short	(.L_756 - .L_755)


	//   ....[0]....
.L_755:
        /*0070*/ 	.word	0x000000f0


	//   ....[1]....
        /*0074*/ 	.word	0x00001b60


	//----- nvinfo : EIATTR_CTAIDZ_USED
	.align		4
.L_756:
        /*0078*/ 	.byte	0x01, 0x04
	.zero		2


	//----- nvinfo : EIATTR_CRS_STACK_SIZE
	.align		4
        /*007c*/ 	.byte	0x04, 0x1e
        /*007e*/ 	.short	(.L_758 - .L_757)
.L_757:
        /*0080*/ 	.word	0x00000000
.L_758:


//--------------------- .nv.callgraph             --------------------------
	.section	.nv.callgraph,"",@"SHT_CUDA_CALLGRAPH"
	.align	4
	.sectionentsize	8
	.align		4
        /*0000*/ 	.word	0x00000000
	.align		4
        /*0004*/ 	.word	0xffffffff
	.align		4
        /*0008*/ 	.word	0x00000000
	.align		4
        /*000c*/ 	.word	0xfffffffe
	.align		4
        /*0010*/ 	.word	0x00000000
	.align		4
        /*0014*/ 	.word	0xfffffffd
	.align		4
        /*0018*/ 	.word	0x00000000
	.align		4
        /*001c*/ 	.word	0xfffffffc


//--------------------- .nv.rel.action            --------------------------
	.section	.nv.rel.action,"",@"SHT_CUDA_RELOCINFO"
	.align	8
	.sectionentsize	8
        /*0000*/ 	.byte	0x73, 0x00, 0x00, 0x00, 0x00, 0x00, 0x00, 0x00, 0x00, 0x00, 0x00, 0x11, 0x25, 0x00, 0x05, 0x36


//--------------------- .nv.constant4             --------------------------
	.section	.nv.constant4,"a",@progbits
	.align	8
	.align		8
.nv.constant4:
        /*0000*/ 	.dword	_ZN66_INTERNAL_bd075e13_30_flash_bwd_hdim192_fp16_sm80_cu_ea41c527_29684cuda3std3__45__cpo5beginE
	.align		8
        /*0008*/ 	.dword	_ZN66_INTERNAL_bd075e13_30_flash_bwd_hdim192_fp16_sm80_cu_ea41c527_29684cuda3std3__45__cpo3endE
	.align		8
        /*0010*/ 	.dword	_ZN66_INTERNAL_bd075e13_30_flash_bwd_hdim192_fp16_sm80_cu_ea41c527_29684cuda3std3__45__cpo6cbeginE
	.align		8
        /*0018*/ 	.dword	_ZN66_INTERNAL_bd075e13_30_flash_bwd_hdim192_fp16_sm80_cu_ea41c527_29684cuda3std3__45__cpo4cendE
	.align		8
        /*0020*/ 	.dword	_ZN66_INTERNAL_bd075e13_30_flash_bwd_hdim192_fp16_sm80_cu_ea41c527_29684cuda3std3__468_GLOBAL__N__bd075e13_30_flash_bwd_hdim192_fp16_sm80_cu_ea41c527_29686ignoreE
	.align		8
        /*0028*/ 	.dword	_ZN66_INTERNAL_bd075e13_30_flash_bwd_hdim192_fp16_sm80_cu_ea41c527_29684cuda3std3__419piecewise_constructE
	.align		8
        /*0030*/ 	.dword	_ZN66_INTERNAL_bd075e13_30_flash_bwd_hdim192_fp16_sm80_cu_ea41c527_29684cuda3std3__48in_placeE
	.align		8
        /*0038*/ 	.dword	_ZN66_INTERNAL_bd075e13_30_flash_bwd_hdim192_fp16_sm80_cu_ea41c527_29684cuda3std6ranges3__45__cpo4swapE
	.align		8
        /*0040*/ 	.dword	_ZN66_INTERNAL_bd075e13_30_flash_bwd_hdim192_fp16_sm80_cu_ea41c527_29684cuda3std6ranges3__45__cpo9iter_moveE
	.align		8
        /*0048*/ 	.dword	_ZN66_INTERNAL_bd075e13_30_flash_bwd_hdim192_fp16_sm80_cu_ea41c527_29684cute7productE
	.align		8
        /*0050*/ 	.dword	_ZN66_INTERNAL_bd075e13_30_flash_bwd_hdim192_fp16_sm80_cu_ea41c527_29684cute1_E


//--------------------- .nv.constant0._ZN5flash44flash_bwd_dq_dk_dv_loop_seqk_parallel_kernelI23Flash_bwd_kernel_traitsILi192ELi64ELi64ELi8ELi4ELi2ELi2ELb1ELb1EN7cutlass6half_tE19Flash_kernel_traitsILi192ELi64ELi64ELi8ES3_EELb0ELb0ELb0ELb0ELb0ELb0ELb0EEEvNS_16Flash_bwd_paramsE --------------------------
	.section	.nv.constant0._ZN5flash44flash_bwd_dq_dk_dv_loop_seqk_parallel_kernelI23Flash_bwd_kernel_traitsILi192ELi64ELi64ELi8ELi4ELi2ELi2ELb1ELb1EN7cutlass6half_tE19Flash_kernel_traitsILi192ELi64ELi64ELi8ES3_EELb0ELb0ELb0ELb0ELb0ELb0ELb0EEEvNS_16Flash_bwd_paramsE,"a",@progbits
	.sectionflags	@""
	.align	4
.nv.constant0._ZN5flash44flash_bwd_dq_dk_dv_loop_seqk_parallel_kernelI23Flash_bwd_kernel_traitsILi192ELi64ELi64ELi8ELi4ELi2ELi2ELb1ELb1EN7cutlass6half_tE19Flash_kernel_traitsILi192ELi64ELi64ELi8ES3_EELb0ELb0ELb0ELb0ELb0ELb0ELb0EEEvNS_16Flash_bwd_paramsE:
	.zero		992


//--------------------- .nv.constant0._ZN5flash44flash_bwd_dq_dk_dv_loop_seqk_parallel_kernelI23Flash_bwd_kernel_traitsILi192ELi64ELi64ELi8ELi4ELi2ELi2ELb1ELb1EN7cutlass6half_tE19Flash_kernel_traitsILi192ELi64ELi64ELi8ES3_EELb0ELb0ELb1ELb0ELb0ELb0ELb0EEEvNS_16Flash_bwd_paramsE --------------------------
	.section	.nv.constant0._ZN5flash44flash_bwd_dq_dk_dv_loop_seqk_parallel_kernelI23Flash_bwd_kernel_traitsILi192ELi64ELi64ELi8ELi4ELi2ELi2ELb1ELb1EN7cutlass6half_tE19Flash_kernel_traitsILi192ELi64ELi64ELi8ES3_EELb0ELb0ELb1ELb0ELb0ELb0ELb0EEEvNS_16Flash_bwd_paramsE,"a",@progbits
	.sectionflags	@""
	.align	4
.nv.constant0._ZN5flash44flash_bwd_dq_dk_dv_loop_seqk_parallel_kernelI23Flash_bwd_kernel_traitsILi192ELi64ELi64ELi8ELi4ELi2ELi2ELb1ELb1EN7cutlass6half_tE19Flash_kernel_traitsILi192ELi64ELi64ELi8ES3_EELb0ELb0ELb1ELb0ELb0ELb0ELb0EEEvNS_16Flash_bwd_paramsE:
	.zero		992


//--------------------- .nv.constant0._ZN5flash44flash_bwd_dq_dk_dv_loop_seqk_parallel_kernelI23Flash_bwd_kernel_traitsILi192ELi64ELi64ELi8ELi4ELi2ELi2ELb1ELb1EN7cutlass6half_tE19Flash_kernel_traitsILi192ELi64ELi64ELi8ES3_EELb0ELb0ELb0ELb0ELb0ELb1ELb0EEEvNS_16Flash_bwd_paramsE --------------------------
	.section	.nv.constant0._ZN5flash44flash_bwd_dq_dk_dv_loop_seqk_parallel_kernelI23Flash_bwd_kernel_traitsILi192ELi64ELi64ELi8ELi4ELi2ELi2ELb1ELb1EN7cutlass6half_tE19Flash_kernel_traitsILi192ELi64ELi64ELi8ES3_EELb0ELb0ELb0ELb0ELb0ELb1ELb0EEEvNS_16Flash_bwd_paramsE,"a",@progbits
	.sectionflags	@""
	.align	4
.nv.constant0._ZN5flash44flash_bwd_dq_dk_dv_loop_seqk_parallel_kernelI23Flash_bwd_kernel_traitsILi192ELi64ELi64ELi8ELi4ELi2ELi2ELb1ELb1EN7cutlass6half_tE19Flash_kernel_traitsILi192ELi64ELi64ELi8ES3_EELb0ELb0ELb0ELb0ELb0ELb1ELb0EEEvNS_16Flash_bwd_paramsE:
	.zero		992


//--------------------- .nv.constant0._ZN5flash44flash_bwd_dq_dk_dv_loop_seqk_parallel_kernelI23Flash_bwd_kernel_traitsILi192ELi64ELi64ELi8ELi4ELi2ELi2ELb1ELb1EN7cutlass6half_tE19Flash_kernel_traitsILi192ELi64ELi64ELi8ES3_EELb0ELb0ELb0ELb1ELb0ELb0ELb0EEEvNS_16Flash_bwd_paramsE --------------------------
	.section	.nv.constant0._ZN5flash44flash_bwd_dq_dk_dv_loop_seqk_parallel_kernelI23Flash_bwd_kernel_traitsILi192ELi64ELi64ELi8ELi4ELi2ELi2ELb1ELb1EN7cutlass6half_tE19Flash_kernel_traitsILi192ELi64ELi64ELi8ES3_EELb0ELb0ELb0ELb1ELb0ELb0ELb0EEEvNS_16Flash_bwd_paramsE,"a",@progbits
	.sectionflags	@""
	.align	4
.nv.constant0._ZN5flash44flash_bwd_dq_dk_dv_loop_seqk_parallel_kernelI23Flash_bwd_kernel_traitsILi192ELi64ELi64ELi8ELi4ELi2ELi2ELb1ELb1EN7cutlass6half_tE19Flash_kernel_traitsILi192ELi64ELi64ELi8ES3_EELb0ELb0ELb0ELb1ELb0ELb0ELb0EEEvNS_16Flash_bwd_paramsE:
	.zero		992


//--------------------- .nv.constant0._ZN5flash44flash_bwd_dq_dk_dv_loop_seqk_parallel_kernelI23Flash_bwd_kernel_traitsILi192ELi64ELi64ELi8ELi4ELi2ELi2ELb1ELb1EN7cutlass6half_tE19Flash_kernel_traitsILi192ELi64ELi64ELi8ES3_EELb0ELb0ELb1ELb0ELb0ELb1ELb0EEEvNS_16Flash_bwd_paramsE --------------------------
	.section	.nv.constant0._ZN5flash44flash_bwd_dq_dk_dv_loop_seqk_parallel_kernelI23Flash_bwd_kernel_traitsILi192ELi64ELi64ELi8ELi4ELi2ELi2ELb1ELb1EN7cutlass6half_tE19Flash_kernel_traitsILi192ELi64ELi64ELi8ES3_EELb0ELb0ELb1ELb0ELb0ELb1ELb0EEEvNS_16Flash_bwd_paramsE,"a",@progbits
	.sectionflags	@""
	.align	4
.nv.constant0._ZN5flash44flash_bwd_dq_dk_dv_loop_seqk_parallel_kernelI23Flash_bwd_kernel_traitsILi192ELi64ELi64ELi8ELi4ELi2ELi2ELb1ELb1EN7cutlass6half_tE19Flash_kernel_traitsILi192ELi64ELi64ELi8ES3_EELb0ELb0ELb1ELb0ELb0ELb1ELb0EEEvNS_16Flash_bwd_paramsE:
	.zero		992


//--------------------- .nv.constant0._ZN5flash44flash_bwd_dq_dk_dv_loop_seqk_parallel_kernelI23Flash_bwd_kernel_traitsILi192ELi64ELi64ELi8ELi4ELi2ELi2ELb1ELb1EN7cutlass6half_tE19Flash_kernel_traitsILi192ELi64ELi64ELi8ES3_EELb0ELb0ELb1ELb1ELb0ELb0ELb0EEEvNS_16Flash_bwd_paramsE --------------------------
	.section	.nv.constant0._ZN5flash44flash_bwd_dq_dk_dv_loop_seqk_parallel_kernelI23Flash_bwd_kernel_traitsILi192ELi64ELi64ELi8ELi4ELi2ELi2ELb1ELb1EN7cutlass6half_tE19Flash_kernel_traitsILi192ELi64ELi64ELi8ES3_EELb0ELb0ELb1ELb1ELb0ELb0ELb0EEEvNS_16Flash_bwd_paramsE,"a",@progbits
	.sectionflags	@""
	.align	4
.nv.constant0._ZN5flash44flash_bwd_dq_dk_dv_loop_seqk_parallel_kernelI23Flash_bwd_kernel_traitsILi192ELi64ELi64ELi8ELi4ELi2ELi2ELb1ELb1EN7cutlass6half_tE19Flash_kernel_traitsILi192ELi64ELi64ELi8ES3_EELb0ELb0ELb1ELb1ELb0ELb0ELb0EEEvNS_16Flash_bwd_paramsE:
	.zero		992


//--------------------- .nv.constant0._ZN5flash44flash_bwd_dq_dk_dv_loop_seqk_parallel_kernelI23Flash_bwd_kernel_traitsILi192ELi64ELi64ELi8ELi4ELi2ELi2ELb0ELb0EN7cutlass6half_tE19Flash_kernel_traitsILi192ELi64ELi64ELi8ES3_EELb0ELb0ELb0ELb0ELb0ELb0ELb0EEEvNS_16Flash_bwd_paramsE --------------------------
	.section	.nv.constant0._ZN5flash44flash_bwd_dq_dk_dv_loop_seqk_parallel_kernelI23Flash_bwd_kernel_traitsILi192ELi64ELi64ELi8ELi4ELi2ELi2ELb0ELb0EN7cutlass6half_tE19Flash_kernel_traitsILi192ELi64ELi64ELi8ES3_EELb0ELb0ELb0ELb0ELb0ELb0ELb0EEEvNS_16Flash_bwd_paramsE,"a",@progbits
	.sectionflags	@""
	.align	4
.nv.constant0._ZN5flash44flash_bwd_dq_dk_dv_loop_seqk_parallel_kernelI23Flash_bwd_kernel_traitsILi192ELi64ELi64ELi8ELi4ELi2ELi2ELb0ELb0EN7cutlass6half_tE19Flash_kernel_traitsILi192ELi64ELi64ELi8ES3_EELb0ELb0ELb0ELb0ELb0ELb0ELb0EEEvNS_16Flash_bwd_paramsE:
	.zero		992


//--------------------- .nv.constant0._ZN5flash44flash_bwd_dq_dk_dv_loop_seqk_parallel_kernelI23Flash_bwd_kernel_traitsILi192ELi64ELi64ELi8ELi4ELi2ELi2ELb0ELb0EN7cutlass6half_tE19Flash_kernel_traitsILi192ELi64ELi64ELi8ES3_EELb0ELb0ELb1ELb0ELb0ELb0ELb0EEEvNS_16Flash_bwd_paramsE --------------------------
	.section	.nv.constant0._ZN5flash44flash_bwd_dq_dk_dv_loop_seqk_parallel_kernelI23Flash_bwd_kernel_traitsILi192ELi64ELi64ELi8ELi4ELi2ELi2ELb0ELb0EN7cutlass6half_tE19Flash_kernel_traitsILi192ELi64ELi64ELi8ES3_EELb0ELb0ELb1ELb0ELb0ELb0ELb0EEEvNS_16Flash_bwd_paramsE,"a",@progbits
	.sectionflags	@""
	.align	4
.nv.constant0._ZN5flash44flash_bwd_dq_dk_dv_loop_seqk_parallel_kernelI23Flash_bwd_kernel_traitsILi192ELi64ELi64ELi8ELi4ELi2ELi2ELb0ELb0EN7cutlass6half_tE19Flash_kernel_traitsILi192ELi64ELi64ELi8ES3_EELb0ELb0ELb1ELb0ELb0ELb0ELb0EEEvNS_16Flash_bwd_paramsE:
	.zero		992


//--------------------- .nv.constant0._ZN5flash44flash_bwd_dq_dk_dv_loop_seqk_parallel_kernelI23Flash_bwd_kernel_traitsILi192ELi64ELi64ELi8ELi4ELi2ELi2ELb0ELb0EN7cutlass6half_tE19Flash_kernel_traitsILi192ELi64ELi64ELi8ES3_EELb0ELb0ELb0ELb0ELb0ELb1ELb0EEEvNS_16Flash_bwd_paramsE --------------------------
	.section	.nv.constant0._ZN5flash44flash_bwd_dq_dk_dv_loop_seqk_parallel_kernelI23Flash_bwd_kernel_traitsILi192ELi64ELi64ELi8ELi4ELi2ELi2ELb0ELb0EN7cutlass6half_tE19Flash_kernel_traitsILi192ELi64ELi64ELi8ES3_EELb0ELb0ELb0ELb0ELb0ELb1ELb0EEEvNS_16Flash_bwd_paramsE,"a",@progbits
	.sectionflags	@""
	.align	4
.nv.constant0._ZN5flash44flash_bwd_dq_dk_dv_loop_seqk_parallel_kernelI23Flash_bwd_kernel_traitsILi192ELi64ELi64ELi8ELi4ELi2ELi2ELb0ELb0EN7cutlass6half_tE19Flash_kernel_traitsILi192ELi64ELi64ELi8ES3_EELb0ELb0ELb0ELb0ELb0ELb1ELb0EEEvNS_16Flash_bwd_paramsE:
	.zero		992


//--------------------- .nv.constant0._ZN5flash44flash_bwd_dq_dk_dv_loop_seqk_parallel_kernelI23Flash_bwd_kernel_traitsILi192ELi64ELi64ELi8ELi4ELi2ELi2ELb0ELb0EN7cutlass6half_tE19Flash_kernel_traitsILi192ELi64ELi64ELi8ES3_EELb0ELb0ELb0ELb1ELb0ELb0ELb0EEEvNS_16Flash_bwd_paramsE --------------------------
	.section	.nv.constant0._ZN5flash44flash_bwd_dq_dk_dv_loop_seqk_parallel_kernelI23Flash_bwd_kernel_traitsILi192ELi64ELi64ELi8ELi4ELi2ELi2ELb0ELb0EN7cutlass6half_tE19Flash_kernel_traitsILi192ELi64ELi64ELi8ES3_EELb0ELb0ELb0ELb1ELb0ELb0ELb0EEEvNS_16Flash_bwd_paramsE,"a",@progbits
	.sectionflags	@""
	.align	4
.nv.constant0._ZN5flash44flash_bwd_dq_dk_dv_loop_seqk_parallel_kernelI23Flash_bwd_kernel_traitsILi192ELi64ELi64ELi8ELi4ELi2ELi2ELb0ELb0EN7cutlass6half_tE19Flash_kernel_traitsILi192ELi64ELi64ELi8ES3_EELb0ELb0ELb0ELb1ELb0ELb0ELb0EEEvNS_16Flash_bwd_paramsE:
	.zero		992


//--------------------- .nv.constant0._ZN5flash44flash_bwd_dq_dk_dv_loop_seqk_parallel_kernelI23Flash_bwd_kernel_traitsILi192ELi64ELi64ELi8ELi4ELi2ELi2ELb0ELb0EN7cutlass6half_tE19Flash_kernel_traitsILi192ELi64ELi64ELi8ES3_EELb0ELb0ELb1ELb0ELb0ELb1ELb0EEEvNS_16Flash_bwd_paramsE --------------------------
	.section	.nv.constant0._ZN5flash44flash_bwd_dq_dk_dv_loop_seqk_parallel_kernelI23Flash_bwd_kernel_traitsILi192ELi64ELi64ELi8ELi4ELi2ELi2ELb0ELb0EN7cutlass6half_tE19Flash_kernel_traitsILi192ELi64ELi64ELi8ES3_EELb0ELb0ELb1ELb0ELb0ELb1ELb0EEEvNS_16Flash_bwd_paramsE,"a",@progbits
	.sectionflags	@""
	.align	4
.nv.constant0._ZN5flash44flash_bwd_dq_dk_dv_loop_seqk_parallel_kernelI23Flash_bwd_kernel_traitsILi192ELi64ELi64ELi8ELi4ELi2ELi2ELb0ELb0EN7cutlass6half_tE19Flash_kernel_traitsILi192ELi64ELi64ELi8ES3_EELb0ELb0ELb1ELb0ELb0ELb1ELb0EEEvNS_16Flash_bwd_paramsE:
	.zero		992


//--------------------- .nv.constant0._ZN5flash44flash_bwd_dq_dk_dv_loop_seqk_parallel_kernelI23Flash_bwd_kernel_traitsILi192ELi64ELi64ELi8ELi4ELi2ELi2ELb0ELb0EN7cutlass6half_tE19Flash_kernel_traitsILi192ELi64ELi64ELi8ES3_EELb0ELb0ELb1ELb1ELb0ELb0ELb0EEEvNS_16Flash_bwd_paramsE --------------------------
	.section	.nv.constant0._ZN5flash44flash_bwd_dq_dk_dv_loop_seqk_parallel_kernelI23Flash_bwd_kernel_traitsILi192ELi64ELi64ELi8ELi4ELi2ELi2ELb0ELb0EN7cutlass6half_tE19Flash_kernel_traitsILi192ELi64ELi64ELi8ES3_EELb0ELb0ELb1ELb1ELb0ELb0ELb0EEEvNS_16Flash_bwd_paramsE,"a",@progbits
	.sectionflags	@""
	.align	4
.nv.constant0._ZN5flash44flash_bwd_dq_dk_dv_loop_seqk_parallel_kernelI23Flash_bwd_kernel_traitsILi192ELi64ELi64ELi8ELi4ELi2ELi2ELb0ELb0EN7cutlass6half_tE19Flash_kernel_traitsILi192ELi64ELi64ELi8ES3_EELb0ELb0ELb1ELb1ELb0ELb0ELb0EEEvNS_16Flash_bwd_paramsE:
	.zero		992


//--------------------- .nv.constant0._ZN5flash27flash_bwd_convert_dq_kernelI23Flash_bwd_kernel_traitsILi192ELi64ELi64ELi8ELi4ELi2ELi2ELb1ELb1EN7cutlass6half_tE19Flash_kernel_traitsILi192ELi64ELi64ELi8ES3_EEEEvNS_16Flash_bwd_paramsEi --------------------------
	.section	.nv.constant0._ZN5flash27flash_bwd_convert_dq_kernelI23Flash_bwd_kernel_traitsILi192ELi64ELi64ELi8ELi4ELi2ELi2ELb1ELb1EN7cutlass6half_tE19Flash_kernel_traitsILi192ELi64ELi64ELi8ES3_EEEEvNS_16Flash_bwd_paramsEi,"a",@progbits
	.sectionflags	@""
	.align	4
.nv.constant0._ZN5flash27flash_bwd_convert_dq_kernelI23Flash_bwd_kernel_traitsILi192ELi64ELi64ELi8ELi4ELi2ELi2ELb1ELb1EN7cutlass6half_tE19Flash_kernel_traitsILi192ELi64ELi64ELi8ES3_EEEEvNS_16Flash_bwd_paramsEi:
	.zero		996


//--------------------- .nv.constant0._ZN5flash44flash_bwd_dq_dk_dv_loop_seqk_parallel_kernelI23Flash_bwd_kernel_traitsILi192ELi64ELi64ELi8ELi4ELi2ELi2ELb1ELb1EN7cutlass6half_tE19Flash_kernel_traitsILi192ELi64ELi64ELi8ES3_EELb1ELb0ELb0ELb0ELb0ELb0ELb0EEEvNS_16Flash_bwd_paramsE --------------------------
	.section	.nv.constant0._ZN5flash44flash_bwd_dq_dk_dv_loop_seqk_parallel_kernelI23Flash_bwd_kernel_traitsILi192ELi64ELi64ELi8ELi4ELi2ELi2ELb1ELb1EN7cutlass6half_tE19Flash_kernel_traitsILi192ELi64ELi64ELi8ES3_EELb1ELb0ELb0ELb0ELb0ELb0ELb0EEEvNS_16Flash_bwd_paramsE,"a",@progbits
	.sectionflags	@""
	.align	4
.nv.constant0._ZN5flash44flash_bwd_dq_dk_dv_loop_seqk_parallel_kernelI23Flash_bwd_kernel_traitsILi192ELi64ELi64ELi8ELi4ELi2ELi2ELb1ELb1EN7cutlass6half_tE19Flash_kernel_traitsILi192ELi64ELi64ELi8ES3_EELb1ELb0ELb0ELb0ELb0ELb0ELb0EEEvNS_16Flash_bwd_paramsE:
	.zero		992


//--------------------- .nv.constant0._ZN5flash44flash_bwd_dq_dk_dv_loop_seqk_parallel_kernelI23Flash_bwd_kernel_traitsILi192ELi64ELi64ELi8ELi4ELi2ELi2ELb1ELb1EN7cutlass6half_tE19Flash_kernel_traitsILi192ELi64ELi64ELi8ES3_EELb0ELb0ELb0ELb0ELb0ELb0ELb1EEEvNS_16Flash_bwd_paramsE --------------------------
	.section	.nv.constant0._ZN5flash44flash_bwd_dq_dk_dv_loop_seqk_parallel_kernelI23Flash_bwd_kernel_traitsILi192ELi64ELi64ELi8ELi4ELi2ELi2ELb1ELb1EN7cutlass6half_tE19Flash_kernel_traitsILi192ELi64ELi64ELi8ES3_EELb0ELb0ELb0ELb0ELb0ELb0ELb1EEEvNS_16Flash_bwd_paramsE,"a",@progbits
	.sectionflags	@""
	.align	4
.nv.constant0._ZN5flash44flash_bwd_dq_dk_dv_loop_seqk_parallel_kernelI23Flash_bwd_kernel_traitsILi192ELi64ELi64ELi8ELi4ELi2ELi2ELb1ELb1EN7cutlass6half_tE19Flash_kernel_traitsILi192ELi64ELi64ELi8ES3_EELb0ELb0ELb0ELb0ELb0ELb0ELb1EEEvNS_16Flash_bwd_paramsE:
	.zero		992


//--------------------- .nv.constant0._ZN5flash44flash_bwd_dq_dk_dv_loop_seqk_parallel_kernelI23Flash_bwd_kernel_traitsILi192ELi64ELi64ELi8ELi4ELi2ELi2ELb1ELb1EN7cutlass6half_tE19Flash_kernel_traitsILi192ELi64ELi64ELi8ES3_EELb1ELb0ELb1ELb0ELb0ELb0ELb0EEEvNS_16Flash_bwd_paramsE --------------------------
	.section	.nv.constant0._ZN5flash44flash_bwd_dq_dk_dv_loop_seqk_parallel_kernelI23Flash_bwd_kernel_traitsILi192ELi64ELi64ELi8ELi4ELi2ELi2ELb1ELb1EN7cutlass6half_tE19Flash_kernel_traitsILi192ELi64ELi64ELi8ES3_EELb1ELb0ELb1ELb0ELb0ELb0ELb0EEEvNS_16Flash_bwd_paramsE,"a",@progbits
	.sectionflags	@""
	.align	4
.nv.constant0._ZN5flash44flash_bwd_dq_dk_dv_loop_seqk_parallel_kernelI23Flash_bwd_kernel_traitsILi192ELi64ELi64ELi8ELi4ELi2ELi2ELb1ELb1EN7cutlass6half_tE19Flash_kernel_traitsILi192ELi64ELi64ELi8ES3_EELb1ELb0ELb1ELb0ELb0ELb0ELb0EEEvNS_16Flash_bwd_paramsE:
	.zero		992


//--------------------- .nv.constant0._ZN5flash44flash_bwd_dq_dk_dv_loop_seqk_parallel_kernelI23Flash_bwd_kernel_traitsILi192ELi64ELi64ELi8ELi4ELi2ELi2ELb1ELb1EN7cutlass6half_tE19Flash_kernel_traitsILi192ELi64ELi64ELi8ES3_EELb0ELb0ELb1ELb0ELb0ELb0ELb1EEEvNS_16Flash_bwd_paramsE --------------------------
	.section	.nv.constant0._ZN5flash44flash_bwd_dq_dk_dv_loop_seqk_parallel_kernelI23Flash_bwd_kernel_traitsILi192ELi64ELi64ELi8ELi4ELi2ELi2ELb1ELb1EN7cutlass6half_tE19Flash_kernel_traitsILi192ELi64ELi64ELi8ES3_EELb0ELb0ELb1ELb0ELb0ELb0ELb1EEEvNS_16Flash_bwd_paramsE,"a",@progbits
	.sectionflags	@""
	.align	4
.nv.constant0._ZN5flash44flash_bwd_dq_dk_dv_loop_seqk_parallel_kernelI23Flash_bwd_kernel_traitsILi192ELi64ELi64ELi8ELi4ELi2ELi2ELb1ELb1EN7cutlass6half_tE19Flash_kernel_traitsILi192ELi64ELi64ELi8ES3_EELb0ELb0ELb1ELb0ELb0ELb0ELb1EEEvNS_16Flash_bwd_paramsE:
	.zero		992


//--------------------- .nv.constant0._ZN5flash44flash_bwd_dq_dk_dv_loop_seqk_parallel_kernelI23Flash_bwd_kernel_traitsILi192ELi64ELi64ELi8ELi4ELi2ELi2ELb1ELb1EN7cutlass6half_tE19Flash_kernel_traitsILi192ELi64ELi64ELi8ES3_EELb1ELb0ELb0ELb0ELb0ELb1ELb0EEEvNS_16Flash_bwd_paramsE --------------------------
	.section	.nv.constant0._ZN5flash44flash_bwd_dq_dk_dv_loop_seqk_parallel_kernelI23Flash_bwd_kernel_traitsILi192ELi64ELi64ELi8ELi4ELi2ELi2ELb1ELb1EN7cutlass6half_tE19Flash_kernel_traitsILi192ELi64ELi64ELi8ES3_EELb1ELb0ELb0ELb0ELb0ELb1ELb0EEEvNS_16Flash_bwd_paramsE,"a",@progbits
	.sectionflags	@""
	.align	4
.nv.constant0._ZN5flash44flash_bwd_dq_dk_dv_loop_seqk_parallel_kernelI23Flash_bwd_kernel_traitsILi192ELi64ELi64ELi8ELi4ELi2ELi2ELb1ELb1EN7cutlass6half_tE19Flash_kernel_traitsILi192ELi64ELi64ELi8ES3_EELb1ELb0ELb0ELb0ELb0ELb1ELb0EEEvNS_16Flash_bwd_paramsE:
	.zero		992


//--------------------- .nv.constant0._ZN5flash44flash_bwd_dq_dk_dv_loop_seqk_parallel_kernelI23Flash_bwd_kernel_traitsILi192ELi64ELi64ELi8ELi4ELi2ELi2ELb1ELb1EN7cutlass6half_tE19Flash_kernel_traitsILi192ELi64ELi64ELi8ES3_EELb0ELb0ELb0ELb0ELb0ELb1ELb1EEEvNS_16Flash_bwd_paramsE --------------------------
	.section	.nv.constant0._ZN5flash44flash_bwd_dq_dk_dv_loop_seqk_parallel_kernelI23Flash_bwd_kernel_traitsILi192ELi64ELi64ELi8ELi4ELi2ELi2ELb1ELb1EN7cutlass6half_tE19Flash_kernel_traitsILi192ELi64ELi64ELi8ES3_EELb0ELb0ELb0ELb0ELb0ELb1ELb1EEEvNS_16Flash_bwd_paramsE,"a",@progbits
	.sectionflags	@""
	.align	4
.nv.constant0._ZN5flash44flash_bwd_dq_dk_dv_loop_seqk_parallel_kernelI23Flash_bwd_kernel_traitsILi192ELi64ELi64ELi8ELi4ELi2ELi2ELb1ELb1EN7cutlass6half_tE19Flash_kernel_traitsILi192ELi64ELi64ELi8ES3_EELb0ELb0ELb0ELb0ELb0ELb1ELb1EEEvNS_16Flash_bwd_paramsE:
	.zero		992


//--------------------- .nv.constant0._ZN5flash44flash_bwd_dq_dk_dv_loop_seqk_parallel_kernelI23Flash_bwd_kernel_traitsILi192ELi64ELi64ELi8ELi4ELi2ELi2ELb1ELb1EN7cutlass6half_tE19Flash_kernel_traitsILi192ELi64ELi64ELi8ES3_EELb1ELb0ELb0ELb1ELb0ELb0ELb0EEEvNS_16Flash_bwd_paramsE --------------------------
	.section	.nv.constant0._ZN5flash44flash_bwd_dq_dk_dv_loop_seqk_parallel_kernelI23Flash_bwd_kernel_traitsILi192ELi64ELi64ELi8ELi4ELi2ELi2ELb1ELb1EN7cutlass6half_tE19Flash_kernel_traitsILi192ELi64ELi64ELi8ES3_EELb1ELb0ELb0ELb1ELb0ELb0ELb0EEEvNS_16Flash_bwd_paramsE,"a",@progbits
	.sectionflags	@""
	.align	4
.nv.constant0._ZN5flash44flash_bwd_dq_dk_dv_loop_seqk_parallel_kernelI23Flash_bwd_kernel_traitsILi192ELi64ELi64ELi8ELi4ELi2ELi2ELb1ELb1EN7cutlass6half_tE19Flash_kernel_traitsILi192ELi64ELi64ELi8ES3_EELb1ELb0ELb0ELb1ELb0ELb0ELb0EEEvNS_16Flash_bwd_paramsE:
	.zero		992


//--------------------- .nv.constant0._ZN5flash44flash_bwd_dq_dk_dv_loop_seqk_parallel_kernelI23Flash_bwd_kernel_traitsILi192ELi64ELi64ELi8ELi4ELi2ELi2ELb1ELb1EN7cutlass6half_tE19Flash_kernel_traitsILi192ELi64ELi64ELi8ES3_EELb0ELb0ELb0ELb1ELb0ELb0ELb1EEEvNS_16Flash_bwd_paramsE --------------------------
	.section	.nv.constant0._ZN5flash44flash_bwd_dq_dk_dv_loop_seqk_parallel_kernelI23Flash_bwd_kernel_traitsILi192ELi64ELi64ELi8ELi4ELi2ELi2ELb1ELb1EN7cutlass6half_tE19Flash_kernel_traitsILi192ELi64ELi64ELi8ES3_EELb0ELb0ELb0ELb1ELb0ELb0ELb1EEEvNS_16Flash_bwd_paramsE,"a",@progbits
	.sectionflags	@""
	.align	4
.nv.constant0._ZN5flash44flash_bwd_dq_dk_dv_loop_seqk_parallel_kernelI23Flash_bwd_kernel_traitsILi192ELi64ELi64ELi8ELi4ELi2ELi2ELb1ELb1EN7cutlass6half_tE19Flash_kernel_traitsILi192ELi64ELi64ELi8ES3_EELb0ELb0ELb0ELb1ELb0ELb0ELb1EEEvNS_16Flash_bwd_paramsE:
	.zero		992


//--------------------- .nv.constant0._ZN5flash44flash_bwd_dq_dk_dv_loop_seqk_parallel_kernelI23Flash_bwd_kernel_traitsILi192ELi64ELi64ELi8ELi4ELi2ELi2ELb1ELb1EN7cutlass6half_tE19Flash_kernel_traitsILi192ELi64ELi64ELi8ES3_EELb1ELb0ELb1ELb0ELb0ELb1ELb0EEEvNS_16Flash_bwd_paramsE --------------------------
	.section	.nv.constant0._ZN5flash44flash_bwd_dq_dk_dv_loop_seqk_parallel_kernelI23Flash_bwd_kernel_traitsILi192ELi64ELi64ELi8ELi4ELi2ELi2ELb1ELb1EN7cutlass6half_tE19Flash_kernel_traitsILi192ELi64ELi64ELi8ES3_EELb1ELb0ELb1ELb0ELb0ELb1ELb0EEEvNS_16Flash_bwd_paramsE,"a",@progbits
	.sectionflags	@""
	.align	4
.nv.constant0._ZN5flash44flash_bwd_dq_dk_dv_loop_seqk_parallel_kernelI23Flash_bwd_kernel_traitsILi192ELi64ELi64ELi8ELi4ELi2ELi2ELb1ELb1EN7cutlass6half_tE19Flash_kernel_traitsILi192ELi64ELi64ELi8ES3_EELb1ELb0ELb1ELb0ELb0ELb1ELb0EEEvNS_16Flash_bwd_paramsE:
	.zero		992


//--------------------- .nv.constant0._ZN5flash44flash_bwd_dq_dk_dv_loop_seqk_parallel_kernelI23Flash_bwd_kernel_traitsILi192ELi64ELi64ELi8ELi4ELi2ELi2ELb1ELb1EN7cutlass6half_tE19Flash_kernel_traitsILi192ELi64ELi64ELi8ES3_EELb0ELb0ELb1ELb0ELb0ELb1ELb1EEEvNS_16Flash_bwd_paramsE --------------------------
	.section	.nv.constant0._ZN5flash44flash_bwd_dq_dk_dv_loop_seqk_parallel_kernelI23Flash_bwd_kernel_traitsILi192ELi64ELi64ELi8ELi4ELi2ELi2ELb1ELb1EN7cutlass6half_tE19Flash_kernel_traitsILi192ELi64ELi64ELi8ES3_EELb0ELb0ELb1ELb0ELb0ELb1ELb1EEEvNS_16Flash_bwd_paramsE,"a",@progbits
	.sectionflags	@""
	.align	4
.nv.constant0._ZN5flash44flash_bwd_dq_dk_dv_loop_seqk_parallel_kernelI23Flash_bwd_kernel_traitsILi192ELi64ELi64ELi8ELi4ELi2ELi2ELb1ELb1EN7cutlass6half_tE19Flash_kernel_traitsILi192ELi64ELi64ELi8ES3_EELb0ELb0ELb1ELb0ELb0ELb1ELb1EEEvNS_16Flash_bwd_paramsE:
	.zero		992


//--------------------- .nv.constant0._ZN5flash44flash_bwd_dq_dk_dv_loop_seqk_parallel_kernelI23Flash_bwd_kernel_traitsILi192ELi64ELi64ELi8ELi4ELi2ELi2ELb1ELb1EN7cutlass6half_tE19Flash_kernel_traitsILi192ELi64ELi64ELi8ES3_EELb1ELb0ELb1ELb1ELb0ELb0ELb0EEEvNS_16Flash_bwd_paramsE --------------------------
	.section	.nv.constant0._ZN5flash44flash_bwd_dq_dk_dv_loop_seqk_parallel_kernelI23Flash_bwd_kernel_traitsILi192ELi64ELi64ELi8ELi4ELi2ELi2ELb1ELb1EN7cutlass6half_tE19Flash_kernel_traitsILi192ELi64ELi64ELi8ES3_EELb1ELb0ELb1ELb1ELb0ELb0ELb0EEEvNS_16Flash_bwd_paramsE,"a",@progbits
	.sectionflags	@""
	.align	4
.nv.constant0._ZN5flash44flash_bwd_dq_dk_dv_loop_seqk_parallel_kernelI23Flash_bwd_kernel_traitsILi192ELi64ELi64ELi8ELi4ELi2ELi2ELb1ELb1EN7cutlass6half_tE19Flash_kernel_traitsILi192ELi64ELi64ELi8ES3_EELb1ELb0ELb1ELb1ELb0ELb0ELb0EEEvNS_16Flash_bwd_paramsE:
	.zero		992


//--------------------- .nv.constant0._ZN5flash44flash_bwd_dq_dk_dv_loop_seqk_parallel_kernelI23Flash_bwd_kernel_traitsILi192ELi64ELi64ELi8ELi4ELi2ELi2ELb1ELb1EN7cutlass6half_tE19Flash_kernel_traitsILi192ELi64ELi64ELi8ES3_EELb0ELb0ELb1ELb1ELb0ELb0ELb1EEEvNS_16Flash_bwd_paramsE --------------------------
	.section	.nv.constant0._ZN5flash44flash_bwd_dq_dk_dv_loop_seqk_parallel_kernelI23Flash_bwd_kernel_traitsILi192ELi64ELi64ELi8ELi4ELi2ELi2ELb1ELb1EN7cutlass6half_tE19Flash_kernel_traitsILi192ELi64ELi64ELi8ES3_EELb0ELb0ELb1ELb1ELb0ELb0ELb1EEEvNS_16Flash_bwd_paramsE,"a",@progbits
	.sectionflags	@""
	.align	4
.nv.constant0._ZN5flash44flash_bwd_dq_dk_dv_loop_seqk_parallel_kernelI23Flash_bwd_kernel_traitsILi192ELi64ELi64ELi8ELi4ELi2ELi2ELb1ELb1EN7cutlass6half_tE19Flash_kernel_traitsILi192ELi64ELi64ELi8ES3_EELb0ELb0ELb1ELb1ELb0ELb0ELb1EEEvNS_16Flash_bwd_paramsE:
	.zero		992


//--------------------- .nv.constant0._ZN5flash25flash_bwd_dot_do_o_kernelILb0E23Flash_bwd_kernel_traitsILi192ELi64ELi64ELi8ELi4ELi2ELi2ELb1ELb1EN7cutlass6half_tE19Flash_kernel_traitsILi192ELi64ELi64ELi8ES3_EEEEvNS_16Flash_bwd_paramsE --------------------------
	.section	.nv.constant0._ZN5flash25flash_bwd_dot_do_o_kernelILb0E23Flash_bwd_kernel_traitsILi192ELi64ELi64ELi8ELi4ELi2ELi2ELb1ELb1EN7cutlass6half_tE19Flash_kernel_traitsILi192ELi64ELi64ELi8ES3_EEEEvNS_16Flash_bwd_paramsE,"a",@progbits
	.sectionflags	@""
	.align	4
.nv.constant0._ZN5flash25flash_bwd_dot_do_o_kernelILb0E23Flash_bwd_kernel_traitsILi192ELi64ELi64ELi8ELi4ELi2ELi2ELb1ELb1EN7cutlass6half_tE19Flash_kernel_traitsILi192ELi64ELi64ELi8ES3_EEEEvNS_16Flash_bwd_paramsE:
	.zero		992


//--------------------- .nv.constant0._ZN5flash25flash_bwd_dot_do_o_kernelILb1E23Flash_bwd_kernel_traitsILi192ELi64ELi64ELi8ELi4ELi2ELi2ELb1ELb1EN7cutlass6half_tE19Flash_kernel_traitsILi192ELi64ELi64ELi8ES3_EEEEvNS_16Flash_bwd_paramsE --------------------------
	.section	.nv.constant0._ZN5flash25flash_bwd_dot_do_o_kernelILb1E23Flash_bwd_kernel_traitsILi192ELi64ELi64ELi8ELi4ELi2ELi2ELb1ELb1EN7cutlass6half_tE19Flash_kernel_traitsILi192ELi64ELi64ELi8ES3_EEEEvNS_16Flash_bwd_paramsE,"a",@progbits
	.sectionflags	@""
	.align	4
.nv.constant0._ZN5flash25flash_bwd_dot_do_o_kernelILb1E23Flash_bwd_kernel_traitsILi192ELi64ELi64ELi8ELi4ELi2ELi2ELb1ELb1EN7cutlass6half_tE19Flash_kernel_traitsILi192ELi64ELi64ELi8ES3_EEEEvNS_16Flash_bwd_paramsE:
	.zero		992


//--------------------- .nv.constant0._ZN5flash27flash_bwd_convert_dq_kernelI23Flash_bwd_kernel_traitsILi192ELi64ELi64ELi8ELi4ELi2ELi2ELb0ELb0EN7cutlass6half_tE19Flash_kernel_traitsILi192ELi64ELi64ELi8ES3_EEEEvNS_16Flash_bwd_paramsEi --------------------------
	.section	.nv.constant0._ZN5flash27flash_bwd_convert_dq_kernelI23Flash_bwd_kernel_traitsILi192ELi64ELi64ELi8ELi4ELi2ELi2ELb0ELb0EN7cutlass6half_tE19Flash_kernel_traitsILi192ELi64ELi64ELi8ES3_EEEEvNS_16Flash_bwd_paramsEi,"a",@progbits
	.sectionflags	@""
	.align	4
.nv.constant0._ZN5flash27flash_bwd_convert_dq_kernelI23Flash_bwd_kernel_traitsILi192ELi64ELi64ELi8ELi4ELi2ELi2ELb0ELb0EN7cutlass6half_tE19Flash_kernel_traitsILi192ELi64ELi64ELi8ES3_EEEEvNS_16Flash_bwd_paramsEi:
	.zero		996


//--------------------- .nv.constant0._ZN5flash44flash_bwd_dq_dk_dv_loop_seqk_parallel_kernelI23Flash_bwd_kernel_traitsILi192ELi64ELi64ELi8ELi4ELi2ELi2ELb0ELb0EN7cutlass6half_tE19Flash_kernel_traitsILi192ELi64ELi64ELi8ES3_EELb1ELb0ELb0ELb0ELb0ELb0ELb0EEEvNS_16Flash_bwd_paramsE --------------------------
	.section	.nv.constant0._ZN5flash44flash_bwd_dq_dk_dv_loop_seqk_parallel_kernelI23Flash_bwd_kernel_traitsILi192ELi64ELi64ELi8ELi4ELi2ELi2ELb0ELb0EN7cutlass6half_tE19Flash_kernel_traitsILi192ELi64ELi64ELi8ES3_EELb1ELb0ELb0ELb0ELb0ELb0ELb0EEEvNS_16Flash_bwd_paramsE,"a",@progbits
	.sectionflags	@""
	.align	4
.nv.constant0._ZN5flash44flash_bwd_dq_dk_dv_loop_seqk_parallel_kernelI23Flash_bwd_kernel_traitsILi192ELi64ELi64ELi8ELi4ELi2ELi2ELb0ELb0EN7cutlass6half_tE19Flash_kernel_traitsILi192ELi64ELi64ELi8ES3_EELb1ELb0ELb0ELb0ELb0ELb0ELb0EEEvNS_16Flash_bwd_paramsE:
	.zero		992


//--------------------- .nv.constant0._ZN5flash44flash_bwd_dq_dk_dv_loop_seqk_parallel_kernelI23Flash_bwd_kernel_traitsILi192ELi64ELi64ELi8ELi4ELi2ELi2ELb0ELb0EN7cutlass6half_tE19Flash_kernel_traitsILi192ELi64ELi64ELi8ES3_EELb0ELb0ELb0ELb0ELb0ELb0ELb1EEEvNS_16Flash_bwd_paramsE --------------------------
	.section	.nv.constant0._ZN5flash44flash_bwd_dq_dk_dv_loop_seqk_parallel_kernelI23Flash_bwd_kernel_traitsILi192ELi64ELi64ELi8ELi4ELi2ELi2ELb0ELb0EN7cutlass6half_tE19Flash_kernel_traitsILi192ELi64ELi64ELi8ES3_EELb0ELb0ELb0ELb0ELb0ELb0ELb1EEEvNS_16Flash_bwd_paramsE,"a",@progbits
	.sectionflags	@""
	.align	4
.nv.constant0._ZN5flash44flash_bwd_dq_dk_dv_loop_seqk_parallel_kernelI23Flash_bwd_kernel_traitsILi192ELi64ELi64ELi8ELi4ELi2ELi2ELb0ELb0EN7cutlass6half_tE19Flash_kernel_traitsILi192ELi64ELi64ELi8ES3_EELb0ELb0ELb0ELb0ELb0ELb0ELb1EEEvNS_16Flash_bwd_paramsE:
	.zero		992


//--------------------- .nv.constant0._ZN5flash44flash_bwd_dq_dk_dv_loop_seqk_parallel_kernelI23Flash_bwd_kernel_traitsILi192ELi64ELi64ELi8ELi4ELi2ELi2ELb0ELb0EN7cutlass6half_tE19Flash_kernel_traitsILi192ELi64ELi64ELi8ES3_EELb1ELb0ELb1ELb0ELb0ELb0ELb0EEEvNS_16Flash_bwd_paramsE --------------------------
	.section	.nv.constant0._ZN5flash44flash_bwd_dq_dk_dv_loop_seqk_parallel_kernelI23Flash_bwd_kernel_traitsILi192ELi64ELi64ELi8ELi4ELi2ELi2ELb0ELb0EN7cutlass6half_tE19Flash_kernel_traitsILi192ELi64ELi64ELi8ES3_EELb1ELb0ELb1ELb0ELb0ELb0ELb0EEEvNS_16Flash_bwd_paramsE,"a",@progbits
	.sectionflags	@""
	.align	4
.nv.constant0._ZN5flash44flash_bwd_dq_dk_dv_loop_seqk_parallel_kernelI23Flash_bwd_kernel_traitsILi192ELi64ELi64ELi8ELi4ELi2ELi2ELb0ELb0EN7cutlass6half_tE19Flash_kernel_traitsILi192ELi64ELi64ELi8ES3_EELb1ELb0ELb1ELb0ELb0ELb0ELb0EEEvNS_16Flash_bwd_paramsE:
	.zero		992


//--------------------- .nv.constant0._ZN5flash44flash_bwd_dq_dk_dv_loop_seqk_parallel_kernelI23Flash_bwd_kernel_traitsILi192ELi64ELi64ELi8ELi4ELi2ELi2ELb0ELb0EN7cutlass6half_tE19Flash_kernel_traitsILi192ELi64ELi64ELi8ES3_EELb0ELb0ELb1ELb0ELb0ELb0ELb1EEEvNS_16Flash_bwd_paramsE --------------------------
	.section	.nv.constant0._ZN5flash44flash_bwd_dq_dk_dv_loop_seqk_parallel_kernelI23Flash_bwd_kernel_traitsILi192ELi64ELi64ELi8ELi4ELi2ELi2ELb0ELb0EN7cutlass6half_tE19Flash_kernel_traitsILi192ELi64ELi64ELi8ES3_EELb0ELb0ELb1ELb0ELb0ELb0ELb1EEEvNS_16Flash_bwd_paramsE,"a",@progbits
	.sectionflags	@""
	.align	4
.nv.constant0._ZN5flash44flash_bwd_dq_dk_dv_loop_seqk_parallel_kernelI23Flash_bwd_kernel_traitsILi192ELi64ELi64ELi8ELi4ELi2ELi2ELb0ELb0EN7cutlass6half_tE19Flash_kernel_traitsILi192ELi64ELi64ELi8ES3_EELb0ELb0ELb1ELb0ELb0ELb0ELb1EEEvNS_16Flash_bwd_paramsE:
	.zero		992


//--------------------- .nv.constant0._ZN5flash44flash_bwd_dq_dk_dv_loop_seqk_parallel_kernelI23Flash_bwd_kernel_traitsILi192ELi64ELi64ELi8ELi4ELi2ELi2ELb0ELb0EN7cutlass6half_tE19Flash_kernel_traitsILi192ELi64ELi64ELi8ES3_EELb1ELb0ELb0ELb0ELb0ELb1ELb0EEEvNS_16Flash_bwd_paramsE --------------------------
	.section	.nv.constant0._ZN5flash44flash_bwd_dq_dk_dv_loop_seqk_parallel_kernelI23Flash_bwd_kernel_traitsILi192ELi64ELi64ELi8ELi4ELi2ELi2ELb0ELb0EN7cutlass6half_tE19Flash_kernel_traitsILi192ELi64ELi64ELi8ES3_EELb1ELb0ELb0ELb0ELb0ELb1ELb0EEEvNS_16Flash_bwd_paramsE,"a",@progbits
	.sectionflags	@""
	.align	4
.nv.constant0._ZN5flash44flash_bwd_dq_dk_dv_loop_seqk_parallel_kernelI23Flash_bwd_kernel_traitsILi192ELi64ELi64ELi8ELi4ELi2ELi2ELb0ELb0EN7cutlass6half_tE19Flash_kernel_traitsILi192ELi64ELi64ELi8ES3_EELb1ELb0ELb0ELb0ELb0ELb1ELb0EEEvNS_16Flash_bwd_paramsE:
	.zero		992


//--------------------- .nv.constant0._ZN5flash44flash_bwd_dq_dk_dv_loop_seqk_parallel_kernelI23Flash_bwd_kernel_traitsILi192ELi64ELi64ELi8ELi4ELi2ELi2ELb0ELb0EN7cutlass6half_tE19Flash_kernel_traitsILi192ELi64ELi64ELi8ES3_EELb0ELb0ELb0ELb0ELb0ELb1ELb1EEEvNS_16Flash_bwd_paramsE --------------------------
	.section	.nv.constant0._ZN5flash44flash_bwd_dq_dk_dv_loop_seqk_parallel_kernelI23Flash_bwd_kernel_traitsILi192ELi64ELi64ELi8ELi4ELi2ELi2ELb0ELb0EN7cutlass6half_tE19Flash_kernel_traitsILi192ELi64ELi64ELi8ES3_EELb0ELb0ELb0ELb0ELb0ELb1ELb1EEEvNS_16Flash_bwd_paramsE,"a",@progbits
	.sectionflags	@""
	.align	4
.nv.constant0._ZN5flash44flash_bwd_dq_dk_dv_loop_seqk_parallel_kernelI23Flash_bwd_kernel_traitsILi192ELi64ELi64ELi8ELi4ELi2ELi2ELb0ELb0EN7cutlass6half_tE19Flash_kernel_traitsILi192ELi64ELi64ELi8ES3_EELb0ELb0ELb0ELb0ELb0ELb1ELb1EEEvNS_16Flash_bwd_paramsE:
	.zero		992


//--------------------- .nv.constant0._ZN5flash44flash_bwd_dq_dk_dv_loop_seqk_parallel_kernelI23Flash_bwd_kernel_traitsILi192ELi64ELi64ELi8ELi4ELi2ELi2ELb0ELb0EN7cutlass6half_tE19Flash_kernel_traitsILi192ELi64ELi64ELi8ES3_EELb1ELb0ELb0ELb1ELb0ELb0ELb0EEEvNS_16Flash_bwd_paramsE --------------------------
	.section	.nv.constant0._ZN5flash44flash_bwd_dq_dk_dv_loop_seqk_parallel_kernelI23Flash_bwd_kernel_traitsILi192ELi64ELi64ELi8ELi4ELi2ELi2ELb0ELb0EN7cutlass6half_tE19Flash_kernel_traitsILi192ELi64ELi64ELi8ES3_EELb1ELb0ELb0ELb1ELb0ELb0ELb0EEEvNS_16Flash_bwd_paramsE,"a",@progbits
	.sectionflags	@""
	.align	4
.nv.constant0._ZN5flash44flash_bwd_dq_dk_dv_loop_seqk_parallel_kernelI23Flash_bwd_kernel_traitsILi192ELi64ELi64ELi8ELi4ELi2ELi2ELb0ELb0EN7cutlass6half_tE19Flash_kernel_traitsILi192ELi64ELi64ELi8ES3_EELb1ELb0ELb0ELb1ELb0ELb0ELb0EEEvNS_16Flash_bwd_paramsE:
	.zero		992


//--------------------- .nv.constant0._ZN5flash44flash_bwd_dq_dk_dv_loop_seqk_parallel_kernelI23Flash_bwd_kernel_traitsILi192ELi64ELi64ELi8ELi4ELi2ELi2ELb0ELb0EN7cutlass6half_tE19Flash_kernel_traitsILi192ELi64ELi64ELi8ES3_EELb0ELb0ELb0ELb1ELb0ELb0ELb1EEEvNS_16Flash_bwd_paramsE --------------------------
	.section	.nv.constant0._ZN5flash44flash_bwd_dq_dk_dv_loop_seqk_parallel_kernelI23Flash_bwd_kernel_traitsILi192ELi64ELi64ELi8ELi4ELi2ELi2ELb0ELb0EN7cutlass6half_tE19Flash_kernel_traitsILi192ELi64ELi64ELi8ES3_EELb0ELb0ELb0ELb1ELb0ELb0ELb1EEEvNS_16Flash_bwd_paramsE,"a",@progbits
	.sectionflags	@""
	.align	4
.nv.constant0._ZN5flash44flash_bwd_dq_dk_dv_loop_seqk_parallel_kernelI23Flash_bwd_kernel_traitsILi192ELi64ELi64ELi8ELi4ELi2ELi2ELb0ELb0EN7cutlass6half_tE19Flash_kernel_traitsILi192ELi64ELi64ELi8ES3_EELb0ELb0ELb0ELb1ELb0ELb0ELb1EEEvNS_16Flash_bwd_paramsE:
	.zero		992


//--------------------- .nv.constant0._ZN5flash44flash_bwd_dq_dk_dv_loop_seqk_parallel_kernelI23Flash_bwd_kernel_traitsILi192ELi64ELi64ELi8ELi4ELi2ELi2ELb0ELb0EN7cutlass6half_tE19Flash_kernel_traitsILi192ELi64ELi64ELi8ES3_EELb1ELb0ELb1ELb0ELb0ELb1ELb0EEEvNS_16Flash_bwd_paramsE --------------------------
	.section	.nv.constant0._ZN5flash44flash_bwd_dq_dk_dv_loop_seqk_parallel_kernelI23Flash_bwd_kernel_traitsILi192ELi64ELi64ELi8ELi4ELi2ELi2ELb0ELb0EN7cutlass6half_tE19Flash_kernel_traitsILi192ELi64ELi64ELi8ES3_EELb1ELb0ELb1ELb0ELb0ELb1ELb0EEEvNS_16Flash_bwd_paramsE,"a",@progbits
	.sectionflags	@""
	.align	4
.nv.constant0._ZN5flash44flash_bwd_dq_dk_dv_loop_seqk_parallel_kernelI23Flash_bwd_kernel_traitsILi192ELi64ELi64ELi8ELi4ELi2ELi2ELb0ELb0EN7cutlass6half_tE19Flash_kernel_traitsILi192ELi64ELi64ELi8ES3_EELb1ELb0ELb1ELb0ELb0ELb1ELb0EEEvNS_16Flash_bwd_paramsE:
	.zero		992


//--------------------- .nv.constant0._ZN5flash44flash_bwd_dq_dk_dv_loop_seqk_parallel_kernelI23Flash_bwd_kernel_traitsILi192ELi64ELi64ELi8ELi4ELi2ELi2ELb0ELb0EN7cutlass6half_tE19Flash_kernel_traitsILi192ELi64ELi64ELi8ES3_EELb0ELb0ELb1ELb0ELb0ELb1ELb1EEEvNS_16Flash_bwd_paramsE --------------------------
	.section	.nv.constant0._ZN5flash44flash_bwd_dq_dk_dv_loop_seqk_parallel_kernelI23Flash_bwd_kernel_traitsILi192ELi64ELi64ELi8ELi4ELi2ELi2ELb0ELb0EN7cutlass6half_tE19Flash_kernel_traitsILi192ELi64ELi64ELi8ES3_EELb0ELb0ELb1ELb0ELb0ELb1ELb1EEEvNS_16Flash_bwd_paramsE,"a",@progbits
	.sectionflags	@""
	.align	4
.nv.constant0._ZN5flash44flash_bwd_dq_dk_dv_loop_seqk_parallel_kernelI23Flash_bwd_kernel_traitsILi192ELi64ELi64ELi8ELi4ELi2ELi2ELb0ELb0EN7cutlass6half_tE19Flash_kernel_traitsILi192ELi64ELi64ELi8ES3_EELb0ELb0ELb1ELb0ELb0ELb1ELb1EEEvNS_16Flash_bwd_paramsE:
	.zero		992


//--------------------- .nv.constant0._ZN5flash44flash_bwd_dq_dk_dv_loop_seqk_parallel_kernelI23Flash_bwd_kernel_traitsILi192ELi64ELi64ELi8ELi4ELi2ELi2ELb0ELb0EN7cutlass6half_tE19Flash_kernel_traitsILi192ELi64ELi64ELi8ES3_EELb1ELb0ELb1ELb1ELb0ELb0ELb0EEEvNS_16Flash_bwd_paramsE --------------------------
	.section	.nv.constant0._ZN5flash44flash_bwd_dq_dk_dv_loop_seqk_parallel_kernelI23Flash_bwd_kernel_traitsILi192ELi64ELi64ELi8ELi4ELi2ELi2ELb0ELb0EN7cutlass6half_tE19Flash_kernel_traitsILi192ELi64ELi64ELi8ES3_EELb1ELb0ELb1ELb1ELb0ELb0ELb0EEEvNS_16Flash_bwd_paramsE,"a",@progbits
	.sectionflags	@""
	.align	4
.nv.constant0._ZN5flash44flash_bwd_dq_dk_dv_loop_seqk_parallel_kernelI23Flash_bwd_kernel_traitsILi192ELi64ELi64ELi8ELi4ELi2ELi2ELb0ELb0EN7cutlass6half_tE19Flash_kernel_traitsILi192ELi64ELi64ELi8ES3_EELb1ELb0ELb1ELb1ELb0ELb0ELb0EEEvNS_16Flash_bwd_paramsE:
	.zero		992


//--------------------- .nv.constant0._ZN5flash44flash_bwd_dq_dk_dv_loop_seqk_parallel_kernelI23Flash_bwd_kernel_traitsILi192ELi64ELi64ELi8ELi4ELi2ELi2ELb0ELb0EN7cutlass6half_tE19Flash_kernel_traitsILi192ELi64ELi64ELi8ES3_EELb0ELb0ELb1ELb1ELb0ELb0ELb1EEEvNS_16Flash_bwd_paramsE --------------------------
	.section	.nv.constant0._ZN5flash44flash_bwd_dq_dk_dv_loop_seqk_parallel_kernelI23Flash_bwd_kernel_traitsILi192ELi64ELi64ELi8ELi4ELi2ELi2ELb0ELb0EN7cutlass6half_tE19Flash_kernel_traitsILi192ELi64ELi64ELi8ES3_EELb0ELb0ELb1ELb1ELb0ELb0ELb1EEEvNS_16Flash_bwd_paramsE,"a",@progbits
	.sectionflags	@""
	.align	4
.nv.constant0._ZN5flash44flash_bwd_dq_dk_dv_loop_seqk_parallel_kernelI23Flash_bwd_kernel_traitsILi192ELi64ELi64ELi8ELi4ELi2ELi2ELb0ELb0EN7cutlass6half_tE19Flash_kernel_traitsILi192ELi64ELi64ELi8ES3_EELb0ELb0ELb1ELb1ELb0ELb0ELb1EEEvNS_16Flash_bwd_paramsE:
	.zero		992


//--------------------- .nv.constant0._ZN5flash25flash_bwd_dot_do_o_kernelILb0E23Flash_bwd_kernel_traitsILi192ELi64ELi64ELi8ELi4ELi2ELi2ELb0ELb0EN7cutlass6half_tE19Flash_kernel_traitsILi192ELi64ELi64ELi8ES3_EEEEvNS_16Flash_bwd_paramsE --------------------------
	.section	.nv.constant0._ZN5flash25flash_bwd_dot_do_o_kernelILb0E23Flash_bwd_kernel_traitsILi192ELi64ELi64ELi8ELi4ELi2ELi2ELb0ELb0EN7cutlass6half_tE19Flash_kernel_traitsILi192ELi64ELi64ELi8ES3_EEEEvNS_16Flash_bwd_paramsE,"a",@progbits
	.sectionflags	@""
	.align	4
.nv.constant0._ZN5flash25flash_bwd_dot_do_o_kernelILb0E23Flash_bwd_kernel_traitsILi192ELi64ELi64ELi8ELi4ELi2ELi2ELb0ELb0EN7cutlass6half_tE19Flash_kernel_traitsILi192ELi64ELi64ELi8ES3_EEEEvNS_16Flash_bwd_paramsE:
	.zero		992


//--------------------- .nv.constant0._ZN5flash25flash_bwd_dot_do_o_kernelILb1E23Flash_bwd_kernel_traitsILi192ELi64ELi64ELi8ELi4ELi2ELi2ELb0ELb0EN7cutlass6half_tE19Flash_kernel_traitsILi192ELi64ELi64ELi8ES3_EEEEvNS_16Flash_bwd_paramsE --------------------------
	.section	.nv.constant0._ZN5flash25flash_bwd_dot_do_o_kernelILb1E23Flash_bwd_kernel_traitsILi192ELi64ELi64ELi8ELi4ELi2ELi2ELb0ELb0EN7cutlass6half_tE19Flash_kernel_traitsILi192ELi64ELi64ELi8ES3_EEEEvNS_16Flash_bwd_paramsE,"a",@progbits
	.sectionflags	@""
	.align	4
.nv.constant0._ZN5flash25flash_bwd_dot_do_o_kernelILb1E23Flash_bwd_kernel_traitsILi192ELi64ELi64ELi8ELi4ELi2ELi2ELb0ELb0EN7cutlass6half_tE19Flash_kernel_traitsILi192ELi64ELi64ELi8ES3_EEEEvNS_16Flash_bwd_paramsE:
	.zero		992


//--------------------- .text._ZN5flash44flash_bwd_dq_dk_dv_loop_seqk_parallel_kernelI23Flash_bwd_kernel_traitsILi192ELi64ELi64ELi8ELi4ELi2ELi2ELb1ELb1EN7cutlass6half_tE19Flash_kernel_traitsILi192ELi64ELi64ELi8ES3_EELb0ELb0ELb0ELb0ELb0ELb0ELb0EEEvNS_16Flash_bwd_paramsE --------------------------
	.section	.text._ZN5flash44flash_bwd_dq_dk_dv_loop_seqk_parallel_kernelI23Flash_bwd_kernel_traitsILi192ELi64ELi64ELi8ELi4ELi2ELi2ELb1ELb1EN7cutlass6half_tE19Flash_kernel_traitsILi192ELi64ELi64ELi8ES3_EELb0ELb0ELb0ELb0ELb0ELb0ELb0EEEvNS_16Flash_bwd_paramsE,"ax",@progbits
	.sectioninfo	@"SHI_REGISTERS=255"
	.align	128
        .global         _ZN5flash44flash_bwd_dq_dk_dv_loop_seqk_parallel_kernelI23Flash_bwd_kernel_traitsILi192ELi64ELi64ELi8ELi4ELi2ELi2ELb1ELb1EN7cutlass6half_tE19Flash_kernel_traitsILi192ELi64ELi64ELi8ES3_EELb0ELb0ELb0ELb0ELb0ELb0ELb0EEEvNS_16Flash_bwd_paramsE
        .type           _ZN5flash44flash_bwd_dq_dk_dv_loop_seqk_parallel_kernelI23Flash_bwd_kernel_traitsILi192ELi64ELi64ELi8ELi4ELi2ELi2ELb1ELb1EN7cutlass6half_tE19Flash_kernel_traitsILi192ELi64ELi64ELi8ES3_EELb0ELb0ELb0ELb0ELb0ELb0ELb0EEEvNS_16Flash_bwd_paramsE,@function
        .size           _ZN5flash44flash_bwd_dq_dk_dv_loop_seqk_parallel_kernelI23Flash_bwd_kernel_traitsILi192ELi64ELi64ELi8ELi4ELi2ELi2ELb1ELb1EN7cutlass6half_tE19Flash_kernel_traitsILi192ELi64ELi64ELi8ES3_EELb0ELb0ELb0ELb0ELb0ELb0ELb0EEEvNS_16Flash_bwd_paramsE,(.L_x_1578 - _ZN5flash44flash_bwd_dq_dk_dv_loop_seqk_parallel_kernelI23Flash_bwd_kernel_traitsILi192ELi64ELi64ELi8ELi4ELi2ELi2ELb1ELb1EN7cutlass6half_tE19Flash_kernel_traitsILi192ELi64ELi64ELi8ES3_EELb0ELb0ELb0ELb0ELb0ELb0ELb0EEEvNS_16Flash_bwd_paramsE)
        .other          _ZN5flash44flash_bwd_dq_dk_dv_loop_seqk_parallel_kernelI23Flash_bwd_kernel_traitsILi192ELi64ELi64ELi8ELi4ELi2ELi2ELb1ELb1EN7cutlass6half_tE19Flash_kernel_traitsILi192ELi64ELi64ELi8ES3_EELb0ELb0ELb0ELb0ELb0ELb0ELb0EEEvNS_16Flash_bwd_paramsE,@"STO_CUDA_ENTRY STV_DEFAULT"
_ZN5flash44flash_bwd_dq_dk_dv_loop_seqk_parallel_kernelI23Flash_bwd_kernel_traitsILi192ELi64ELi64ELi8ELi4ELi2ELi2ELb1ELb1EN7cutlass6half_tE19Flash_kernel_traitsILi192ELi64ELi64ELi8ES3_EELb0ELb0ELb0ELb0ELb0ELb0ELb0EEEvNS_16Flash_bwd_paramsE:
.text._ZN5flash44flash_bwd_dq_dk_dv_loop_seqk_parallel_kernelI23Flash_bwd_kernel_traitsILi192ELi64ELi64ELi8ELi4ELi2ELi2ELb1ELb1EN7cutlass6half_tE19Flash_kernel_traitsILi192ELi64ELi64ELi8ES3_EELb0ELb0ELb0ELb0ELb0ELb0ELb0EEEvNS_16Flash_bwd_paramsE:
[----:B------:R-:W-:Y:S02]  /*0000*/  MOV R1, c[0x0][0x28] ;  /* 0x00000a0000017a02 */ /* 0x000fe40000000f00 */
[----:B------:R-:W1:Y:S01]  /*0010*/  S2UR UR19, SR_CTAID.X ;  /* 0x00000000001379c3 */ /* 0x000e620000002500 */
[----:B------:R-:W-:Y:S01]  /*0020*/  ULDC UR4, c[0x0][0x218] ;  /* 0x0000860000047ab9 */ /* 0x000fe20000000800 */
[----:B------:R-:W-:Y:S01]  /*0030*/  IADD3 R1, R1, -0xd0, RZ ;  /* 0xffffff3001017810 */ /* 0x000fe20007ffe0ff */
[----:B------:R-:W-:-:S04]  /*0040*/  UIADD3 UR5, UR4, 0x3f, URZ ;  /* 0x0000003f04057890 */ /* 0x000fc8000fffe03f */
[----:B------:R-:W-:-:S04]  /*0050*/  USHF.R.S32.HI UR4, URZ, 0x1f, UR5 ;  /* 0x0000001f3f047899 */ /* 0x000fc80008011405 */
[----:B------:R-:W-:-:S04]  /*0060*/  ULEA.HI UR4, UR4, UR5, URZ, 0x6 ;  /* 0x0000000504047291 */ /* 0x000fc8000f8f303f */
[----:B------:R-:W-:-:S04]  /*0070*/  USHF.R.S32.HI UR4, URZ, 0x6, UR4 ;  /* 0x000000063f047899 */ /* 0x000fc80008011404 */
[----:B-1----:R-:W-:-:S06]  /*0080*/  UISETP.GE.AND UP0, UPT, UR19, UR4, UPT ;  /* 0x000000041300728c */ /* 0x002fcc000bf06270 */
[----:B------:R-:W-:-:S13]  /*0090*/  PLOP3.LUT P0, PT, PT, PT, UP0, 0x80, 0x0 ;  /* 0x000000000000781c */ /* 0x000fda0003f0f008 */
[----:B------:R-:W-:Y:S05]  /*00a0*/  @P0 EXIT ;  /* 0x000000000000094d */ /* 0x000fea0003800000 */
[----:B------:R-:W1:Y:S01]  /*00b0*/  S2R R15, SR_TID.X ;  /* 0x00000000000f7919 */ /* 0x000e620000002100 */
[----:B------:R-:W2:Y:S01]  /*00c0*/  S2UR UR32, SR_CTAID.Y ;  /* 0x00000000002079c3 */ /* 0x000ea20000002600 */
[----:B------:R-:W-:Y:S02]  /*00d0*/  ULDC UR14, c[0x0][0x224] ;  /* 0x00008900000e7ab9 */ /* 0x000fe40000000800 */
[----:B------:R-:W-:Y:S02]  /*00e0*/  USHF.R.S32.HI UR7, URZ, 0x1f, UR14 ;  /* 0x0000001f3f077899 */ /* 0x000fe4000801140e */
[----:B------:R-:W-:Y:S02]  /*00f0*/  ULDC.U8 UR9, c[0x0][0x328] ;  /* 0x0000ca0000097ab9 */ /* 0x000fe40000000000 */
[----:B------:R-:W-:Y:S01]  /*0100*/  UISETP.NE.AND UP2, UPT, UR9, URZ, UPT ;  /* 0x0000003f0900728c */ /* 0x000fe2000bf45270 */
[----:B------:R-:W3:Y:S01]  /*0110*/  S2UR UR35, SR_CTAID.Z ;  /* 0x00000000002379c3 */ /* 0x000ee20000002700 */
[----:B------:R-:W-:-:S02]  /*0120*/  ULDC UR45, c[0x0][0x22c] ;  /* 0x00008b00002d7ab9 */ /* 0x000fc40000000800 */
[----:B------:R-:W-:Y:S02]  /*0130*/  ULDC UR36, c[0x0][0x1c0] ;  /* 0x0000700000247ab9 */ /* 0x000fe40000000800 */
[----:B------:R-:W-:Y:S02]  /*0140*/  ULDC UR12, c[0x0][0x1c0] ;  /* 0x00007000000c7ab9 */ /* 0x000fe40000000800 */
[----:B------:R-:W-:Y:S01]  /*0150*/  UIMAD.WIDE UR36, UR45, UR36, URZ ;  /* 0x000000242d2472a5 */ /* 0x000fe2000f8e023f */
[----:B------:R-:W4:Y:S01]  /*0160*/  S2UR UR61, SR_CTAID.X ;  /* 0x00000000003d79c3 */ /* 0x000f220000002500 */
[----:B------:R-:W-:Y:S02]  /*0170*/  UMOV UR8, 0x80 ;  /* 0x0000008000087882 */ /* 0x000fe40000000000 */
[----:B------:R-:W-:Y:S02]  /*0180*/  ULDC UR6, c[0x0][0x210] ;  /* 0x0000840000067ab9 */ /* 0x000fe40000000800 */
[----:B------:R-:W-:Y:S01]  /*0190*/  ULDC UR54, c[0x0][0x234] ;  /* 0x00008d0000367ab9 */ /* 0x000fe20000000800 */
[----:B-1----:R-:W-:Y:S01]  /*01a0*/  SHF.R.S32.HI R11, RZ, 0x1f, R15 ;  /* 0x0000001fff0b7819 */ /* 0x002fe2000001140f */
[----:B--2---:R-:W-:-:S02]  /*01b0*/  UIMAD.WIDE.U32 UR42, UR32, UR14, URZ ;  /* 0x0000000e202a72a5 */ /* 0x004fc4000f8e003f */
[----:B------:R-:W-:Y:S01]  /*01c0*/  USHF.L.U32 UR14, UR32, 0x7, URZ ;  /* 0x00000007200e7899 */ /* 0x000fe2000800063f */
[CC--:B------:R-:W-:Y:S01]  /*01d0*/  LEA.HI R2, R11.reuse, R15.reuse, RZ, 0x5 ;  /* 0x0000000f0b027211 */ /* 0x0c0fe200078f28ff */
[----:B------:R-:W-:Y:S01]  /*01e0*/  ULDC UR13, c[0x0][0x1c0] ;  /* 0x00007000000d7ab9 */ /* 0x000fe20000000800 */
[----:B------:R-:W-:Y:S01]  /*01f0*/  LEA.HI R6, R11, R15, RZ, 0x4 ;  /* 0x0000000f0b067211 */ /* 0x000fe200078f20ff */
[----:B------:R-:W-:Y:S01]  /*0200*/  ULDC UR11, c[0x0][0x1c0] ;  /* 0x00007000000b7ab9 */ /* 0x000fe20000000800 */
[--C-:B------:R-:W-:Y:S01]  /*0210*/  SHF.R.S32.HI R0, RZ, 0x5, R2.reuse ;  /* 0x00000005ff007819 */ /* 0x100fe20000011402 */
[----:B---3--:R-:W-:Y:S01]  /*0220*/  UIMAD UR46, UR35, UR45, URZ ;  /* 0x0000002d232e72a4 */ /* 0x008fe2000f8e023f */
[----:B------:R-:W-:Y:S01]  /*0230*/  SHF.R.S32.HI R3, RZ, 0x1f, R2 ;  /* 0x0000001fff037819 */ /* 0x000fe20000011402 */
[----:B------:R-:W-:Y:S01]  /*0240*/  UIMAD UR45, UR45, UR12, URZ ;  /* 0x0000000c2d2d72a4 */ /* 0x000fe2000f8e023f */
[----:B------:R-:W-:Y:S01]  /*0250*/  SHF.R.S32.HI R7, RZ, 0x4, R6 ;  /* 0x00000004ff077819 */ /* 0x000fe20000011406 */
[----:B------:R-:W-:Y:S01]  /*0260*/  UIMAD UR54, UR8, UR6, UR54 ;  /* 0x00000006083672a4 */ /* 0x000fe2000f8e0236 */
[-C--:B------:R-:W-:Y:S01]  /*0270*/  LEA.HI R3, R3, R0.reuse, RZ, 0x2 ;  /* 0x0000000003037211 */ /* 0x080fe200078f10ff */
[----:B------:R-:W-:Y:S01]  /*0280*/  UIMAD UR51, UR7, UR32, URZ ;  /* 0x00000020073372a4 */ /* 0x000fe2000f8e023f */
[----:B------:R-:W-:Y:S01]  /*0290*/  LEA.HI R2, R2, R0, RZ, 0x1 ;  /* 0x0000000002027211 */ /* 0x000fe200078f08ff */
[----:B------:R-:W-:Y:S01]  /*02a0*/  UIMAD UR6, UR32, UR11, UR35 ;  /* 0x0000000b200672a4 */ /* 0x000fe2000f8e0223 */
[----:B------:R-:W-:Y:S01]  /*02b0*/  LEA.HI R5, R6, R7, RZ, 0x1 ;  /* 0x0000000706057211 */ /* 0x000fe200078f08ff */
[----:B------:R-:W-:Y:S01]  /*02c0*/  @!UP2 UIMAD UR7, UR32, UR13, UR35 ;  /* 0x0000000d2007a2a4 */ /* 0x000fe2000f8e0223 */
[----:B------:R-:W-:Y:S01]  /*02d0*/  LOP3.LUT R4, R3, 0xfffffffc, RZ, 0xc0, !PT ;  /* 0xfffffffc03047812 */ /* 0x000fe200078ec0ff */
[----:B------:R-:W-:Y:S01]  /*02e0*/  USHF.L.U32 UR44, UR45, 0x6, URZ ;  /* 0x000000062d2c7899 */ /* 0x000fe2000800063f */
[----:B------:R-:W-:Y:S01]  /*02f0*/  LOP3.LUT R2, R2, 0xfffffffe, RZ, 0xc0, !PT ;  /* 0xfffffffe02027812 */ /* 0x000fe200078ec0ff */
[----:B------:R-:W-:Y:S01]  /*0300*/  ULDC UR48, c[0x0][0x214] ;  /* 0x0000850000307ab9 */ /* 0x000fe20000000800 */
[CC--:B------:R-:W-:Y:S01]  /*0310*/  LEA.HI R16, R11.reuse, R15.reuse, RZ, 0x3 ;  /* 0x0000000f0b107211 */ /* 0x0c0fe200078f18ff */
[C---:B------:R-:W-:Y:S01]  /*0320*/  IMAD.IADD R17, R0.reuse, 0x1, -R4 ;  /* 0x0000000100117824 */ /* 0x040fe200078e0a04 */
[-C--:B------:R-:W-:Y:S01]  /*0330*/  LEA.HI R18, R11, R15.reuse, RZ, 0x2 ;  /* 0x0000000f0b127211 */ /* 0x080fe200078f10ff */
[----:B------:R-:W-:Y:S01]  /*0340*/  IMAD.IADD R13, R0, 0x1, -R2 ;  /* 0x00000001000d7824 */ /* 0x000fe200078e0a02 */
[----:B------:R-:W-:Y:S01]  /*0350*/  LOP3.LUT R3, R5, 0xfffffffe, RZ, 0xc0, !PT ;  /* 0xfffffffe05037812 */ /* 0x000fe200078ec0ff */
[----:B------:R-:W-:Y:S01]  /*0360*/  ULDC UR55, c[0x0][0x1c8] ;  /* 0x0000720000377ab9 */ /* 0x000fe20000000800 */
[----:B------:R-:W-:Y:S01]  /*0370*/  SHF.R.S32.HI R9, RZ, 0x3, R16 ;  /* 0x00000003ff097819 */ /* 0x000fe20000011410 */
[----:B------:R-:W-:Y:S01]  /*0380*/  ULDC.U8 UR10, c[0x0][0x3d0] ;  /* 0x0000f400000a7ab9 */ /* 0x000fe20000000000 */
[--C-:B------:R-:W-:Y:S01]  /*0390*/  SHF.R.S32.HI R8, RZ, 0x2, R18.reuse ;  /* 0x00000002ff087819 */ /* 0x100fe20000011412 */
[----:B------:R-:W-:Y:S01]  /*03a0*/  IMAD.IADD R12, R7, 0x1, -R3 ;  /* 0x00000001070c7824 */ /* 0x000fe200078e0a03 */
[----:B------:R-:W-:Y:S01]  /*03b0*/  SHF.R.S32.HI R0, RZ, 0x1f, R18 ;  /* 0x0000001fff007819 */ /* 0x000fe20000011412 */
[----:B------:R-:W-:Y:S01]  /*03c0*/  IMAD.SHL.U32 R4, R9, 0x40, RZ ;  /* 0x0000004009047824 */ /* 0x000fe200078e00ff */
[----:B------:R-:W-:Y:S01]  /*03d0*/  LOP3.LUT R2, R6, 0xfffffff0, RZ, 0xc0, !PT ;  /* 0xfffffff006027812 */ /* 0x000fe200078ec0ff */
[----:B------:R-:W-:Y:S01]  /*03e0*/  ULDC UR49, c[0x0][0x224] ;  /* 0x0000890000317ab9 */ /* 0x000fe20000000800 */
[----:B------:R-:W-:Y:S01]  /*03f0*/  LOP3.LUT R5, R16, 0xfffffff8, RZ, 0xc0, !PT ;  /* 0xfffffff810057812 */ /* 0x000fe200078ec0ff */
[----:B------:R-:W-:Y:S01]  /*0400*/  @UP2 UIMAD UR53, UR32, UR48, URZ ;  /* 0x00000030203522a4 */ /* 0x000fe2000f8e023f */
[----:B------:R-:W-:Y:S01]  /*0410*/  LEA.HI R3, R0, R8, RZ, 0x3 ;  /* 0x0000000800037211 */ /* 0x000fe200078f18ff */
[----:B------:R-:W-:Y:S01]  /*0420*/  IMAD.IADD R2, R15, 0x1, -R2 ;  /* 0x000000010f027824 */ /* 0x000fe200078e0a02 */
[-C--:B------:R-:W-:Y:S01]  /*0430*/  LEA.HI R7, R11, R15.reuse, RZ, 0x7 ;  /* 0x0000000f0b077211 */ /* 0x080fe200078f38ff */
[----:B------:R-:W-:Y:S01]  /*0440*/  IMAD.IADD R0, R15, 0x1, -R5 ;  /* 0x000000010f007824 */ /* 0x000fe200078e0a05 */
[----:B------:R-:W-:Y:S01]  /*0450*/  LOP3.LUT R5, R3, 0xfffffff8, RZ, 0xc0, !PT ;  /* 0xfffffff803057812 */ /* 0x000fe200078ec0ff */
[----:B------:R-:W-:Y:S01]  /*0460*/  ULDC.64 UR4, c[0x0][0x118] ;  /* 0x0000460000047ab9 */ /* 0x000fe20000000a00 */
[----:B------:R-:W-:Y:S01]  /*0470*/  LOP3.LUT R3, R4, 0x1c0, RZ, 0xc0, !PT ;  /* 0x000001c004037812 */ /* 0x000fe200078ec0ff */
[----:B------:R-:W-:Y:S01]  /*0480*/  IMAD.SHL.U32 R20, R0, 0x8, RZ ;  /* 0x0000000800147824 */ /* 0x000fe200078e00ff */
[----:B------:R-:W-:Y:S01]  /*0490*/  SHF.R.S32.HI R4, RZ, 0x1f, R2 ;  /* 0x0000001fff047819 */ /* 0x000fe20000011402 */
[----:B------:R-:W-:Y:S01]  /*04a0*/  IMAD.IADD R8, R8, 0x1, -R5 ;  /* 0x0000000108087824 */ /* 0x000fe200078e0a05 */
[----:B------:R-:W-:Y:S01]  /*04b0*/  LOP3.LUT P4, RZ, R0, 0x4, RZ, 0xc0, !PT ;  /* 0x0000000400ff7812 */ /* 0x000fe2000788c0ff */
[----:B------:R-:W-:Y:S01]  /*04c0*/  ULOP3.LUT UR55, UR35, UR55, URZ, 0x3c, !UPT ;  /* 0x0000003723377292 */ /* 0x000fe2000f8e3c3f */
[----:B------:R-:W-:Y:S01]  /*04d0*/  LEA.HI R14, R4, R2, RZ, 0x3 ;  /* 0x00000002040e7211 */ /* 0x000fe200078f18ff */
[----:B------:R-:W-:Y:S01]  /*04e0*/  STL [R1+0x48], R20 ;  /* 0x0000481401007387 */ /* 0x000fe20000100800 */
[----:B------:R-:W-:Y:S01]  /*04f0*/  LOP3.LUT R5, R3, 0x38, R20, 0xf8, !PT ;  /* 0x0000003803057812 */ /* 0x000fe200078ef814 */
[----:B------:R-:W-:Y:S01]  /*0500*/  USHF.R.S32.HI UR60, URZ, 0x1f, UR35 ;  /* 0x0000001f3f3c7899 */ /* 0x000fe20008011423 */
[----:B------:R-:W-:Y:S01]  /*0510*/  SHF.R.U32.HI R4, RZ, 0x3, R3 ;  /* 0x00000003ff047819 */ /* 0x000fe20000011603 */
[----:B------:R-:W-:Y:S01]  /*0520*/  UISETP.NE.AND UP3, UPT, UR10, URZ, UPT ;  /* 0x0000003f0a00728c */ /* 0x000fe2000bf65270 */
[----:B------:R-:W-:Y:S01]  /*0530*/  LOP3.LUT R3, R14, 0xfffffff8, RZ, 0xc0, !PT ;  /* 0xfffffff80e037812 */ /* 0x000fe200078ec0ff */
[----:B------:R-:W-:Y:S01]  /*0540*/  USHF.R.S32.HI UR59, URZ, 0x1f, UR32 ;  /* 0x0000001f3f3b7899 */ /* 0x000fe20008011420 */
[C---:B------:R-:W-:Y:S01]  /*0550*/  LOP3.LUT P3, RZ, R0.reuse, 0x2, RZ, 0xc0, !PT ;  /* 0x0000000200ff7812 */ /* 0x040fe2000786c0ff */
[----:B------:R-:W-:Y:S01]  /*0560*/  IMAD.SHL.U32 R0, R0, 0x40, RZ ;  /* 0x0000004000007824 */ /* 0x000fe200078e00ff */
[----:B------:R-:W-:Y:S01]  /*0570*/  LOP3.LUT R9, R5, R4, RZ, 0x3c, !PT ;  /* 0x0000000405097212 */ /* 0x000fe200078e3cff */
[----:B------:R-:W-:Y:S01]  /*0580*/  IMAD.IADD R10, R2, 0x1, -R3 ;  /* 0x00000001020a7824 */ /* 0x000fe200078e0a03 */
[----:B------:R-:W-:Y:S01]  /*0590*/  LOP3.LUT R3, R8, 0x1, RZ, 0xc0, !PT ;  /* 0x0000000108037812 */ /* 0x000fe200078ec0ff */
[----:B------:R-:W-:Y:S01]  /*05a0*/  IMAD.SHL.U32 R2, R13, 0x10, RZ ;  /* 0x000000100d027824 */ /* 0x000fe200078e00ff */
[----:B------:R-:W-:Y:S01]  /*05b0*/  LOP3.LUT R0, R0, 0x1c0, RZ, 0xc0, !PT ;  /* 0x000001c000007812 */ /* 0x000fe200078ec0ff */
[----:B------:R-:W-:Y:S01]  /*05c0*/  USHF.R.S32.HI UR58, URZ, 0x1f, UR35 ;  /* 0x0000001f3f3a7899 */ /* 0x000fe20008011423 */
[----:B------:R-:W-:Y:S01]  /*05d0*/  ISETP.NE.U32.AND P0, PT, R3, 0x1, PT ;  /* 0x000000010300780c */ /* 0x000fe20003f05070 */
[----:B------:R-:W-:Y:S01]  /*05e0*/  IMAD.SHL.U32 R3, R12, 0x200, RZ ;  /* 0x000002000c037824 */ /* 0x000fe200078e00ff */
[----:B------:R-:W-:Y:S01]  /*05f0*/  SHF.R.S32.HI R7, RZ, 0x7, R7 ;  /* 0x00000007ff077819 */ /* 0x000fe20000011407 */
[----:B------:R-:W-:Y:S01]  /*0600*/  USHF.R.S32.HI UR57, URZ, 0x1f, UR32 ;  /* 0x0000001f3f397899 */ /* 0x000fe20008011420 */
[C---:B------:R-:W-:Y:S01]  /*0610*/  LOP3.LUT R2, R0.reuse, 0x10, R2, 0xf8, !PT ;  /* 0x0000001000027812 */ /* 0x040fe200078ef802 */
[----:B------:R-:W-:Y:S01]  /*0620*/  USHF.R.S32.HI UR56, URZ, 0x1f, UR35 ;  /* 0x0000001f3f387899 */ /* 0x000fe20008011423 */
[----:B------:R-:W-:Y:S01]  /*0630*/  LOP3.LUT R5, R0, 0x8, R16, 0xf8, !PT ;  /* 0x0000000800057812 */ /* 0x000fe200078ef810 */
[----:B------:R-:W-:Y:S01]  /*0640*/  UIMAD.WIDE.U32 UR40, UR36, UR42, URZ ;  /* 0x0000002a242872a5 */ /* 0x000fe2000f8e003f */
[----:B------:R-:W-:Y:S01]  /*0650*/  SHF.R.U32.HI R4, RZ, 0x3, R0 ;  /* 0x00000003ff047819 */ /* 0x000fe20000011600 */
[----:B------:R-:W-:Y:S01]  /*0660*/  UIMAD UR50, UR37, UR42, URZ ;  /* 0x0000002a253272a4 */ /* 0x000fe2000f8e023f */
[----:B------:R-:W-:Y:S01]  /*0670*/  LOP3.LUT R6, R2, 0x8, R16, 0xf8, !PT ;  /* 0x0000000802067812 */ /* 0x000fe200078ef810 */
[----:B------:R-:W-:Y:S01]  /*0680*/  IMAD R2, R7, 0x800, R3 ;  /* 0x0000080007027824 */ /* 0x000fe200078e0203 */
[----:B------:R-:W-:Y:S01]  /*0690*/  LOP3.LUT R0, R5, R4, RZ, 0x3c, !PT ;  /* 0x0000000405007212 */ /* 0x000fe200078e3cff */
[----:B------:R-:W-:Y:S01]  /*06a0*/  IMAD.U32 R16, RZ, RZ, UR14 ;  /* 0x0000000eff107e24 */ /* 0x000fe2000f8e00ff */
[----:B------:R-:W-:Y:S01]  /*06b0*/  LEA.HI R5, R11, R15, RZ, 0x6 ;  /* 0x0000000f0b057211 */ /* 0x000fe200078f30ff */
[----:B------:R-:W-:Y:S01]  /*06c0*/  USHF.R.S32.HI UR52, URZ, 0x1f, UR46 ;  /* 0x0000001f3f347899 */ /* 0x000fe2000801142e */
[----:B------:R-:W-:Y:S01]  /*06d0*/  LOP3.LUT R4, R3, R6, R4, 0xf6, !PT ;  /* 0x0000000603047212 */ /* 0x000fe200078ef604 */
[----:B------:R-:W-:Y:S01]  /*06e0*/  IMAD.IADD R0, R2, 0x1, R0 ;  /* 0x0000000102007824 */ /* 0x000fe200078e0200 */
[----:B------:R-:W-:Y:S01]  /*06f0*/  SHF.R.S32.HI R2, RZ, 0x6, R5 ;  /* 0x00000006ff027819 */ /* 0x000fe20000011405 */
[----:B------:R-:W-:Y:S01]  /*0700*/  IMAD.SHL.U32 R5, R7, 0x20, RZ ;  /* 0x0000002007057824 */ /* 0x000fe200078e00ff */
[----:B------:R-:W-:Y:S01]  /*0710*/  LOP3.LUT R3, R18, 0x7ffffffc, RZ, 0xc0, !PT ;  /* 0x7ffffffc12037812 */ /* 0x000fe200078ec0ff */
[----:B------:R-:W-:Y:S01]  /*0720*/  IMAD.SHL.U32 R7, R12, 0x20, RZ ;  /* 0x000000200c077824 */ /* 0x000fe200078e00ff */
[----:B------:R-:W-:Y:S01]  /*0730*/  R2P PR, R8, 0x6 ;  /* 0x0000000608007804 */ /* 0x000fe20000000000 */
[----:B------:R-:W-:Y:S01]  /*0740*/  IMAD R18, R2, 0x200, R9 ;  /* 0x0000020002127824 */ /* 0x000fe200078e0209 */
[----:B------:R-:W-:Y:S01]  /*0750*/  LOP3.LUT P6, RZ, R10, 0x4, RZ, 0xc0, !PT ;  /* 0x000000040aff7812 */ /* 0x000fe200078cc0ff */
[----:B------:R-:W-:Y:S01]  /*0760*/  IMAD.SHL.U32 R6, R2, 0x8, RZ ;  /* 0x0000000802067824 */ /* 0x000fe200078e00ff */
[----:B------:R-:W-:Y:S01]  /*0770*/  LOP3.LUT P5, RZ, R10, 0x2, RZ, 0xc0, !PT ;  /* 0x000000020aff7812 */ /* 0x000fe200078ac0ff */
[----:B------:R-:W-:Y:S01]  /*0780*/  IMAD.SHL.U32 R2, R8, 0x40, RZ ;  /* 0x0000004008027824 */ /* 0x000fe200078e00ff */
[----:B------:R-:W-:Y:S01]  /*0790*/  UIMAD UR49, UR6, UR49, URZ ;  /* 0x00000031063172a4 */ /* 0x000fe2000f8e023f */
[C---:B------:R-:W-:Y:S01]  /*07a0*/  IMAD.IADD R9, R15.reuse, 0x1, -R3 ;  /* 0x000000010f097824 */ /* 0x040fe200078e0a03 */
[----:B------:R-:W-:Y:S01]  /*07b0*/  LOP3.LUT R3, R6, 0x18, RZ, 0xc0, !PT ;  /* 0x0000001806037812 */ /* 0x000fe200078ec0ff */
[----:B------:R-:W-:Y:S01]  /*07c0*/  IMAD.SHL.U32 R15, R15, 0x2, RZ ;  /* 0x000000020f0f7824 */ /* 0x000fe200078e00ff */
[----:B------:R-:W-:Y:S01]  /*07d0*/  LOP3.LUT R2, R2, 0x1c0, RZ, 0xc0, !PT ;  /* 0x000001c002027812 */ /* 0x000fe200078ec0ff */
[----:B------:R-:W-:Y:S01]  /*07e0*/  IMAD.SHL.U32 R0, R0, 0x2, RZ ;  /* 0x0000000200007824 */ /* 0x000fe200078e00ff */
[----:B------:R-:W-:Y:S01]  /*07f0*/  LOP3.LUT R11, R3, 0x20, R7, 0xf8, !PT ;  /* 0x00000020030b7812 */ /* 0x000fe200078ef807 */
[----:B------:R-:W-:Y:S01]  /*0800*/  IMAD.SHL.U32 R7, R10, 0x40, RZ ;  /* 0x000000400a077824 */ /* 0x000fe200078e00ff */
[----:B------:R-:W-:Y:S01]  /*0810*/  LOP3.LUT R8, R5, 0x6, R15, 0xf8, !PT ;  /* 0x0000000605087812 */ /* 0x000fe200078ef80f */
[----:B------:R-:W-:Y:S01]  /*0820*/  IMAD.MOV.U32 R10, RZ, RZ, -0x10 ;  /* 0xfffffff0ff0a7424 */ /* 0x000fe200078e00ff */
[----:B------:R-:W-:Y:S01]  /*0830*/  SHF.R.U32.HI R6, RZ, 0x3, R2 ;  /* 0x00000003ff067819 */ /* 0x000fe20000011602 */
[----:B------:R-:W-:Y:S01]  /*0840*/  @!UP2 UIMAD UR48, UR7, UR48, URZ ;  /* 0x000000300730a2a4 */ /* 0x000fe2000f8e023f */
[----:B------:R-:W-:Y:S01]  /*0850*/  LOP3.LUT R5, R2, 0x20, R5, 0xf8, !PT ;  /* 0x0000002002057812 */ /* 0x000fe200078ef805 */
[----:B------:R1:W-:Y:S01]  /*0860*/  STL [R1+0x80], R8 ;  /* 0x0000800801007387 */ /* 0x0003e20000100800 */
[----:B------:R-:W-:Y:S01]  /*0870*/  SEL R10, R10, 0x10, !P0 ;  /* 0x000000100a0a7807 */ /* 0x000fe20004000000 */
[----:B------:R-:W-:Y:S01]  /*0880*/  USHF.R.S32.HI UR47, URZ, 0x1f, UR44 ;  /* 0x0000001f3f2f7899 */ /* 0x000fe2000801142c */
[----:B-1----:R-:W-:Y:S01]  /*0890*/  LOP3.LUT R8, R6, R2, R3, 0x1e, !PT ;  /* 0x0000000206087212 */ /* 0x002fe200078e1e03 */
[----:B------:R-:W-:Y:S01]  /*08a0*/  IMAD.SHL.U32 R2, R9, 0x2, RZ ;  /* 0x0000000209027824 */ /* 0x000fe200078e00ff */
[----:B------:R-:W-:-:S03]  /*08b0*/  LOP3.LUT R6, R5, R6, RZ, 0x3c, !PT ;  /* 0x0000000605067212 */ /* 0x000fc600078e3cff */
[--C-:B------:R-:W-:Y:S02]  /*08c0*/  IMAD R5, R17, 0x400, R2.reuse ;  /* 0x0000040011057824 */ /* 0x100fe400078e0202 */
[----:B------:R-:W-:Y:S01]  /*08d0*/  IMAD R3, R13, 0x400, R2 ;  /* 0x000004000d037824 */ /* 0x000fe200078e0202 */
[----:B------:R-:W-:Y:S01]  /*08e0*/  LOP3.LUT R2, R7, 0x1c0, RZ, 0xc0, !PT ;  /* 0x000001c007027812 */ /* 0x000fe200078ec0ff */
[----:B------:R-:W-:Y:S02]  /*08f0*/  IMAD.IADD R16, R5, 0x1, R6 ;  /* 0x0000000105107824 */ /* 0x000fe400078e0206 */
[----:B------:R-:W-:Y:S01]  /*0900*/  IMAD.IADD R15, R3, 0x1, R8 ;  /* 0x00000001030f7824 */ /* 0x000fe200078e0208 */
[----:B------:R-:W-:Y:S01]  /*0910*/  SHF.R.U32.HI R3, RZ, 0x3, R2 ;  /* 0x00000003ff037819 */ /* 0x000fe20000011602 */
[----:B------:R-:W-:Y:S01]  /*0920*/  IMAD.SHL.U32 R5, R12, 0x8, RZ ;  /* 0x000000080c057824 */ /* 0x000fe200078e00ff */
[----:B------:R-:W-:Y:S01]  /*0930*/  IADD3 R12, R20, 0x80, RZ ;  /* 0x00000080140c7810 */ /* 0x000fe20007ffe0ff */
[----:B------:R-:W-:-:S02]  /*0940*/  IMAD.SHL.U32 R8, R14, 0x40, RZ ;  /* 0x000000400e087824 */ /* 0x000fc400078e00ff */
[----:B------:R-:W-:Y:S01]  /*0950*/  IMAD.MOV.U32 R6, RZ, RZ, 0x20 ;  /* 0x00000020ff067424 */ /* 0x000fe200078e00ff */
[----:B------:R-:W-:Y:S02]  /*0960*/  LOP3.LUT R5, R2, 0x8, R5, 0xf8, !PT ;  /* 0x0000000802057812 */ /* 0x000fe400078ef805 */
[----:B------:R-:W-:Y:S02]  /*0970*/  LOP3.LUT R8, R8, 0xfffffe00, RZ, 0xc0, !PT ;  /* 0xfffffe0008087812 */ /* 0x000fe400078ec0ff */
[----:B------:R-:W-:Y:S01]  /*0980*/  LOP3.LUT R2, R3, R11, R2, 0x1e, !PT ;  /* 0x0000000b03027212 */ /* 0x000fe200078e1e02 */
[----:B------:R-:W-:Y:S01]  /*0990*/  IMAD.SHL.U32 R11, R18, 0x2, RZ ;  /* 0x00000002120b7824 */ /* 0x000fe200078e00ff */
[----:B------:R-:W-:Y:S01]  /*09a0*/  LOP3.LUT R3, R5, R3, RZ, 0x3c, !PT ;  /* 0x0000000305037212 */ /* 0x000fe200078e3cff */
[--C-:B------:R-:W-:Y:S02]  /*09b0*/  IMAD R7, R17, 0x400, R8.reuse ;  /* 0x0000040011077824 */ /* 0x100fe400078e0208 */
[----:B------:R-:W-:Y:S01]  /*09c0*/  IMAD R9, R13, 0x400, R8 ;  /* 0x000004000d097824 */ /* 0x000fe200078e0208 */
[----:B------:R-:W-:Y:S01]  /*09d0*/  IADD3 R13, R20, 0x40, RZ ;  /* 0x00000040140d7810 */ /* 0x000fe20007ffe0ff */
[----:B------:R-:W-:Y:S01]  /*09e0*/  IMAD.MOV.U32 R5, RZ, RZ, 0x40 ;  /* 0x00000040ff057424 */ /* 0x000fe200078e00ff */
[----:B------:R-:W-:Y:S01]  /*09f0*/  LOP3.LUT R8, R2, R8, RZ, 0xfc, !PT ;  /* 0x0000000802087212 */ /* 0x000fe200078efcff */
[----:B------:R-:W-:Y:S01]  /*0a00*/  IMAD.IADD R7, R7, 0x1, R3 ;  /* 0x0000000107077824 */ /* 0x000fe200078e0203 */
[C---:B------:R-:W-:Y:S01]  /*0a10*/  SEL R2, R6.reuse, 0xffffffe0, !P3 ;  /* 0xffffffe006027807 */ /* 0x040fe20005800000 */
[----:B------:R-:W-:Y:S01]  /*0a20*/  IMAD.IADD R9, R3, 0x1, R9 ;  /* 0x0000000103097824 */ /* 0x000fe200078e0209 */
[----:B------:R-:W-:Y:S01]  /*0a30*/  SEL R3, R5, 0xffffffc0, !P4 ;  /* 0xffffffc005037807 */ /* 0x000fe20006000000 */
[----:B------:R1:W-:Y:S01]  /*0a40*/  STL [R1+0x68], R13 ;  /* 0x0000680d01007387 */ /* 0x0003e20000100800 */
[----:B------:R-:W-:-:S02]  /*0a50*/  SEL R6, R6, 0xffffffe0, !P5 ;  /* 0xffffffe006067807 */ /* 0x000fc40006800000 */
[----:B------:R-:W-:Y:S01]  /*0a60*/  SEL R5, R5, 0xffffffc0, !P6 ;  /* 0xffffffc005057807 */ /* 0x000fe20007000000 */
[----:B------:R-:W-:Y:S01]  /*0a70*/  STL [R1+0x6c], R12 ;  /* 0x00006c0c01007387 */ /* 0x000fe20000100800 */
[C---:B------:R-:W-:Y:S01]  /*0a80*/  IMAD.IADD R252, R0.reuse, 0x1, R3 ;  /* 0x0000000100fc7824 */ /* 0x040fe200078e0203 */
[----:B------:R-:W-:Y:S02]  /*0a90*/  LEA R9, R9, 0x12000, 0x1 ;  /* 0x0001200009097811 */ /* 0x000fe400078e08ff */
[----:B------:R2:W-:Y:S04]  /*0aa0*/  STL [R1+0x2c], R11 ;  /* 0x00002c0b01007387 */ /* 0x0005e80000100800 */
[----:B------:R3:W-:Y:S01]  /*0ab0*/  STL [R1], R0 ;  /* 0x0000000001007387 */ /* 0x0007e20000100800 */
[----:B-1----:R-:W-:Y:S01]  /*0ac0*/  LEA R13, R15, 0xc000, 0x1 ;  /* 0x0000c0000f0d7811 */ /* 0x002fe200078e08ff */
[--C-:B--2---:R-:W-:Y:S01]  /*0ad0*/  IMAD.IADD R11, R0, 0x1, R2.reuse ;  /* 0x00000001000b7824 */ /* 0x104fe200078e0202 */
[----:B------:R-:W-:Y:S01]  /*0ae0*/  IADD3 R2, R3, R0, R2 ;  /* 0x0000000003027210 */ /* 0x000fe20007ffe002 */
[----:B---3--:R-:W-:-:S03]  /*0af0*/  IMAD.SHL.U32 R0, R16, 0x2, RZ ;  /* 0x0000000210007824 */ /* 0x008fc600078e00ff */
[----:B------:R1:W-:Y:S04]  /*0b00*/  STL [R1+0x4], R11 ;  /* 0x0000040b01007387 */ /* 0x0003e80000100800 */
[----:B------:R2:W-:Y:S01]  /*0b10*/  STL [R1+0x10], R2 ;  /* 0x0000100201007387 */ /* 0x0005e20000100800 */
[C---:B------:R-:W-:Y:S02]  /*0b20*/  IADD3 R12, R0.reuse, 0x20, RZ ;  /* 0x00000020000c7810 */ /* 0x040fe40007ffe0ff */
[C---:B------:R-:W-:Y:S01]  /*0b30*/  @P1 IADD3 R12, R0.reuse, -0x20, RZ ;  /* 0xffffffe0000c1810 */ /* 0x040fe20007ffe0ff */
[----:B------:R3:W-:Y:S04]  /*0b40*/  STL [R1+0x50], R0 ;  /* 0x0000500001007387 */ /* 0x0007e80000100800 */
[----:B------:R-:W-:Y:S01]  /*0b50*/  STL [R1+0x78], R13 ;  /* 0x0000780d01007387 */ /* 0x000fe20000100800 */
[----:B-1----:R-:W-:-:S02]  /*0b60*/  IMAD.IADD R11, R0, 0x1, R10 ;  /* 0x00000001000b7824 */ /* 0x002fc400078e020a */
[----:B--2---:R-:W-:-:S03]  /*0b70*/  IMAD R2, R4, 0x2, R3 ;  /* 0x0000000204027824 */ /* 0x004fc600078e0203 */
[----:B------:R1:W-:Y:S01]  /*0b80*/  STL [R1+0x5c], R11 ;  /* 0x00005c0b01007387 */ /* 0x0003e20000100800 */
[----:B------:R-:W-:Y:S01]  /*0b90*/  IMAD.SHL.U32 R3, R4, 0x2, RZ ;  /* 0x0000000204037824 */ /* 0x000fe200078e00ff */
[C---:B------:R-:W-:Y:S01]  /*0ba0*/  IADD3 R4, R13.reuse, 0x40, RZ ;  /* 0x000000400d047810 */ /* 0x040fe20007ffe0ff */
[----:B---3--:R-:W-:Y:S01]  /*0bb0*/  IMAD.SHL.U32 R0, R8, 0x2, RZ ;  /* 0x0000000208007824 */ /* 0x008fe200078e00ff */
[----:B------:R-:W-:Y:S01]  /*0bc0*/  @P2 IADD3 R4, R13, -0x40, RZ ;  /* 0xffffffc00d042810 */ /* 0x000fe20007ffe0ff */
[----:B------:R-:W-:Y:S02]  /*0bd0*/  IMAD.IADD R8, R6, 0x1, R9 ;  /* 0x0000000106087824 */ /* 0x000fe400078e0209 */
[----:B-1----:R-:W-:-:S04]  /*0be0*/  IMAD.SHL.U32 R11, R7, 0x2, RZ ;  /* 0x00000002070b7824 */ /* 0x002fc800078e00ff */
[----:B------:R-:W-:Y:S01]  /*0bf0*/  IMAD.IADD R7, R11, 0x1, R6 ;  /* 0x000000010b077824 */ /* 0x000fe200078e0206 */
[----:B------:R-:W-:Y:S04]  /*0c00*/  STL [R1+0x8], R11 ;  /* 0x0000080b01007387 */ /* 0x000fe80000100800 */
[----:B------:R-:W-:Y:S04]  /*0c10*/  STL [R1+0x54], R12 ;  /* 0x0000540c01007387 */ /* 0x000fe80000100800 */
[----:B------:R1:W-:Y:S04]  /*0c20*/  STL [R1+0x7c], R4 ;  /* 0x00007c0401007387 */ /* 0x0003e80000100800 */
[----:B------:R-:W-:Y:S01]  /*0c30*/  STL [R1+0x1c], R9 ;  /* 0x00001c0901007387 */ /* 0x000fe20000100800 */
[----:B-1----:R-:W-:-:S02]  /*0c40*/  IMAD.IADD R4, R10, 0x1, R12 ;  /* 0x000000010a047824 */ /* 0x002fc400078e020c */
[----:B------:R-:W-:-:S03]  /*0c50*/  IMAD.IADD R10, R11, 0x1, R5 ;  /* 0x000000010b0a7824 */ /* 0x000fc600078e0205 */
[----:B------:R1:W-:Y:S04]  /*0c60*/  STL [R1+0x58], R4 ;  /* 0x0000580401007387 */ /* 0x0003e80000100800 */
[----:B------:R-:W-:Y:S04]  /*0c70*/  STL [R1+0xc], R7 ;  /* 0x00000c0701007387 */ /* 0x000fe80000100800 */
[----:B------:R-:W-:Y:S04]  /*0c80*/  STL [R1+0x18], R10 ;  /* 0x0000180a01007387 */ /* 0x000fe80000100800 */
[----:B------:R-:W-:Y:S01]  /*0c90*/  STL [R1+0x28], R8 ;  /* 0x0000280801007387 */ /* 0x000fe20000100800 */
[----:B-1----:R-:W-:-:S02]  /*0ca0*/  IMAD.IADD R4, R5, 0x1, R9 ;  /* 0x0000000105047824 */ /* 0x002fc400078e0209 */
[----:B------:R-:W-:-:S03]  /*0cb0*/  IMAD.IADD R5, R7, 0x1, R5 ;  /* 0x0000000107057824 */ /* 0x000fc600078e0205 */
[----:B------:R1:W-:Y:S04]  /*0cc0*/  STL [R1+0x20], R4 ;  /* 0x0000200401007387 */ /* 0x0003e80000100800 */
[----:B------:R2:W-:Y:S01]  /*0cd0*/  STL [R1+0x14], R5 ;  /* 0x0000140501007387 */ /* 0x0005e20000100800 */
[----:B-1----:R-:W-:-:S05]  /*0ce0*/  IMAD.IADD R4, R6, 0x1, R4 ;  /* 0x0000000106047824 */ /* 0x002fca00078e0204 */
[----:B----4-:R2:W-:Y:S02]  /*0cf0*/  STL [R1+0x24], R4 ;  /* 0x0000240401007387 */ /* 0x0105e40000100800 */
.L_x_44:
[----:B------:R-:W-:Y:S02]  /*0d00*/  ULDC.64 UR6, c[0x0][0x240] ;  /* 0x0000900000067ab9 */ /* 0x000fe40000000a00 */
[----:B------:R-:W-:Y:S02]  /*0d10*/  UISETP.NE.U32.AND UP6, UPT, URZ, UR6, UPT ;  /* 0x000000063f00728c */ /* 0x000fe4000bfc5070 */
[----:B------:R-:W-:Y:S02]  /*0d20*/  USHF.L.U32 UR13, UR32, 0x2, URZ ;  /* 0x00000002200d7899 */ /* 0x000fe4000800063f */
[----:B------:R-:W-:Y:S02]  /*0d30*/  USHF.R.S32.HI UR38, URZ, 0x1f, UR32 ;  /* 0x0000001f3f267899 */ /* 0x000fe40008011420 */
[----:B------:R-:W-:Y:S02]  /*0d40*/  UISETP.NE.AND.EX UP6, UPT, URZ, UR7, UPT, UP6 ;  /* 0x000000073f00728c */ /* 0x000fe4000bfc5360 */
[----:B------:R-:W-:-:S02]  /*0d50*/  ULDC.64 UR10, c[0x0][0x250] ;  /* 0x00009400000a7ab9 */ /* 0x000fc40000000a00 */
[----:B------:R-:W-:Y:S02]  /*0d60*/  UISETP.NE.U32.AND UP4, UPT, URZ, UR10, UPT ;  /* 0x0000000a3f00728c */ /* 0x000fe4000bf85070 */
[----:B------:R-:W-:Y:S01]  /*0d70*/  USHF.L.U64.HI UR12, UR32, 0x2, UR38 ;  /* 0x00000002200c7899 */ /* 0x000fe20008010226 */
[----:B------:R-:W-:Y:S01]  /*0d80*/  PLOP3.LUT P2, PT, PT, PT, UP6, 0x80, 0x0 ;  /* 0x000000000000781c */ /* 0x000fe20003f4f068 */
[----:B------:R-:W-:Y:S02]  /*0d90*/  UIADD3 UR6, UP0, UR13, UR6, URZ ;  /* 0x000000060d067290 */ /* 0x000fe4000ff1e03f */
[----:B------:R-:W-:Y:S02]  /*0da0*/  UISETP.NE.AND.EX UP4, UPT, URZ, UR11, UPT, UP4 ;  /* 0x0000000b3f00728c */ /* 0x000fe4000bf85340 */
[----:B------:R-:W-:Y:S02]  /*0db0*/  UIADD3.X UR7, UR12, UR7, URZ, UP0, !UPT ;  /* 0x000000070c077290 */ /* 0x000fe400087fe43f */
[----:B-123--:R-:W-:Y:S01]  /*0dc0*/  IMAD.U32 R4, RZ, RZ, UR6 ;  /* 0x00000006ff047e24 */ /* 0x00efe2000f8e00ff */
[----:B------:R-:W-:Y:S01]  /*0dd0*/  ULDC.U8 UR14, c[0x0][0x312] ;  /* 0x0000c480000e7ab9 */ /* 0x000fe20000000000 */
[----:B------:R-:W-:Y:S01]  /*0de0*/  PLOP3.LUT P0, PT, PT, PT, UP4, 0x80, 0x0 ;  /* 0x000000000000781c */ /* 0x000fe20003f0f048 */
[----:B------:R-:W-:Y:S01]  /*0df0*/  ULDC.64 UR8, c[0x0][0x248] ;  /* 0x0000920000087ab9 */ /* 0x000fe20000000a00 */
[----:B------:R-:W-:Y:S01]  /*0e00*/  IMAD.U32 R5, RZ, RZ, UR7 ;  /* 0x00000007ff057e24 */ /* 0x000fe2000f8e00ff */
[----:B------:R-:W-:-:S02]  /*0e10*/  UISETP.NE.AND UP5, UPT, UR14, URZ, UPT ;  /* 0x0000003f0e00728c */ /* 0x000fc4000bfa5270 */
[----:B------:R-:W-:Y:S02]  /*0e20*/  @UP4 UIADD3 UR6, UP0, UR13, UR10, URZ ;  /* 0x0000000a0d064290 */ /* 0x000fe4000ff1e03f */
[----:B------:R1:W2:Y:S01]  /*0e30*/  @P2 LDG.E R9, [R4.64] ;  /* 0x0000000404092981 */ /* 0x0002a2000c1e1900 */
[----:B------:R-:W-:Y:S02]  /*0e40*/  UISETP.EQ.U32.AND UP1, UPT, URZ, UR8, UPT ;  /* 0x000000083f00728c */ /* 0x000fe4000bf22070 */
[----:B------:R-:W-:Y:S01]  /*0e50*/  @UP4 UIADD3.X UR7, UR12, UR11, URZ, UP0, !UPT ;  /* 0x0000000b0c074290 */ /* 0x000fe200087fe43f */
[----:B------:R1:W3:Y:S01]  /*0e60*/  @P2 LDG.E R8, [R4.64+0x4] ;  /* 0x0000040404082981 */ /* 0x0002e2000c1e1900 */
[----:B------:R-:W-:Y:S01]  /*0e70*/  MOV R6, UR6 ;  /* 0x0000000600067c02 */ /* 0x000fe20008000f00 */
[----:B------:R-:W-:-:S03]  /*0e80*/  UISETP.EQ.OR.EX UP1, UPT, URZ, UR9, !UP5, UP1 ;  /* 0x000000093f00728c */ /* 0x000fc6000ef22710 */
[----:B------:R-:W-:Y:S01]  /*0e90*/  IMAD.U32 R7, RZ, RZ, UR7 ;  /* 0x00000007ff077e24 */ /* 0x000fe2000f8e00ff */
[----:B------:R-:W-:-:S04]  /*0ea0*/  UIADD3 UR8, UP0, UR13, UR8, URZ ;  /* 0x000000080d087290 */ /* 0x000fc8000ff1e03f */
[----:B----45:R4:W5:Y:S01]  /*0eb0*/  @P0 LDG.E R6, [R6.64] ;  /* 0x0000000406060981 */ /* 0x030962000c1e1900 */
[----:B------:R-:W-:Y:S01]  /*0ec0*/  PLOP3.LUT P1, PT, PT, PT, UP1, 0x80, 0x0 ;  /* 0x000000000000781c */ /* 0x000fe20003f2f018 */
[----:B------:R-:W-:Y:S01]  /*0ed0*/  UIADD3.X UR9, UR12, UR9, URZ, UP0, !UPT ;  /* 0x000000090c097290 */ /* 0x000fe200087fe43f */
[----:B-1----:R-:W-:-:S05]  /*0ee0*/  IMAD.U32 R4, RZ, RZ, UR8 ;  /* 0x00000008ff047e24 */ /* 0x002fca000f8e00ff */
[----:B------:R-:W-:-:S06]  /*0ef0*/  MOV R5, UR9 ;  /* 0x0000000900057c02 */ /* 0x000fcc0008000f00 */
[----:B----4-:R-:W4:Y:S01]  /*0f00*/  @!P1 LDG.E R7, [R4.64] ;  /* 0x0000000404079981 */ /* 0x010f22000c1e1900 */
[----:B------:R-:W-:Y:S02]  /*0f10*/  UMOV UR18, 0xffffffff ;  /* 0xffffffff00127882 */ /* 0x000fe40000000000 */
[----:B------:R-:W-:Y:S02]  /*0f20*/  UMOV UR15, URZ ;  /* 0x0000003f000f7c82 */ /* 0x000fe40008000000 */
[----:B------:R-:W-:Y:S02]  /*0f30*/  UMOV UR24, 0xffffffff ;  /* 0xffffffff00187882 */ /* 0x000fe40000000000 */
[----:B------:R-:W-:Y:S01]  /*0f40*/  ULDC UR8, c[0x0][0x218] ;  /* 0x0000860000087ab9 */ /* 0x000fe20000000800 */
[----:B--2---:R-:W1:Y:S08]  /*0f50*/  @P2 R2UR UR18, R9 ;  /* 0x00000000091223c2 */ /* 0x004e7000000e0000 */
[----:B---3--:R-:W1:Y:S08]  /*0f60*/  @P2 R2UR UR6, R8 ;  /* 0x00000000080623c2 */ /* 0x008e7000000e0000 */
[----:B-----5:R2:W3:Y:S01]  /*0f70*/  @P0 R2UR UR15, R6 ;  /* 0x00000000060f03c2 */ /* 0x0204e200000e0000 */
[----:B------:R-:W-:-:S04]  /*0f80*/  ISETP.NE.U32.AND P0, PT, RZ, c[0x0][0x248], PT ;  /* 0x00009200ff007a0c */ /* 0x000fc80003f05070 */
[----:B------:R-:W-:Y:S01]  /*0f90*/  ISETP.NE.AND.EX P0, PT, RZ, c[0x0][0x24c], PT, P0 ;  /* 0x00009300ff007a0c */ /* 0x000fe20003f05300 */
[----:B-1----:R-:W-:Y:S02]  /*0fa0*/  @UP6 UIADD3 UR26, UR6, -UR18, URZ ;  /* 0x80000012061a6290 */ /* 0x002fe4000fffe03f */
[----:B----4-:R2:W1:Y:S05]  /*0fb0*/  @!P1 R2UR UR24, R7 ;  /* 0x00000000071893c2 */ /* 0x01046a00000e0000 */
[----:B------:R-:W-:-:S05]  /*0fc0*/  @!UP6 ULDC UR26, c[0x0][0x214] ;  /* 0x00008500001aeab9 */ /* 0x000fca0000000800 */
[----:B------:R-:W-:Y:S05]  /*0fd0*/  @!P0 BRA `(.L_x_0) ;  /* 0x0000007000008947 */ /* 0x000fea0003800000 */
[----:B---3--:R-:W-:-:S13]  /*0fe0*/  PLOP3.LUT P0, PT, PT, PT, UP5, 0x80, 0x0 ;  /* 0x000000000000781c */ /* 0x008fda0003f0f058 */
[----:B--2---:R-:W2:Y:S04]  /*0ff0*/  @P0 LDG.E R6, [R4.64+0x4] ;  /* 0x0000040404060981 */ /* 0x004ea8000c1e1900 */
[----:B------:R-:W3:Y:S01]  /*1000*/  @!P0 LDG.E R4, [R4.64] ;  /* 0x0000000404048981 */ /* 0x000ee2000c1e1900 */
[----:B--2---:R-:W2:Y:S02]  /*1010*/  @P0 R2UR UR6, R6 ;  /* 0x00000000060603c2 */ /* 0x004ea400000e0000 */
[----:B-12---:R-:W-:-:S11]  /*1020*/  @UP5 UIADD3 UR8, UR6, -UR24, URZ ;  /* 0x8000001806085290 */ /* 0x006fd6000fffe03f */
[----:B---3--:R1:W2:Y:S01]  /*1030*/  @!P0 R2UR UR8, R4 ;  /* 0x00000000040883c2 */ /* 0x0082a200000e0000 */
[----:B------:R-:W-:-:S07]  /*1040*/  DEPBAR.LE SB1, 0x0, {2} ;  /* 0x000090040000791a */ /* 0x000fce0000000000 */
.L_x_0:
[----:B---3--:R-:W-:Y:S02]  /*1050*/  ULDC.64 UR6, c[0x0][0x258] ;  /* 0x0000960000067ab9 */ /* 0x008fe40000000a00 */
[----:B------:R-:W-:-:S04]  /*1060*/  UISETP.NE.U32.AND UP1, UPT, URZ, UR6, UPT ;  /* 0x000000063f00728c */ /* 0x000fc8000bf25070 */
[----:B------:R-:W-:-:S06]  /*1070*/  UISETP.NE.AND.EX UP1, UPT, URZ, UR7, UPT, UP1 ;  /* 0x000000073f00728c */ /* 0x000fcc000bf25310 */
[----:B------:R-:W-:-:S05]  /*1080*/  PLOP3.LUT P0, PT, PT, PT, UP1, 0x80, 0x0 ;  /* 0x000000000000781c */ /* 0x000fca0003f0f018 */
[----:B------:R-:W-:-:S04]  /*1090*/  @UP1 UIADD3 UR6, UP0, UR13, UR6, URZ ;  /* 0x000000060d061290 */ /* 0x000fc8000ff1e03f */
[----:B------:R-:W-:Y:S02]  /*10a0*/  @UP1 UIADD3.X UR7, UR12, UR7, URZ, UP0, !UPT ;  /* 0x000000070c071290 */ /* 0x000fe400087fe43f */
[----:B------:R-:W-:-:S04]  /*10b0*/  IMAD.U32 R4, RZ, RZ, UR6 ;  /* 0x00000006ff047e24 */ /* 0x000fc8000f8e00ff */
[----:B------:R-:W-:Y:S01]  /*10c0*/  IMAD.U32 R5, RZ, RZ, UR7 ;  /* 0x00000007ff057e24 */ /* 0x000fe2000f8e00ff */
[----:B------:R-:W-:-:S04]  /*10d0*/  ULDC.64 UR6, c[0x0][0x268] ;  /* 0x00009a0000067ab9 */ /* 0x000fc80000000a00 */
[----:B------:R-:W3:Y:S01]  /*10e0*/  @P0 LDG.E R4, [R4.64] ;  /* 0x0000000404040981 */ /* 0x000ee2000c1e1900 */
[----:B------:R-:W-:Y:S02]  /*10f0*/  @!UP1 UISETP.NE.U32.AND UP0, UPT, URZ, UR6, UPT ;  /* 0x000000063f00928c */ /* 0x000fe4000bf05070 */
[----:B------:R-:W-:Y:S02]  /*1100*/  ULDC UR10, c[0x0][0x21c] ;  /* 0x00008700000a7ab9 */ /* 0x000fe40000000800 */
[----:B------:R-:W-:Y:S02]  /*1110*/  @!UP1 UISETP.NE.AND.EX UP0, UPT, URZ, UR7, UPT, UP0 ;  /* 0x000000073f00928c */ /* 0x000fe4000bf05300 */
[----:B------:R-:W-:Y:S02]  /*1120*/  USHF.L.U32 UR25, UR19, 0x6, URZ ;  /* 0x0000000613197899 */ /* 0x000fe4000800063f */
[----:B------:R-:W-:Y:S01]  /*1130*/  @!UP1 USEL UR7, URZ, UR10, !UP0 ;  /* 0x0000000a3f079287 */ /* 0x000fe2000c000000 */
[----:B---3--:R-:W3:Y:S02]  /*1140*/  @P0 R2UR UR9, R4 ;  /* 0x00000000040903c2 */ /* 0x008ee400000e0000 */
[----:B---3--:R-:W-:-:S02]  /*1150*/  @UP1 UIADD3 UR6, UR9, -UR15, URZ ;  /* 0x8000000f09061290 */ /* 0x008fc4000fffe03f */
[----:B------:R-:W-:-:S04]  /*1160*/  @!UP1 UIADD3 UR6, UR7, UR8, -UR15 ;  /* 0x0000000807069290 */ /* 0x000fc8000fffe80f */
[----:B------:R-:W-:-:S06]  /*1170*/  UISETP.GT.AND UP0, UPT, UR6, UR25, UPT ;  /* 0x000000190600728c */ /* 0x000fcc000bf04270 */
[----:B------:R-:W-:-:S13]  /*1180*/  PLOP3.LUT P0, PT, PT, PT, UP0, 0x80, 0x0 ;  /* 0x000000000000781c */ /* 0x000fda0003f0f008 */
[----:B------:R-:W-:Y:S05]  /*1190*/  @!P0 BRA `(.L_x_1) ;  /* 0x00007d2000008947 */ /* 0x000fea0003800000 */
[----:B-1----:R-:W-:Y:S02]  /*11a0*/  UISETP.NE.AND UP0, UPT, UR24, -0x1, UPT ;  /* 0xffffffff1800788c */ /* 0x002fe4000bf05270 */
[----:B------:R-:W-:Y:S02]  /*11b0*/  UIADD3 UR7, UR26, 0x3f, URZ ;  /* 0x0000003f1a077890 */ /* 0x000fe4000fffe03f */
[----:B------:R-:W-:Y:S02]  /*11c0*/  ULDC.64 UR8, c[0x0][0x190] ;  /* 0x0000640000087ab9 */ /* 0x000fe40000000a00 */
[----:B------:R-:W-:Y:S01]  /*11d0*/  UIMAD.WIDE.U32 UR10, UR18, UR8, URZ ;  /* 0x00000008120a72a5 */ /* 0x000fe2000f8e003f */
[----:B------:R-:W-:Y:S01]  /*11e0*/  PLOP3.LUT P0, PT, PT, PT, UP0, 0x80, 0x0 ;  /* 0x000000000000781c */ /* 0x000fe20003f0f008 */
[----:B------:R-:W-:Y:S02]  /*11f0*/  USHF.R.S32.HI UR8, URZ, 0x1f, UR7 ;  /* 0x0000001f3f087899 */ /* 0x000fe40008011407 */
[----:B------:R-:W-:-:S02]  /*1200*/  ULDC.64 UR16, c[0x0][0x178] ;  /* 0x00005e0000107ab9 */ /* 0x000fc40000000a00 */
[----:B------:R-:W-:Y:S02]  /*1210*/  UIMAD UR22, UR38, UR16, URZ ;  /* 0x00000010261672a4 */ /* 0x000fe4000f8e023f */
[----:B------:R-:W-:Y:S02]  /*1220*/  UISETP.NE.AND UP1, UPT, UR18, -0x1, UPT ;  /* 0xffffffff1200788c */ /* 0x000fe4000bf25270 */
[----:B------:R-:W-:Y:S02]  /*1230*/  ULEA.HI UR33, UR8, UR7, URZ, 0x6 ;  /* 0x0000000708217291 */ /* 0x000fe4000f8f303f */
[----:B------:R-:W-:Y:S02]  /*1240*/  @UP0 UIADD3 UR14, UR15, UR24, URZ ;  /* 0x000000180f0e0290 */ /* 0x000fe4000fffe03f */
[----:B------:R-:W-:Y:S02]  /*1250*/  ULDC.64 UR20, c[0x0][0x198] ;  /* 0x0000660000147ab9 */ /* 0x000fe40000000a00 */
[----:B------:R-:W-:-:S02]  /*1260*/  UIMAD.WIDE.U32 UR12, UR32, UR16, URZ ;  /* 0x00000010200c72a5 */ /* 0x000fc4000f8e003f */
[----:B------:R-:W-:Y:S02]  /*1270*/  UIMAD UR17, UR32, UR17, UR22 ;  /* 0x00000011201172a4 */ /* 0x000fe4000f8e0216 */
[----:B------:R-:W-:Y:S02]  /*1280*/  UIMAD UR23, UR18, UR9, URZ ;  /* 0x00000009121772a4 */ /* 0x000fe4000f8e023f */
[----:B------:R-:W-:Y:S02]  /*1290*/  ULOP3.LUT UR7, UR33, 0xffffffc0, URZ, 0xc0, !UPT ;  /* 0xffffffc021077892 */ /* 0x000fe4000f8ec03f */
[----:B------:R-:W-:Y:S02]  /*12a0*/  @UP0 UIMAD.WIDE.U32 UR8, UR14, UR20, URZ ;  /* 0x000000140e0802a5 */ /* 0x000fe4000f8e003f */
[----:B------:R-:W-:Y:S02]  /*12b0*/  UIADD3 UR34, UR13, UR17, URZ ;  /* 0x000000110d227290 */ /* 0x000fe4000fffe03f */
[----:B------:R-:W-:-:S02]  /*12c0*/  UIADD3 UR17, UR7, -0x40, URZ ;  /* 0xffffffc007117890 */ /* 0x000fc4000fffe03f */
[----:B------:R-:W-:Y:S02]  /*12d0*/  @UP1 UIADD3 UR34, UR11, UR23, URZ ;  /* 0x000000170b221290 */ /* 0x000fe4000fffe03f */
[----:B------:R-:W-:Y:S02]  /*12e0*/  @UP0 UIMAD UR28, UR14, UR21, UR9 ;  /* 0x000000150e1c02a4 */ /* 0x000fe4000f8e0209 */
[----:B------:R-:W-:Y:S02]  /*12f0*/  USEL UR39, UR12, UR10, !UP1 ;  /* 0x0000000a0c277287 */ /* 0x000fe4000c800000 */
[----:B------:R-:W-:Y:S02]  /*1300*/  USHF.R.S32.HI UR29, URZ, 0x1f, UR17 ;  /* 0x0000001f3f1d7899 */ /* 0x000fe40008011411 */
[----:B------:R-:W-:Y:S01]  /*1310*/  @UP0 UMOV UR23, UR8 ;  /* 0x0000000800170c82 */ /* 0x000fe20008000000 */
[----:B------:R-:W-:Y:S05]  /*1320*/  @P0 BRA `(.L_x_2) ;  /* 0x000000c000000947 */ /* 0x000fea0003800000 */
[----:B------:R-:W-:Y:S02]  /*1330*/  USHF.R.S32.HI UR7, URZ, 0x1f, UR15 ;  /* 0x0000001f3f077899 */ /* 0x000fe4000801140f */
[----:B------:R-:W-:-:S02]  /*1340*/  ULDC.64 UR10, c[0x0][0x198] ;  /* 0x00006600000a7ab9 */ /* 0x000fc40000000a00 */
[----:B------:R-:W-:Y:S02]  /*1350*/  UIMAD UR7, UR7, UR10, URZ ;  /* 0x0000000a070772a4 */ /* 0x000fe4000f8e023f */
[----:B------:R-:W-:Y:S02]  /*1360*/  UIMAD.WIDE.U32 UR8, UR15, UR10, URZ ;  /* 0x0000000a0f0872a5 */ /* 0x000fe4000f8e003f */
[----:B------:R-:W-:Y:S02]  /*1370*/  UIMAD UR11, UR15, UR11, UR7 ;  /* 0x0000000b0f0b72a4 */ /* 0x000fe4000f8e0207 */
[----:B------:R-:W-:Y:S02]  /*1380*/  ULDC.64 UR12, c[0x0][0x180] ;  /* 0x00006000000c7ab9 */ /* 0x000fe40000000a00 */
[----:B------:R-:W-:Y:S02]  /*1390*/  UIADD3 UR9, UR9, UR11, URZ ;  /* 0x0000000b09097290 */ /* 0x000fe4000fffe03f */
[----:B------:R-:W-:-:S02]  /*13a0*/  UIMAD UR7, UR38, UR12, URZ ;  /* 0x0000000c260772a4 */ /* 0x000fc4000f8e023f */
[----:B------:R-:W-:Y:S02]  /*13b0*/  UIMAD.WIDE.U32 UR8, UR32, UR12, UR8 ;  /* 0x0000000c200872a5 */ /* 0x000fe4000f8e0008 */
[----:B------:R-:W-:-:S04]  /*13c0*/  UIMAD UR7, UR32, UR13, UR7 ;  /* 0x0000000d200772a4 */ /* 0x000fc8000f8e0207 */
[----:B------:R-:W-:Y:S02]  /*13d0*/  UIADD3 UR28, UR9, UR7, URZ ;  /* 0x00000007091c7290 */ /* 0x000fe4000fffe03f */
[----:B------:R-:W-:Y:S02]  /*13e0*/  UMOV UR23, UR8 ;  /* 0x0000000800177c82 */ /* 0x000fe40008000000 */
.L_x_2:
[----:B------:R-:W-:Y:S02]  /*13f0*/  @UP0 UIADD3 UR7, UR15, UR24, URZ ;  /* 0x000000180f070290 */ /* 0x000fe4000fffe03f */
[----:B------:R-:W-:Y:S02]  /*1400*/  ULDC.64 UR10, c[0x0][0x1a0] ;  /* 0x00006800000a7ab9 */ /* 0x000fe40000000a00 */
[----:B------:R-:W-:-:S04]  /*1410*/  @UP0 UIMAD.WIDE.U32 UR8, UR7, UR10, URZ ;  /* 0x0000000a070802a5 */ /* 0x000fc8000f8e003f */
[----:B------:R-:W-:-:S03]  /*1420*/  @UP0 UIMAD UR31, UR7, UR11, UR9 ;  /* 0x0000000b071f02a4 */ /* 0x000fc6000f8e0209 */
[----:B------:R-:W-:Y:S01]  /*1430*/  @UP0 UMOV UR30, UR8 ;  /* 0x00000008001e0c82 */ /* 0x000fe20008000000 */
[----:B------:R-:W-:Y:S05]  /*1440*/  @P0 BRA `(.L_x_3) ;  /* 0x000000c000000947 */ /* 0x000fea0003800000 */
[----:B------:R-:W-:Y:S02]  /*1450*/  USHF.R.S32.HI UR7, URZ, 0x1f, UR15 ;  /* 0x0000001f3f077899 */ /* 0x000fe4000801140f */
[----:B------:R-:W-:Y:S02]  /*1460*/  ULDC.64 UR10, c[0x0][0x1a0] ;  /* 0x00006800000a7ab9 */ /* 0x000fe40000000a00 */
[----:B------:R-:W-:Y:S02]  /*1470*/  UIMAD UR7, UR7, UR10, URZ ;  /* 0x0000000a070772a4 */ /* 0x000fe4000f8e023f */
[----:B------:R-:W-:Y:S02]  /*1480*/  UIMAD.WIDE.U32 UR8, UR15, UR10, URZ ;  /* 0x0000000a0f0872a5 */ /* 0x000fe4000f8e003f */
[----:B------:R-:W-:-:S04]  /*1490*/  UIMAD UR11, UR15, UR11, UR7 ;  /* 0x0000000b0f0b72a4 */ /* 0x000fc8000f8e0207 */
[----:B------:R-:W-:-:S03]  /*14a0*/  UIADD3 UR9, UR9, UR11, URZ ;  /* 0x0000000b09097290 */ /* 0x000fc6000fffe03f */
[----:B------:R-:W-:Y:S02]  /*14b0*/  ULDC.64 UR10, c[0x0][0x188] ;  /* 0x00006200000a7ab9 */ /* 0x000fe40000000a00 */
[----:B------:R-:W-:Y:S02]  /*14c0*/  UIMAD UR7, UR38, UR10, URZ ;  /* 0x0000000a260772a4 */ /* 0x000fe4000f8e023f */
[----:B------:R-:W-:Y:S02]  /*14d0*/  UIMAD.WIDE.U32 UR8, UR32, UR10, UR8 ;  /* 0x0000000a200872a5 */ /* 0x000fe4000f8e0008 */
[----:B------:R-:W-:-:S04]  /*14e0*/  UIMAD UR7, UR32, UR11, UR7 ;  /* 0x0000000b200772a4 */ /* 0x000fc8000f8e0207 */
[----:B------:R-:W-:Y:S02]  /*14f0*/  UIADD3 UR31, UR9, UR7, URZ ;  /* 0x00000007091f7290 */ /* 0x000fe4000fffe03f */
[----:B------:R-:W-:Y:S02]  /*1500*/  UMOV UR30, UR8 ;  /* 0x00000008001e7c82 */ /* 0x000fe40008000000 */
.L_x_3:
[----:B------:R-:W-:Y:S01]  /*1510*/  IABS R8, c[0x0][0x1c8] ;  /* 0x0000720000087a13 */ /* 0x000fe20000000000 */
[----:B------:R-:W-:Y:S01]  /*1520*/  ULDC.64 UR10, c[0x0][0x370] ;  /* 0x0000dc00000a7ab9 */ /* 0x000fe20000000a00 */
[----:B--2---:R-:W-:Y:S01]  /*1530*/  IABS R7, UR35 ;  /* 0x0000002300077c13 */ /* 0x004fe20008000000 */
[----:B------:R-:W-:Y:S01]  /*1540*/  @UP1 UIMAD.WIDE.U32 UR8, UR18, UR10, URZ ;  /* 0x0000000a120812a5 */ /* 0x000fe2000f8e003f */
[----:B------:R-:W1:Y:S01]  /*1550*/  I2F.RP R4, R8 ;  /* 0x0000000800047306 */ /* 0x000e620000209400 */
[----:B------:R-:W-:Y:S01]  /*1560*/  ULDC UR12, c[0x0][0x224] ;  /* 0x00008900000c7ab9 */ /* 0x000fe20000000800 */
[----:B------:R-:W-:Y:S01]  /*1570*/  ISETP.NE.AND P1, PT, RZ, c[0x0][0x1c8], PT ;  /* 0x00007200ff007a0c */ /* 0x000fe20003f25270 */
[----:B------:R-:W-:Y:S02]  /*1580*/  @UP1 UIMAD UR27, UR18, UR11, UR9 ;  /* 0x0000000b121b12a4 */ /* 0x000fe4000f8e0209 */
[----:B------:R-:W-:-:S02]  /*1590*/  USHF.R.S32.HI UR16, URZ, 0x1f, UR25 ;  /* 0x0000001f3f107899 */ /* 0x000fc40008011419 */
[----:B------:R-:W-:Y:S02]  /*15a0*/  @UP1 UMOV UR22, UR8 ;  /* 0x0000000800161c82 */ /* 0x000fe40008000000 */
[----:B------:R-:W-:Y:S02]  /*15b0*/  ULDC.64 UR8, c[0x0][0x368] ;  /* 0x0000da0000087ab9 */ /* 0x000fe40000000a00 */
[----:B------:R-:W-:Y:S02]  /*15c0*/  @!UP1 UIMAD UR7, UR38, UR8, URZ ;  /* 0x00000008260792a4 */ /* 0x000fe4000f8e023f */
[----:B------:R-:W-:Y:S02]  /*15d0*/  ULDC.64 UR10, c[0x0][0x3d8] ;  /* 0x0000f600000a7ab9 */ /* 0x000fe40000000a00 */
[----:B------:R-:W-:Y:S01]  /*15e0*/  @!UP1 UIMAD UR7, UR32, UR9, UR7 ;  /* 0x00000009200792a4 */ /* 0x000fe2000f8e0207 */
[----:B-1----:R-:W1:Y:S01]  /*15f0*/  MUFU.RCP R4, R4 ;  /* 0x0000000400047308 */ /* 0x002e620000001000 */
[----:B------:R-:W-:-:S04]  /*1600*/  @!UP1 UIMAD.WIDE.U32 UR8, UR32, UR8, URZ ;  /* 0x00000008200892a5 */ /* 0x000fc8000f8e003f */
[----:B------:R-:W-:Y:S02]  /*1610*/  @!UP1 UIADD3 UR27, UR9, UR7, URZ ;  /* 0x00000007091b9290 */ /* 0x000fe4000fffe03f */
[----:B------:R-:W-:Y:S02]  /*1620*/  UIMAD UR7, UR38, UR12, UR51 ;  /* 0x0000000c260772a4 */ /* 0x000fe4000f8e0233 */
[----:B------:R-:W-:Y:S02]  /*1630*/  @!UP1 UMOV UR22, UR8 ;  /* 0x0000000800169c82 */ /* 0x000fe40008000000 */
[----:B------:R-:W-:Y:S02]  /*1640*/  UIADD3 UR7, UR43, UR7, URZ ;  /* 0x000000072b077290 */ /* 0x000fe4000fffe03f */
[----:B------:R-:W-:Y:S02]  /*1650*/  UIMAD.WIDE.U32 UR8, UR36, UR18, URZ ;  /* 0x00000012240872a5 */ /* 0x000fe4000f8e003f */
[----:B------:R-:W-:Y:S01]  /*1660*/  UIMAD UR7, UR36, UR7, UR50 ;  /* 0x00000007240772a4 */ /* 0x000fe2000f8e0232 */
[----:B-1----:R-:W-:Y:S01]  /*1670*/  IADD3 R4, R4, 0xffffffe, RZ ;  /* 0x0ffffffe04047810 */ /* 0x002fe20007ffe0ff */
[----:B------:R-:W-:-:S02]  /*1680*/  USEL UR21, UR40, UR8, !UP1 ;  /* 0x0000000828157287 */ /* 0x000fc4000c800000 */
[----:B------:R-:W-:Y:S01]  /*1690*/  UIADD3 UR13, UR41, UR7, URZ ;  /* 0x00000007290d7290 */ /* 0x000fe2000fffe03f */
[----:B------:R-:W1:Y:S01]  /*16a0*/  F2I.FTZ.U32.TRUNC.NTZ R5, R4 ;  /* 0x0000000400057305 */ /* 0x000e62000021f000 */
[----:B------:R-:W-:Y:S02]  /*16b0*/  UIMAD UR7, UR37, UR18, URZ ;  /* 0x00000012250772a4 */ /* 0x000fe4000f8e023f */
[----:B------:R-:W-:Y:S02]  /*16c0*/  USHF.L.U32 UR12, UR32, 0x7, URZ ;  /* 0x00000007200c7899 */ /* 0x000fe4000800063f */
[----:B------:R-:W-:Y:S02]  /*16d0*/  @UP1 UIADD3 UR13, UR9, UR7, URZ ;  /* 0x00000007090d1290 */ /* 0x000fe4000fffe03f */
[----:B------:R-:W-:Y:S02]  /*16e0*/  UIMAD.WIDE.U32 UR8, UR61, UR10, URZ ;  /* 0x0000000a3d0872a5 */ /* 0x000fe4000f8e003f */
[----:B------:R-:W-:-:S02]  /*16f0*/  USHF.L.U64.HI UR7, UR32, 0x7, UR38 ;  /* 0x0000000720077899 */ /* 0x000fc40008010226 */
[----:B------:R-:W-:Y:S02]  /*1700*/  USEL UR20, UR8, URZ, UP3 ;  /* 0x0000003f08147287 */ /* 0x000fe40009800000 */
[----:B------:R-:W-:Y:S02]  /*1710*/  USEL UR8, UR12, URZ, UP6 ;  /* 0x0000003f0c087287 */ /* 0x000fe4000b000000 */
[----:B------:R-:W-:Y:S01]  /*1720*/  USEL UR7, UR7, URZ, UP6 ;  /* 0x0000003f07077287 */ /* 0x000fe2000b000000 */
[----:B-1----:R-:W-:Y:S01]  /*1730*/  IMAD.MOV R4, RZ, RZ, -R5 ;  /* 0x000000ffff047224 */ /* 0x002fe200078e0a05 */
[----:B------:R-:W-:Y:S02]  /*1740*/  UIADD3 UR8, UP0, UR17, UR8, URZ ;  /* 0x0000000811087290 */ /* 0x000fe4000ff1e03f */
[----:B------:R-:W-:Y:S01]  /*1750*/  UIMAD UR11, UR61, UR11, UR9 ;  /* 0x0000000b3d0b72a4 */ /* 0x000fe2000f8e0209 */
[----:B------:R-:W-:Y:S01]  /*1760*/  IMAD R6, R4, R8, RZ ;  /* 0x0000000804067224 */ /* 0x000fe200078e02ff */
[----:B------:R-:W-:Y:S01]  /*1770*/  UIADD3.X UR9, UR29, UR7, URZ, UP0, !UPT ;  /* 0x000000071d097290 */ /* 0x000fe200087fe43f */
[----:B------:R-:W-:Y:S01]  /*1780*/  IMAD.MOV.U32 R4, RZ, RZ, RZ ;  /* 0x000000ffff047224 */ /* 0x000fe200078e00ff */
[----:B------:R-:W-:-:S02]  /*1790*/  UIMAD UR7, UR37, UR8, URZ ;  /* 0x00000008250772a4 */ /* 0x000fc4000f8e023f */
[----:B------:R-:W-:Y:S01]  /*17a0*/  ULDC UR12, c[0x0][0x234] ;  /* 0x00008d00000c7ab9 */ /* 0x000fe20000000800 */
[----:B------:R-:W-:Y:S01]  /*17b0*/  IMAD.HI.U32 R4, R5, R6, R4 ;  /* 0x0000000605047227 */ /* 0x000fe200078e0004 */
[----:B------:R-:W-:Y:S02]  /*17c0*/  UIMAD UR10, UR36, UR9, UR7 ;  /* 0x00000009240a72a4 */ /* 0x000fe4000f8e0207 */
[----:B------:R-:W-:Y:S01]  /*17d0*/  @UP2 USEL UR7, UR53, UR18, !UP1 ;  /* 0x0000001235072287 */ /* 0x000fe2000c800000 */
[----:B------:R-:W-:Y:S01]  /*17e0*/  IMAD.MOV.U32 R5, RZ, RZ, R7 ;  /* 0x000000ffff057224 */ /* 0x000fe200078e0007 */
[----:B------:R-:W-:Y:S02]  /*17f0*/  UIMAD.WIDE.U32 UR8, UR36, UR8, URZ ;  /* 0x00000008240872a5 */ /* 0x000fe4000f8e003f */
[----:B------:R-:W-:Y:S01]  /*1800*/  @UP2 UIMAD UR14, UR35, UR12, UR7 ;  /* 0x0000000c230e22a4 */ /* 0x000fe2000f8e0207 */
[----:B------:R-:W-:Y:S01]  /*1810*/  IMAD.HI.U32 R4, R4, R5, RZ ;  /* 0x0000000504047227 */ /* 0x000fe200078e00ff */
[----:B------:R-:W-:-:S02]  /*1820*/  USEL UR11, UR11, URZ, UP3 ;  /* 0x0000003f0b0b7287 */ /* 0x000fc40009800000 */
[----:B------:R-:W-:Y:S01]  /*1830*/  UIADD3 UR10, UR9, UR10, URZ ;  /* 0x0000000a090a7290 */ /* 0x000fe2000fffe03f */
[----:B------:R-:W-:Y:S02]  /*1840*/  IMAD.MOV R6, RZ, RZ, -R4 ;  /* 0x000000ffff067224 */ /* 0x000fe400078e0a04 */
[----:B------:R-:W-:Y:S02]  /*1850*/  @!UP2 UMOV UR14, UR48 ;  /* 0x00000030000eac82 */ /* 0x000fe40008000000 */
[----:B------:R-:W-:-:S05]  /*1860*/  IMAD R5, R8, R6, R5 ;  /* 0x0000000608057224 */ /* 0x000fca00078e0205 */
[----:B------:R-:W-:-:S13]  /*1870*/  ISETP.GT.U32.AND P0, PT, R8, R5, PT ;  /* 0x000000050800720c */ /* 0x000fda0003f04070 */
[----:B------:R-:W-:Y:S01]  /*1880*/  @!P0 IMAD.IADD R5, R5, 0x1, -R8 ;  /* 0x0000000105058824 */ /* 0x000fe200078e0a08 */
[----:B------:R-:W-:Y:S02]  /*1890*/  @!P0 IADD3 R4, R4, 0x1, RZ ;  /* 0x0000000104048810 */ /* 0x000fe40007ffe0ff */
[----:B------:R-:W-:Y:S02]  /*18a0*/  ISETP.LE.AND P0, PT, RZ, UR55, PT ;  /* 0x00000037ff007c0c */ /* 0x000fe4000bf03270 */
[----:B------:R-:W-:-:S13]  /*18b0*/  ISETP.GE.U32.AND P2, PT, R5, R8, PT ;  /* 0x000000080500720c */ /* 0x000fda0003f46070 */
[----:B------:R-:W-:-:S05]  /*18c0*/  @P2 IADD3 R4, R4, 0x1, RZ ;  /* 0x0000000104042810 */ /* 0x000fca0007ffe0ff */
[----:B------:R-:W-:-:S04]  /*18d0*/  IMAD.MOV.U32 R18, RZ, RZ, R4 ;  /* 0x000000ffff127224 */ /* 0x000fc800078e0004 */
[----:B------:R-:W-:Y:S01]  /*18e0*/  @!P0 IMAD.MOV R18, RZ, RZ, -R18 ;  /* 0x000000ffff128224 */ /* 0x000fe200078e0a12 */
[----:B------:R-:W-:Y:S02]  /*18f0*/  PLOP3.LUT P0, PT, PT, PT, UP2, 0x80, 0x0 ;  /* 0x000000000000781c */ /* 0x000fe40003f0f028 */
[----:B------:R-:W-:-:S04]  /*1900*/  @!P1 LOP3.LUT R18, RZ, c[0x0][0x1c8], RZ, 0x33, !PT ;  /* 0x00007200ff129a12 */ /* 0x000fc800078e33ff */
[----:B------:R-:W-:-:S07]  /*1910*/  SHF.R.S32.HI R23, RZ, 0x1f, R18 ;  /* 0x0000001fff177819 */ /* 0x000fce0000011412 */
[----:B------:R-:W-:Y:S05]  /*1920*/  @!P0 BRA `(.L_x_4) ;  /* 0x0000005000008947 */ /* 0x000fea0003800000 */
[----:B------:R-:W-:Y:S02]  /*1930*/  ULDC UR7, c[0x0][0x224] ;  /* 0x0000890000077ab9 */ /* 0x000fe40000000800 */
[----:B------:R-:W-:-:S04]  /*1940*/  @!UP1 UIMAD UR18, UR32, UR7, URZ ;  /* 0x00000007201292a4 */ /* 0x000fc8000f8e023f */
[----:B------:R-:W-:-:S04]  /*1950*/  ULEA UR7, UR32, UR18, 0x7 ;  /* 0x0000001220077291 */ /* 0x000fc8000f8e383f */
[----:B------:R-:W-:Y:S01]  /*1960*/  UIMAD UR12, UR54, UR35, UR7 ;  /* 0x00000023360c72a4 */ /* 0x000fe2000f8e0207 */
[----:B------:R-:W-:Y:S05]  /*1970*/  BRA `(.L_x_5) ;  /* 0x0000001000007947 */ /* 0x000fea0003800000 */
.L_x_4:
[----:B------:R-:W-:Y:S02]  /*1980*/  UMOV UR12, UR49 ;  /* 0x00000031000c7c82 */ /* 0x000fe40008000000 */
.L_x_5:
[----:B------:R-:W2:Y:S04]  /*1990*/  LDL.64 R4, [R1+0x48] ;  /* 0x0000480001047983 */ /* 0x000ea80000100a00 */
[----:B------:R1:W2:Y:S01]  /*19a0*/  LDL.64 R30, [R1+0x48] ;  /* 0x00004800011e7983 */ /* 0x0002a20000100a00 */
[----:B------:R-:W-:Y:S01]  /*19b0*/  UIADD3 UR8, UP5, UP4, UR8, UR44, UR46 ;  /* 0x0000002c08087290 */ /* 0x000fe2000fcbe02e */
[----:B------:R-:W-:Y:S01]  /*19c0*/  IMAD.U32 R11, RZ, RZ, UR35 ;  /* 0x00000023ff0b7e24 */ /* 0x000fe2000f8e00ff */
[----:B------:R-:W-:Y:S01]  /*19d0*/  UMOV UR38, 0x4 ;  /* 0x0000000400267882 */ /* 0x000fe20000000000 */
[----:B------:R-:W3:Y:S01]  /*19e0*/  S2R R32, SR_TID.X ;  /* 0x0000000000207919 */ /* 0x000ee20000002100 */
[----:B------:R-:W-:Y:S01]  /*19f0*/  UIADD3 UR20, UP1, UP0, UR20, UR8, UR21 ;  /* 0x0000000814147290 */ /* 0x000fe2000f83e015 */
[----:B------:R-:W-:Y:S01]  /*1a00*/  IMAD.U32 R16, RZ, RZ, UR35 ;  /* 0x00000023ff107e24 */ /* 0x000fe2000f8e00ff */
[----:B------:R-:W-:Y:S01]  /*1a10*/  UIADD3.X UR7, UR10, UR47, UR52, UP5, UP4 ;  /* 0x0000002f0a077290 */ /* 0x000fe2000afe8434 */
[----:B------:R-:W4:Y:S01]  /*1a20*/  S2R R33, SR_TID.X ;  /* 0x0000000000217919 */ /* 0x000f220000002100 */
[----:B------:R-:W-:Y:S01]  /*1a30*/  ULDC.64 UR8, c[0x0][0x1a8] ;  /* 0x00006a0000087ab9 */ /* 0x000fe20000000a00 */
[----:B------:R-:W-:Y:S01]  /*1a40*/  BSSY B1, `(.L_x_1) ;  /* 0x0000747000017945 */ /* 0x000fe20003800000 */
[----:B------:R-:W-:Y:S01]  /*1a50*/  UIADD3.X UR13, UR11, UR7, UR13, UP1, UP0 ;  /* 0x000000070b0d7290 */ /* 0x000fe20008fe040d */
[----:B------:R-:W5:Y:S01]  /*1a60*/  S2R R27, SR_TID.X ;  /* 0x00000000001b7919 */ /* 0x000f620000002100 */
[----:B------:R-:W-:-:S02]  /*1a70*/  UIMAD UR7, UR60, UR8, URZ ;  /* 0x000000083c0772a4 */ /* 0x000fc4000f8e023f */
[----:B------:R-:W-:Y:S02]  /*1a80*/  UISETP.GE.AND UP0, UPT, UR26, 0x1, UPT ;  /* 0x000000011a00788c */ /* 0x000fe4000bf06270 */
[----:B------:R-:W-:Y:S02]  /*1a90*/  UIMAD UR11, UR35, UR9, UR7 ;  /* 0x00000009230b72a4 */ /* 0x000fe4000f8e0207 */
[----:B------:R-:W-:Y:S02]  /*1aa0*/  ULEA.HI.SX32 UR18, UR33, 0xffffffff, 0x1a ;  /* 0xffffffff21127891 */ /* 0x000fe4000f8fd23f */
[----:B------:R-:W-:Y:S02]  /*1ab0*/  ULDC.64 UR8, c[0x0][0x378] ;  /* 0x0000de0000087ab9 */ /* 0x000fe40000000a00 */
[----:B------:R-:W-:-:S04]  /*1ac0*/  UIMAD UR7, UR60, UR8, URZ ;  /* 0x000000083c0772a4 */ /* 0x000fc8000f8e023f */
[----:B------:R-:W-:Y:S01]  /*1ad0*/  UIMAD UR10, UR35, UR9, UR7 ;  /* 0x00000009230a72a4 */ /* 0x000fe2000f8e0207 */
[----:B---3--:R-:W-:Y:S02]  /*1ae0*/  SHF.R.S32.HI R32, RZ, 0x1f, R32 ;  /* 0x0000001fff207819 */ /* 0x008fe40000011420 */
[----:B------:R-:W-:Y:S02]  /*1af0*/  ULDC.64 UR8, c[0x0][0x370] ;  /* 0x0000dc0000087ab9 */ /* 0x000fe40000000a00 */
[----:B----4-:R-:W-:Y:S01]  /*1b00*/  LEA.HI R32, R32, R33, RZ, 0x3 ;  /* 0x0000002120207211 */ /* 0x010fe200078f18ff */
[----:B------:R-:W-:Y:S02]  /*1b10*/  UIMAD UR7, UR29, UR8, URZ ;  /* 0x000000081d0772a4 */ /* 0x000fe4000f8e023f */
[----:B------:R-:W-:Y:S01]  /*1b20*/  UIADD3 UR8, UR17, UR12, URZ ;  /* 0x0000000c11087290 */ /* 0x000fe2000fffe03f */
[----:B------:R-:W-:Y:S01]  /*1b30*/  SHF.R.S32.HI R32, RZ, 0x3, R32 ;  /* 0x00000003ff207819 */ /* 0x000fe20000011420 */
[----:B------:R-:W-:Y:S01]  /*1b40*/  UIMAD UR7, UR17, UR9, UR7 ;  /* 0x00000009110772a4 */ /* 0x000fe2000f8e0207 */
[----:B-----5:R-:W-:Y:S01]  /*1b50*/  SHF.R.S32.HI R28, RZ, 0x1f, R27 ;  /* 0x0000001fff1c7819 */ /* 0x020fe2000001141b */
[----:B------:R-:W-:Y:S01]  /*1b60*/  UIADD3 UR12, UR17, UR14, URZ ;  /* 0x0000000e110c7290 */ /* 0x000fe2000fffe03f */
[----:B------:R-:W-:-:S02]  /*1b70*/  IADD3 R9, P1, R32, UR17, RZ ;  /* 0x0000001120097c10 */ /* 0x000fc4000ff3e0ff */
[----:B------:R-:W-:Y:S02]  /*1b80*/  SHF.R.S32.HI R26, RZ, 0x1f, R32 ;  /* 0x0000001fff1a7819 */ /* 0x000fe40000011420 */
[----:B------:R-:W-:Y:S02]  /*1b90*/  LEA.HI R25, R28, R27, RZ, 0x5 ;  /* 0x0000001b1c197211 */ /* 0x000fe400078f28ff */
[----:B------:R-:W-:Y:S02]  /*1ba0*/  IADD3.X R10, R26, UR29, RZ, P1, !PT ;  /* 0x0000001d1a0a7c10 */ /* 0x000fe40008ffe4ff */
[----:B------:R-:W-:-:S03]  /*1bb0*/  SHF.R.S32.HI R24, RZ, 0x5, R25 ;  /* 0x00000005ff187819 */ /* 0x000fc60000011419 */
[----:B------:R-:W-:Y:S02]  /*1bc0*/  IMAD R10, R10, c[0x0][0x190], RZ ;  /* 0x000064000a0a7a24 */ /* 0x000fe400078e02ff */
[----:B--2---:R-:W-:-:S05]  /*1bd0*/  IMAD.MOV.U32 R30, RZ, RZ, R4 ;  /* 0x000000ffff1e7224 */ /* 0x004fca00078e0004 */
[----:B------:R-:W-:Y:S02]  /*1be0*/  SHF.R.S32.HI R31, RZ, 0x1f, R30 ;  /* 0x0000001fff1f7819 */ /* 0x000fe4000001141e */
[----:B------:R-:W-:-:S03]  /*1bf0*/  IADD3 R4, P0, R30, UR22, RZ ;  /* 0x000000161e047c10 */ /* 0x000fc6000ff1e0ff */
[----:B------:R-:W-:Y:S01]  /*1c00*/  IMAD.WIDE.U32 R6, R9, c[0x0][0x190], R30 ;  /* 0x0000640009067a25 */ /* 0x000fe200078e001e */
[----:B------:R-:W-:Y:S01]  /*1c10*/  IADD3.X R5, R31, UR27, RZ, P0, !PT ;  /* 0x0000001b1f057c10 */ /* 0x000fe200087fe4ff */
[----:B------:R1:W-:Y:S02]  /*1c20*/  STL [R1+0x4c], R31 ;  /* 0x00004c1f01007387 */ /* 0x0003e40000100800 */
[----:B------:R-:W-:Y:S01]  /*1c30*/  IMAD R9, R9, c[0x0][0x194], R10 ;  /* 0x0000650009097a24 */ /* 0x000fe200078e020a */
[----:B------:R-:W-:Y:S01]  /*1c40*/  IADD3 R8, P0, R6, UR39, RZ ;  /* 0x0000002706087c10 */ /* 0x000fe2000ff1e0ff */
[----:B------:R-:W-:-:S03]  /*1c50*/  IMAD.U32 R6, RZ, RZ, UR17 ;  /* 0x00000011ff067e24 */ /* 0x000fc6000f8e00ff */
[----:B------:R-:W-:Y:S01]  /*1c60*/  IADD3.X R9, R7, UR34, R9, P0, !PT ;  /* 0x0000002207097c10 */ /* 0x000fe200087fe409 */
[----:B------:R-:W-:Y:S01]  /*1c70*/  IMAD.WIDE.U32 R4, R6, c[0x0][0x370], R4 ;  /* 0x0000dc0006047a25 */ /* 0x000fe200078e0004 */
[----:B------:R-:W-:-:S03]  /*1c80*/  LOP3.LUT R6, R25, 0xffffffe0, RZ, 0xc0, !PT ;  /* 0xffffffe019067812 */ /* 0x000fc600078ec0ff */
[----:B------:R-:W-:Y:S01]  /*1c90*/  IMAD.WIDE.U32 R16, R16, c[0x0][0x1a8], R8 ;  /* 0x00006a0010107a25 */ /* 0x000fe200078e0008 */
[----:B------:R-:W-:-:S03]  /*1ca0*/  IADD3 R5, R5, UR7, RZ ;  /* 0x0000000705057c10 */ /* 0x000fc6000fffe0ff */
[----:B------:R-:W-:Y:S01]  /*1cb0*/  IMAD.IADD R20, R27, 0x1, -R6 ;  /* 0x000000011b147824 */ /* 0x000fe200078e0a06 */
[----:B------:R-:W-:Y:S01]  /*1cc0*/  IADD3 R21, R17, UR11, RZ ;  /* 0x0000000b11157c10 */ /* 0x000fe2000fffe0ff */
[----:B------:R-:W-:Y:S01]  /*1cd0*/  IMAD.WIDE.U32 R4, R11, c[0x0][0x378], R4 ;  /* 0x0000de000b047a25 */ /* 0x000fe200078e0004 */
[----:B------:R-:W-:-:S03]  /*1ce0*/  LEA R12, P2, R16, c[0x0][0x160], 0x1 ;  /* 0x00005800100c7a11 */ /* 0x000fc600078408ff */
[----:B------:R-:W-:Y:S01]  /*1cf0*/  IMAD R10, R24, UR45, R20 ;  /* 0x0000002d180a7c24 */ /* 0x000fe2000f8e0214 */
[----:B------:R-:W-:Y:S01]  /*1d00*/  IADD3 R7, R5, UR10, RZ ;  /* 0x0000000a05077c10 */ /* 0x000fe2000fffe0ff */
[----:B------:R-:W-:Y:S01]  /*1d10*/  IMAD.MOV.U32 R6, RZ, RZ, R4 ;  /* 0x000000ffff067224 */ /* 0x000fe200078e0004 */
[----:B------:R-:W-:Y:S01]  /*1d20*/  LEA.HI.X R13, R16, c[0x0][0x164], R21, 0x1, P2 ;  /* 0x00005900100d7a11 */ /* 0x000fe200010f0c15 */
[----:B------:R-:W-:Y:S01]  /*1d30*/  IMAD R4, R26, c[0x0][0x370], RZ ;  /* 0x0000dc001a047a24 */ /* 0x000fe200078e02ff */
[----:B------:R-:W-:Y:S01]  /*1d40*/  IADD3 R5, P0, R10, UR20, RZ ;  /* 0x000000140a057c10 */ /* 0x000fe2000ff1e0ff */
[----:B------:R-:W-:Y:S01]  /*1d50*/  IMAD.WIDE.U32 R6, R32, c[0x0][0x370], R6 ;  /* 0x0000dc0020067a25 */ /* 0x000fe200078e0006 */
[----:B------:R-:W-:Y:S02]  /*1d60*/  ULDC.64 UR20, c[0x0][0x3c8] ;  /* 0x0000f20000147ab9 */ /* 0x000fe40000000a00 */
[----:B------:R-:W-:Y:S01]  /*1d70*/  LEA.HI.X.SX32 R10, R10, UR13, 0x1, P0 ;  /* 0x0000000d0a0a7c11 */ /* 0x000fe200080f0eff */
[----:B------:R-:W-:Y:S01]  /*1d80*/  IMAD R4, R32, c[0x0][0x374], R4 ;  /* 0x0000dd0020047a24 */ /* 0x000fe200078e0204 */
[----:B------:R-:W-:Y:S01]  /*1d90*/  LEA R14, P0, R5, c[0x0][0x350], 0x2 ;  /* 0x0000d400050e7a11 */ /* 0x000fe200078010ff */
[----:B------:R-:W-:-:S02]  /*1da0*/  UIMAD.WIDE UR8, UR8, UR38, UR20 ;  /* 0x00000026080872a5 */ /* 0x000fc4000f8e0214 */
[----:B------:R-:W-:Y:S01]  /*1db0*/  IMAD.IADD R19, R7, 0x1, R4 ;  /* 0x0000000107137824 */ /* 0x000fe200078e0204 */
[----:B------:R-:W-:Y:S01]  /*1dc0*/  LEA.HI.X R15, R5, c[0x0][0x354], R10, 0x2, P0 ;  /* 0x0000d500050f7a11 */ /* 0x000fe200000f140a */
[----:B------:R-:W-:Y:S01]  /*1dd0*/  ULDC.64 UR20, c[0x0][0x200] ;  /* 0x0000800000147ab9 */ /* 0x000fe20000000a00 */
[----:B------:R-:W-:Y:S01]  /*1de0*/  PLOP3.LUT P0, PT, PT, PT, UP0, 0x80, 0x0 ;  /* 0x000000000000781c */ /* 0x000fe20003f0f008 */
[----:B------:R-:W-:Y:S01]  /*1df0*/  UIMAD.WIDE UR12, UR12, UR38, UR20 ;  /* 0x000000260c0c72a5 */ /* 0x000fe2000f8e0214 */
[----:B------:R-:W-:-:S04]  /*1e00*/  LEA R10, P1, R6, c[0x0][0x330], 0x1 ;  /* 0x0000cc00060a7a11 */ /* 0x000fc800078208ff */
[----:B------:R-:W-:-:S07]  /*1e10*/  LEA.HI.X R11, R6, c[0x0][0x334], R19, 0x1, P1 ;  /* 0x0000cd00060b7a11 */ /* 0x000fce00008f0c13 */
[----:B------:R-:W-:Y:S05]  /*1e20*/  @!P0 BRA `(.L_x_6) ;  /* 0x0000674000008947 */ /* 0x000fea0003800000 */
[----:B-1----:R-:W2:Y:S01]  /*1e30*/  LDL R29, [R1+0x2c] ;  /* 0x00002c00011d7983 */ /* 0x002ea20000100800 */
[----:B------:R-:W-:Y:S01]  /*1e40*/  PLOP3.LUT P0, PT, PT, PT, UP3, 0x80, 0x0 ;  /* 0x000000000000781c */ /* 0x000fe20003f0f038 */
[----:B------:R-:W-:Y:S01]  /*1e50*/  UIMAD UR14, UR19, -0x40, UR6 ;  /* 0xffffffc0130e78a4 */ /* 0x000fe2000f8e0206 */
[----:B------:R-:W-:Y:S01]  /*1e60*/  IMAD.MOV.U32 R34, RZ, RZ, R12 ;  /* 0x000000ffff227224 */ /* 0x000fe200078e000c */
[----:B------:R-:W-:Y:S01]  /*1e70*/  MOV R35, R13 ;  /* 0x0000000d00237202 */ /* 0x000fe20000000f00 */
[----:B------:R-:W-:Y:S01]  /*1e80*/  ULDC.64 UR10, c[0x0][0x1a0] ;  /* 0x00006800000a7ab9 */ /* 0x000fe20000000a00 */
[----:B------:R-:W-:Y:S01]  /*1e90*/  IMAD.MOV.U32 R36, RZ, RZ, R10 ;  /* 0x000000ffff247224 */ /* 0x000fe200078e000a */
[----:B------:R-:W-:Y:S01]  /*1ea0*/  MOV R37, R11 ;  /* 0x0000000b00257202 */ /* 0x000fe20000000f00 */
[----:B------:R-:W-:-:S06]  /*1eb0*/  UIMAD UR7, UR16, UR10, URZ ;  /* 0x0000000a100772a4 */ /* 0x000fcc000f8e023f */
[----:B------:R-:W-:Y:S01]  /*1ec0*/  @P0 BAR.SYNC.DEFER_BLOCKING 0x0 ;  /* 0x0000000000000b1d */ /* 0x000fe20000010000 */
[----:B------:R-:W-:Y:S01]  /*1ed0*/  ISETP.GE.AND P6, PT, R32, UR14, PT ;  /* 0x0000000e20007c0c */ /* 0x000fe2000bfc6270 */
[----:B------:R-:W-:Y:S01]  /*1ee0*/  UIMAD UR7, UR25, UR11, UR7 ;  /* 0x0000000b190772a4 */ /* 0x000fe2000f8e0207 */
[----:B------:R-:W-:-:S03]  /*1ef0*/  MOV R22, UR25 ;  /* 0x0000001900167c02 */ /* 0x000fc60008000f00 */
[----:B------:R1:W-:Y:S01]  /*1f00*/  STL.64 [R1+0x30], R14 ;  /* 0x0000300e01007387 */ /* 0x0003e20000100a00 */
[----:B------:R-:W-:Y:S01]  /*1f10*/  UMOV UR11, UR8 ;  /* 0x00000008000b7c82 */ /* 0x000fe20008000000 */
[----:B------:R-:W-:Y:S01]  /*1f20*/  IMAD.WIDE.U32 R4, R22, c[0x0][0x1a0], R30 ;  /* 0x0000680016047a25 */ /* 0x000fe200078e001e */
[----:B------:R-:W-:Y:S01]  /*1f30*/  UMOV UR10, UR9 ;  /* 0x00000009000a7c82 */ /* 0x000fe20008000000 */
[----:B------:R3:W-:Y:S01]  /*1f40*/  STL.64 [R1+0x40], R34 ;  /* 0x0000402201007387 */ /* 0x0007e20000100a00 */
[----:B------:R-:W-:Y:S01]  /*1f50*/  UMOV UR9, UR12 ;  /* 0x0000000c00097c82 */ /* 0x000fe20008000000 */
[----:B------:R-:W-:Y:S01]  /*1f60*/  BSSY B0, `(.L_x_7) ;  /* 0x0000030000007945 */ /* 0x000fe20003800000 */
[----:B------:R-:W-:Y:S01]  /*1f70*/  IADD3 R8, P0, R4, UR30, RZ ;  /* 0x0000001e04087c10 */ /* 0x000fe2000ff1e0ff */
[----:B------:R3:W-:Y:S01]  /*1f80*/  STL.64 [R1+0x38], R36 ;  /* 0x0000382401007387 */ /* 0x0007e20000100a00 */
[----:B------:R-:W-:Y:S01]  /*1f90*/  MOV R4, UR7 ;  /* 0x0000000700047c02 */ /* 0x000fe20008000f00 */
[----:B------:R-:W-:-:S02]  /*1fa0*/  UMOV UR8, UR13 ;  /* 0x0000000d00087c82 */ /* 0x000fc40008000000 */
[----:B------:R-:W-:Y:S01]  /*1fb0*/  UMOV UR7, UR18 ;  /* 0x0000001200077c82 */ /* 0x000fe20008000000 */
[----:B------:R-:W-:Y:S01]  /*1fc0*/  IADD3.X R9, R5, UR31, R4, P0, !PT ;  /* 0x0000001f05097c10 */ /* 0x000fe200087fe404 */
[----:B------:R-:W-:-:S04]  /*1fd0*/  IMAD R4, R23, c[0x0][0x1b8], RZ ;  /* 0x00006e0017047a24 */ /* 0x000fc800078e02ff */
[C---:B------:R-:W-:Y:S02]  /*1fe0*/  IMAD R4, R18.reuse, c[0x0][0x1bc], R4 ;  /* 0x00006f0012047a24 */ /* 0x040fe400078e0204 */
[----:B------:R-:W-:-:S04]  /*1ff0*/  IMAD.WIDE.U32 R8, R18, c[0x0][0x1b8], R8 ;  /* 0x00006e0012087a25 */ /* 0x000fc800078e0008 */
[----:B-1----:R-:W-:Y:S01]  /*2000*/  IMAD.IADD R15, R9, 0x1, R4 ;  /* 0x00000001090f7824 */ /* 0x002fe200078e0204 */
[----:B--2---:R3:W-:Y:S04]  /*2010*/  @P6 STS.128 [R29+0x12000], RZ ;  /* 0x012000ff1d006388 */ /* 0x0047e80000000c00 */
[----:B------:R3:W-:Y:S04]  /*2020*/  @P6 STS.128 [R29+0x14000], RZ ;  /* 0x014000ff1d006388 */ /* 0x0007e80000000c00 */
[----:B------:R3:W-:Y:S01]  /*2030*/  @P6 STS.128 [R29+0x16000], RZ ;  /* 0x016000ff1d006388 */ /* 0x0007e20000000c00 */
[----:B------:R-:W-:Y:S05]  /*2040*/  @P6 BRA `(.L_x_8) ;  /* 0x0000021000006947 */ /* 0x000fea0003800000 */
[----:B------:R-:W2:Y:S04]  /*2050*/  LDL R38, [R1+0x68] ;  /* 0x0000680001267983 */ /* 0x000ea80000100800 */
[----:B------:R-:W4:Y:S01]  /*2060*/  LDL R33, [R1+0x6c] ;  /* 0x00006c0001217983 */ /* 0x000f220000100800 */
[----:B------:R-:W-:Y:S01]  /*2070*/  ISETP.GE.AND P4, PT, R30, c[0x0][0x220], PT ;  /* 0x000088001e007a0c */ /* 0x000fe20003f86270 */
[----:B------:R-:W-:-:S02]  /*2080*/  IMAD R14, R26, c[0x0][0x1a0], RZ ;  /* 0x000068001a0e7a24 */ /* 0x000fc400078e02ff */
[----:B------:R-:W-:Y:S02]  /*2090*/  IMAD.MOV.U32 R4, RZ, RZ, R8 ;  /* 0x000000ffff047224 */ /* 0x000fe400078e0008 */
[----:B------:R-:W-:Y:S02]  /*20a0*/  IMAD.MOV.U32 R5, RZ, RZ, R15 ;  /* 0x000000ffff057224 */ /* 0x000fe400078e000f */
[C---:B------:R-:W-:Y:S02]  /*20b0*/  IMAD R14, R32.reuse, c[0x0][0x1a4], R14 ;  /* 0x00006900200e7a24 */ /* 0x040fe400078e020e */
[----:B------:R-:W-:-:S04]  /*20c0*/  IMAD.WIDE.U32 R4, R32, c[0x0][0x1a0], R4 ;  /* 0x0000680020047a25 */ /* 0x000fc800078e0004 */
[----:B------:R-:W-:Y:S01]  /*20d0*/  IMAD.IADD R14, R5, 0x1, R14 ;  /* 0x00000001050e7824 */ /* 0x000fe200078e020e */
[C---:B------:R-:W-:Y:S01]  /*20e0*/  @!P4 LEA R12, P1, R4.reuse, c[0x0][0x170], 0x1 ;  /* 0x00005c00040cca11 */ /* 0x040fe200078208ff */
[----:B------:R1:W-:Y:S03]  /*20f0*/  @P4 STS.128 [R29+0x12000], RZ ;  /* 0x012000ff1d004388 */ /* 0x0003e60000000c00 */
[----:B------:R-:W-:-:S05]  /*2100*/  @!P4 LEA.HI.X R13, R4, c[0x0][0x174], R14, 0x1, P1 ;  /* 0x00005d00040dca11 */ /* 0x000fca00008f0c0e */
[----:B------:R-:W-:Y:S01]  /*2110*/  @!PT LDS RZ, [RZ] ;  /* 0x00000000fffff984 */ /* 0x000fe20000000800 */
[----:B------:R-:W-:Y:S01]  /*2120*/  @!PT LDS RZ, [RZ] ;  /* 0x00000000fffff984 */ /* 0x000fe20000000800 */
[----:B------:R-:W-:Y:S01]  /*2130*/  @!PT LDS RZ, [RZ] ;  /* 0x00000000fffff984 */ /* 0x000fe20000000800 */
[----:B------:R1:W-:Y:S01]  /*2140*/  @!P4 LDGSTS.E.BYPASS.LTC128B.128 [R29+0x12000], [R12.64] ;  /* 0x120000000c1dcfae */ /* 0x0003e2000b901d44 */
[----:B--2---:R-:W-:Y:S02]  /*2150*/  ISETP.GE.AND P3, PT, R38, c[0x0][0x220], PT ;  /* 0x0000880026007a0c */ /* 0x004fe40003f66270 */
[----:B----4-:R-:W-:-:S11]  /*2160*/  ISETP.GE.AND P2, PT, R33, c[0x0][0x220], PT ;  /* 0x0000880021007a0c */ /* 0x010fd60003f46270 */
[C---:B------:R-:W-:Y:S01]  /*2170*/  @!P3 LEA R10, P0, R4.reuse, c[0x0][0x170], 0x1 ;  /* 0x00005c00040aba11 */ /* 0x040fe200078008ff */
[----:B------:R1:W-:Y:S03]  /*2180*/  @P3 STS.128 [R29+0x14000], RZ ;  /* 0x014000ff1d003388 */ /* 0x0003e60000000c00 */
[----:B------:R-:W-:-:S05]  /*2190*/  @!P3 LEA.HI.X R11, R4, c[0x0][0x174], R14, 0x1, P0 ;  /* 0x00005d00040bba11 */ /* 0x000fca00000f0c0e */
[----:B------:R-:W-:Y:S01]  /*21a0*/  @!PT LDS RZ, [RZ] ;  /* 0x00000000fffff984 */ /* 0x000fe20000000800 */
[----:B------:R-:W-:Y:S01]  /*21b0*/  @!PT LDS RZ, [RZ] ;  /* 0x00000000fffff984 */ /* 0x000fe20000000800 */
[----:B------:R-:W-:Y:S01]  /*21c0*/  @!PT LDS RZ, [RZ] ;  /* 0x00000000fffff984 */ /* 0x000fe20000000800 */
[----:B------:R1:W-:Y:S04]  /*21d0*/  @!P3 LDGSTS.E.BYPASS.LTC128B.128 [R29+0x14000], [R10.64+0x80] ;  /* 0x140000800a1dbfae */ /* 0x0003e8000b901d44 */
[----:B------:R1:W-:Y:S01]  /*21e0*/  @P2 STS.128 [R29+0x16000], RZ ;  /* 0x016000ff1d002388 */ /* 0x0003e20000000c00 */
[----:B------:R-:W-:Y:S05]  /*21f0*/  @P2 BRA `(.L_x_8) ;  /* 0x0000006000002947 */ /* 0x000fea0003800000 */
[----:B-1----:R-:W-:-:S04]  /*2200*/  LEA R10, P0, R4, c[0x0][0x170], 0x1 ;  /* 0x00005c00040a7a11 */ /* 0x002fc800078008ff */
[----:B------:R-:W-:-:S05]  /*2210*/  LEA.HI.X R11, R4, c[0x0][0x174], R14, 0x1, P0 ;  /* 0x00005d00040b7a11 */ /* 0x000fca00000f0c0e */
[----:B------:R-:W-:Y:S01]  /*2220*/  @!PT LDS RZ, [RZ] ;  /* 0x00000000fffff984 */ /* 0x000fe20000000800 */
[----:B------:R-:W-:Y:S01]  /*2230*/  @!PT LDS RZ, [RZ] ;  /* 0x00000000fffff984 */ /* 0x000fe20000000800 */
[----:B------:R-:W-:Y:S01]  /*2240*/  @!PT LDS RZ, [RZ] ;  /* 0x00000000fffff984 */ /* 0x000fe20000000800 */
[----:B------:R1:W-:Y:S04]  /*2250*/  LDGSTS.E.BYPASS.LTC128B.128 [R29+0x16000], [R10.64+0x100] ;  /* 0x160001000a1d7fae */ /* 0x0003e8000b901d44 */
.L_x_8:
[----:B------:R-:W-:Y:S05]  /*2260*/  BSYNC B0 ;  /* 0x0000000000007941 */ /* 0x000fea0003800000 */
.L_x_7:
[----:B------:R-:W-:Y:S01]  /*2270*/  IADD3 R14, R32, 0x20, RZ ;  /* 0x00000020200e7810 */ /* 0x000fe20007ffe0ff */
[----:B------:R-:W-:Y:S03]  /*2280*/  BSSY B0, `(.L_x_9) ;  /* 0x0000029000007945 */ /* 0x000fe60003800000 */
[----:B------:R-:W-:-:S13]  /*2290*/  ISETP.GE.AND P5, PT, R14, UR14, PT ;  /* 0x0000000e0e007c0c */ /* 0x000fda000bfa6270 */
[----:B------:R2:W-:Y:S04]  /*22a0*/  @P5 STS.128 [R29+0x13000], RZ ;  /* 0x013000ff1d005388 */ /* 0x0005e80000000c00 */
[----:B------:R2:W-:Y:S04]  /*22b0*/  @P5 STS.128 [R29+0x15000], RZ ;  /* 0x015000ff1d005388 */ /* 0x0005e80000000c00 */
[----:B------:R2:W-:Y:S01]  /*22c0*/  @P5 STS.128 [R29+0x17000], RZ ;  /* 0x017000ff1d005388 */ /* 0x0005e20000000c00 */
[----:B------:R-:W-:Y:S05]  /*22d0*/  @P5 BRA `(.L_x_10) ;  /* 0x0000023000005947 */ /* 0x000fea0003800000 */
[----:B-1----:R-:W4:Y:S04]  /*22e0*/  LDL R11, [R1+0x68] ;  /* 0x00006800010b7983 */ /* 0x002f280000100800 */
[----:B------:R-:W5:Y:S01]  /*22f0*/  LDL R10, [R1+0x6c] ;  /* 0x00006c00010a7983 */ /* 0x000f620000100800 */
[----:B------:R-:W-:Y:S01]  /*2300*/  IADD3 R4, P0, R32, 0x20, RZ ;  /* 0x0000002020047810 */ /* 0x000fe20007f1e0ff */
[----:B------:R-:W-:Y:S01]  /*2310*/  IMAD.MOV.U32 R12, RZ, RZ, R8 ;  /* 0x000000ffff0c7224 */ /* 0x000fe200078e0008 */
[----:B------:R-:W-:Y:S01]  /*2320*/  ISETP.GE.AND P3, PT, R30, c[0x0][0x220], PT ;  /* 0x000088001e007a0c */ /* 0x000fe20003f66270 */
[----:B------:R-:W-:-:S02]  /*2330*/  IMAD.MOV.U32 R13, RZ, RZ, R15 ;  /* 0x000000ffff0d7224 */ /* 0x000fc400078e000f */
[----:B------:R-:W-:Y:S02]  /*2340*/  IMAD.X R5, RZ, RZ, R26, P0 ;  /* 0x000000ffff057224 */ /* 0x000fe400000e061a */
[----:B------:R-:W-:-:S04]  /*2350*/  IMAD.WIDE.U32 R12, R4, c[0x0][0x1a0], R12 ;  /* 0x00006800040c7a25 */ /* 0x000fc800078e000c */
[----:B------:R-:W-:-:S04]  /*2360*/  IMAD R5, R5, c[0x0][0x1a0], RZ ;  /* 0x0000680005057a24 */ /* 0x000fc800078e02ff */
[----:B------:R-:W-:Y:S01]  /*2370*/  IMAD R4, R4, c[0x0][0x1a4], R5 ;  /* 0x0000690004047a24 */ /* 0x000fe200078e0205 */
[----:B------:R1:W-:Y:S03]  /*2380*/  @P3 STS.128 [R29+0x13000], RZ ;  /* 0x013000ff1d003388 */ /* 0x0003e60000000c00 */
[----:B------:R-:W-:Y:S01]  /*2390*/  IMAD.IADD R4, R13, 0x1, R4 ;  /* 0x000000010d047824 */ /* 0x000fe200078e0204 */
[----:B----4-:R-:W-:Y:S02]  /*23a0*/  ISETP.GE.AND P2, PT, R11, c[0x0][0x220], PT ;  /* 0x000088000b007a0c */ /* 0x010fe40003f46270 */
[----:B-----5:R-:W-:Y:S02]  /*23b0*/  ISETP.GE.AND P0, PT, R10, c[0x0][0x220], PT ;  /* 0x000088000a007a0c */ /* 0x020fe40003f06270 */
[----:B------:R-:W-:-:S04]  /*23c0*/  @!P3 LEA R10, P4, R12, c[0x0][0x170], 0x1 ;  /* 0x00005c000c0aba11 */ /* 0x000fc800078808ff */
[----:B------:R-:W-:-:S05]  /*23d0*/  @!P3 LEA.HI.X R11, R12, c[0x0][0x174], R4, 0x1, P4 ;  /* 0x00005d000c0bba11 */ /* 0x000fca00020f0c04 */
[C---:B------:R-:W-:Y:S01]  /*23e0*/  @!P2 LEA R8, P1, R12.reuse, c[0x0][0x170], 0x1 ;  /* 0x00005c000c08aa11 */ /* 0x040fe200078208ff */
[----:B------:R-:W-:Y:S01]  /*23f0*/  @!PT LDS RZ, [RZ] ;  /* 0x00000000fffff984 */ /* 0x000fe20000000800 */
[----:B------:R-:W-:Y:S01]  /*2400*/  @!PT LDS RZ, [RZ] ;  /* 0x00000000fffff984 */ /* 0x000fe20000000800 */
[----:B------:R-:W-:Y:S01]  /*2410*/  @!PT LDS RZ, [RZ] ;  /* 0x00000000fffff984 */ /* 0x000fe20000000800 */
[----:B------:R1:W-:Y:S03]  /*2420*/  @!P3 LDGSTS.E.BYPASS.LTC128B.128 [R29+0x13000], [R10.64] ;  /* 0x130000000a1dbfae */ /* 0x0003e6000b901d44 */
[----:B------:R-:W-:Y:S01]  /*2430*/  @!P2 LEA.HI.X R9, R12, c[0x0][0x174], R4, 0x1, P1 ;  /* 0x00005d000c09aa11 */ /* 0x000fe200008f0c04 */
[----:B------:R1:W-:Y:S04]  /*2440*/  @P2 STS.128 [R29+0x15000], RZ ;  /* 0x015000ff1d002388 */ /* 0x0003e80000000c00 */
        /* <DEDUP_REMOVED lines=12> */
.L_x_10:
[----:B------:R-:W-:Y:S05]  /*2510*/  BSYNC B0 ;  /* 0x0000000000007941 */ /* 0x000fea0003800000 */
.L_x_9:
[----:B------:R-:W-:Y:S01]  /*2520*/  UIMAD UR12, UR7, -0x40, UR26 ;  /* 0xffffffc0070c78a4 */ /* 0x000fe2000f8e021a */
[----:B------:R-:W0:Y:S01]  /*2530*/  LDGDEPBAR ;  /* 0x00000000000079af */ /* 0x000e220000000000 */
[----:B------:R-:W-:Y:S04]  /*2540*/  BSSY B0, `(.L_x_11) ;  /* 0x000001b000007945 */ /* 0x000fe80003800000 */
[----:B------:R-:W-:-:S13]  /*2550*/  ISETP.GE.AND P4, PT, R32, UR12, PT ;  /* 0x0000000c20007c0c */ /* 0x000fda000bf86270 */
[----:B------:R4:W-:Y:S04]  /*2560*/  @P4 STS.128 [R29+0x6000], RZ ;  /* 0x006000ff1d004388 */ /* 0x0009e80000000c00 */
[----:B------:R4:W-:Y:S04]  /*2570*/  @P4 STS.128 [R29+0x8000], RZ ;  /* 0x008000ff1d004388 */ /* 0x0009e80000000c00 */
[----:B------:R4:W-:Y:S01]  /*2580*/  @P4 STS.128 [R29+0xa000], RZ ;  /* 0x00a000ff1d004388 */ /* 0x0009e20000000c00 */
[----:B------:R-:W-:Y:S05]  /*2590*/  @P4 BRA `(.L_x_12) ;  /* 0x0000015000004947 */ /* 0x000fea0003800000 */
[----:B------:R-:W5:Y:S04]  /*25a0*/  LDL R5, [R1+0x68] ;  /* 0x0000680001057983 */ /* 0x000f680000100800 */
[----:B--2---:R-:W2:Y:S01]  /*25b0*/  LDL R4, [R1+0x6c] ;  /* 0x00006c0001047983 */ /* 0x004ea20000100800 */
[----:B------:R-:W-:-:S13]  /*25c0*/  ISETP.GE.AND P2, PT, R30, c[0x0][0x220], PT ;  /* 0x000088001e007a0c */ /* 0x000fda0003f46270 */
[----:B------:R1:W-:Y:S04]  /*25d0*/  @P2 STS.128 [R29+0x6000], RZ ;  /* 0x006000ff1d002388 */ /* 0x0003e80000000c00 */
[----:B------:R-:W-:Y:S01]  /*25e0*/  @!PT LDS RZ, [RZ] ;  /* 0x00000000fffff984 */ /* 0x000fe20000000800 */
[----:B------:R-:W-:Y:S01]  /*25f0*/  @!PT LDS RZ, [RZ] ;  /* 0x00000000fffff984 */ /* 0x000fe20000000800 */
[----:B------:R-:W-:Y:S01]  /*2600*/  @!PT LDS RZ, [RZ] ;  /* 0x00000000fffff984 */ /* 0x000fe20000000800 */
[----:B------:R1:W-:Y:S01]  /*2610*/  @!P2 LDGSTS.E.BYPASS.LTC128B.128 [R29+0x6000], [R36.64] ;  /* 0x06000000241dafae */ /* 0x0003e2000b901d44 */
[----:B-----5:R-:W-:Y:S02]  /*2620*/  ISETP.GE.AND P1, PT, R5, c[0x0][0x220], PT ;  /* 0x0000880005007a0c */ /* 0x020fe40003f26270 */
[----:B--2---:R-:W-:-:S11]  /*2630*/  ISETP.GE.AND P0, PT, R4, c[0x0][0x220], PT ;  /* 0x0000880004007a0c */ /* 0x004fd60003f06270 */
[----:B------:R1:W-:Y:S04]  /*2640*/  @P1 STS.128 [R29+0x8000], RZ ;  /* 0x008000ff1d001388 */ /* 0x0003e80000000c00 */
[----:B------:R-:W-:Y:S01]  /*2650*/  @!PT LDS RZ, [RZ] ;  /* 0x00000000fffff984 */ /* 0x000fe20000000800 */
[----:B------:R-:W-:Y:S01]  /*2660*/  @!PT LDS RZ, [RZ] ;  /* 0x00000000fffff984 */ /* 0x000fe20000000800 */
[----:B------:R-:W-:Y:S01]  /*2670*/  @!PT LDS RZ, [RZ] ;  /* 0x00000000fffff984 */ /* 0x000fe20000000800 */
[----:B------:R1:W-:Y:S04]  /*2680*/  @!P1 LDGSTS.E.BYPASS.LTC128B.128 [R29+0x8000], [R36.64+0x80] ;  /* 0x08000080241d9fae */ /* 0x0003e8000b901d44 */
[----:B------:R1:W-:Y:S01]  /*2690*/  @P0 STS.128 [R29+0xa000], RZ ;  /* 0x00a000ff1d000388 */ /* 0x0003e20000000c00 */
[----:B------:R-:W-:Y:S05]  /*26a0*/  @P0 BRA `(.L_x_12) ;  /* 0x0000004000000947 */ /* 0x000fea0003800000 */
[----:B------:R-:W-:Y:S01]  /*26b0*/  @!PT LDS RZ, [RZ] ;  /* 0x00000000fffff984 */ /* 0x000fe20000000800 */
[----:B------:R-:W-:Y:S01]  /*26c0*/  @!PT LDS RZ, [RZ] ;  /* 0x00000000fffff984 */ /* 0x000fe20000000800 */
[----:B------:R-:W-:Y:S01]  /*26d0*/  @!PT LDS RZ, [RZ] ;  /* 0x00000000fffff984 */ /* 0x000fe20000000800 */
[----:B------:R2:W-:Y:S02]  /*26e0*/  LDGSTS.E.BYPASS.LTC128B.128 [R29+0xa000], [R36.64+0x100] ;  /* 0x0a000100241d7fae */ /* 0x0005e4000b901d44 */
.L_x_12:
[----:B------:R-:W-:Y:S05]  /*26f0*/  BSYNC B0 ;  /* 0x0000000000007941 */ /* 0x000fea0003800000 */
.L_x_11:
[----:B------:R-:W-:Y:S01]  /*2700*/  ISETP.GE.AND P3, PT, R14, UR12, PT ;  /* 0x0000000c0e007c0c */ /* 0x000fe2000bf66270 */
[----:B------:R-:W-:Y:S01]  /*2710*/  BSSY B0, `(.L_x_13) ;  /* 0x0000027000007945 */ /* 0x000fe20003800000 */
[----:B-1----:R-:W-:-:S11]  /*2720*/  MOV R10, 0x20 ;  /* 0x00000020000a7802 */ /* 0x002fd60000000f00 */
[----:B------:R1:W-:Y:S04]  /*2730*/  @P3 STS.128 [R29+0x7000], RZ ;  /* 0x007000ff1d003388 */ /* 0x0003e80000000c00 */
[----:B------:R1:W-:Y:S04]  /*2740*/  @P3 STS.128 [R29+0x9000], RZ ;  /* 0x009000ff1d003388 */ /* 0x0003e80000000c00 */
[----:B------:R1:W-:Y:S01]  /*2750*/  @P3 STS.128 [R29+0xb000], RZ ;  /* 0x00b000ff1d003388 */ /* 0x0003e20000000c00 */
[----:B------:R-:W-:Y:S05]  /*2760*/  @P3 BRA `(.L_x_14) ;  /* 0x0000021000003947 */ /* 0x000fea0003800000 */
[----:B------:R-:W5:Y:S04]  /*2770*/  LDL R8, [R1+0x68] ;  /* 0x0000680001087983 */ /* 0x000f680000100800 */
[----:B--2---:R-:W2:Y:S01]  /*2780*/  LDL R11, [R1+0x6c] ;  /* 0x00006c00010b7983 */ /* 0x004ea20000100800 */
[----:B------:R-:W-:Y:S01]  /*2790*/  ISETP.GE.AND P2, PT, R30, c[0x0][0x220], PT ;  /* 0x000088001e007a0c */ /* 0x000fe20003f46270 */
[----:B------:R-:W-:-:S04]  /*27a0*/  IMAD.WIDE.U32 R4, R10, c[0x0][0x370], RZ ;  /* 0x0000dc000a047a25 */ /* 0x000fc800078e00ff */
[----:B------:R-:W-:Y:S01]  /*27b0*/  IMAD R7, R10, c[0x0][0x374], RZ ;  /* 0x0000dd000a077a24 */ /* 0x000fe200078e02ff */
[----:B------:R-:W-:-:S04]  /*27c0*/  IADD3 R4, P0, R6, R4, RZ ;  /* 0x0000000406047210 */ /* 0x000fc80007f1e0ff */
[----:B------:R-:W-:-:S03]  /*27d0*/  IADD3.X R5, R19, R5, R7, P0, !PT ;  /* 0x0000000513057210 */ /* 0x000fc600007fe407 */
[----:B------:R-:W-:Y:S01]  /*27e0*/  @!P2 IMAD.MOV.U32 R6, RZ, RZ, c[0x0][0x370] ;  /* 0x0000dc00ff06a624 */ /* 0x000fe200078e00ff */
[----:B------:R1:W-:Y:S01]  /*27f0*/  @P2 STS.128 [R29+0x7000], RZ ;  /* 0x007000ff1d002388 */ /* 0x0003e20000000c00 */
[----:B------:R-:W-:Y:S01]  /*2800*/  @!P2 IMAD.MOV.U32 R7, RZ, RZ, c[0x0][0x374] ;  /* 0x0000dd00ff07a624 */ /* 0x000fe200078e00ff */
[----:B-----5:R-:W-:Y:S02]  /*2810*/  ISETP.GE.AND P1, PT, R8, c[0x0][0x220], PT ;  /* 0x0000880008007a0c */ /* 0x020fe40003f26270 */
[----:B------:R-:W-:-:S04]  /*2820*/  @!P2 LEA R8, P0, R6, R36, 0x6 ;  /* 0x000000240608a211 */ /* 0x000fc800078030ff */
[----:B------:R-:W-:-:S05]  /*2830*/  @!P2 LEA.HI.X R9, R6, R37, R7, 0x6, P0 ;  /* 0x000000250609a211 */ /* 0x000fca00000f3407 */
[----:B------:R-:W-:Y:S01]  /*2840*/  @!PT LDS RZ, [RZ] ;  /* 0x00000000fffff984 */ /* 0x000fe20000000800 */
[----:B------:R-:W-:Y:S01]  /*2850*/  @!PT LDS RZ, [RZ] ;  /* 0x00000000fffff984 */ /* 0x000fe20000000800 */
[----:B------:R-:W-:Y:S01]  /*2860*/  @!PT LDS RZ, [RZ] ;  /* 0x00000000fffff984 */ /* 0x000fe20000000800 */
[----:B------:R1:W-:Y:S02]  /*2870*/  @!P2 LDGSTS.E.BYPASS.LTC128B.128 [R29+0x7000], [R8.64] ;  /* 0x07000000081dafae */ /* 0x0003e4000b901d44 */
[C---:B------:R-:W-:Y:S02]  /*2880*/  @!P1 LEA R6, P0, R4.reuse, c[0x0][0x330], 0x1 ;  /* 0x0000cc0004069a11 */ /* 0x040fe400078008ff */
[----:B------:R1:W-:Y:S02]  /*2890*/  @P1 STS.128 [R29+0x9000], RZ ;  /* 0x009000ff1d001388 */ /* 0x0003e40000000c00 */
[----:B------:R-:W-:Y:S02]  /*28a0*/  @!P1 LEA.HI.X R7, R4, c[0x0][0x334], R5, 0x1, P0 ;  /* 0x0000cd0004079a11 */ /* 0x000fe400000f0c05 */
[----:B--2---:R-:W-:-:S03]  /*28b0*/  ISETP.GE.AND P0, PT, R11, c[0x0][0x220], PT ;  /* 0x000088000b007a0c */ /* 0x004fc60003f06270 */
[----:B------:R-:W-:Y:S01]  /*28c0*/  @!PT LDS RZ, [RZ] ;  /* 0x00000000fffff984 */ /* 0x000fe20000000800 */
[----:B------:R-:W-:Y:S01]  /*28d0*/  @!PT LDS RZ, [RZ] ;  /* 0x00000000fffff984 */ /* 0x000fe20000000800 */
[----:B------:R-:W-:Y:S01]  /*28e0*/  @!PT LDS RZ, [RZ] ;  /* 0x00000000fffff984 */ /* 0x000fe20000000800 */
[----:B------:R1:W-:Y:S10]  /*28f0*/  @!P1 LDGSTS.E.BYPASS.LTC128B.128 [R29+0x9000], [R6.64+0x80] ;  /* 0x09000080061d9fae */ /* 0x0003f4000b901d44 */
        /* <DEDUP_REMOVED lines=8> */
.L_x_14:
[----:B------:R-:W-:Y:S05]  /*2980*/  BSYNC B0 ;  /* 0x0000000000007941 */ /* 0x000fea0003800000 */
.L_x_13:
[----:B------:R1:W-:Y:S01]  /*2990*/  @P4 STS.128 [R29], RZ ;  /* 0x000000ff1d004388 */ /* 0x0003e20000000c00 */
[----:B------:R-:W-:Y:S03]  /*29a0*/  BSSY B0, `(.L_x_15) ;  /* 0x0000019000007945 */ /* 0x000fe60003800000 */
[----:B------:R1:W-:Y:S04]  /*29b0*/  @P4 STS.128 [R29+0x2000], RZ ;  /* 0x002000ff1d004388 */ /* 0x0003e80000000c00 */
[----:B------:R1:W-:Y:S01]  /*29c0*/  @P4 STS.128 [R29+0x4000], RZ ;  /* 0x004000ff1d004388 */ /* 0x0003e20000000c00 */
[----:B------:R-:W-:Y:S05]  /*29d0*/  @P4 BRA `(.L_x_16) ;  /* 0x0000015000004947 */ /* 0x000fea0003800000 */
[----:B------:R-:W5:Y:S04]  /*29e0*/  LDL R5, [R1+0x68] ;  /* 0x0000680001057983 */ /* 0x000f680000100800 */
[----:B--2---:R-:W2:Y:S01]  /*29f0*/  LDL R4, [R1+0x6c] ;  /* 0x00006c0001047983 */ /* 0x004ea20000100800 */
[----:B------:R-:W-:-:S13]  /*2a00*/  ISETP.GE.AND P2, PT, R30, c[0x0][0x220], PT ;  /* 0x000088001e007a0c */ /* 0x000fda0003f46270 */
[----:B------:R1:W-:Y:S04]  /*2a10*/  @P2 STS.128 [R29], RZ ;  /* 0x000000ff1d002388 */ /* 0x0003e80000000c00 */
[----:B------:R-:W-:Y:S01]  /*2a20*/  @!PT LDS RZ, [RZ] ;  /* 0x00000000fffff984 */ /* 0x000fe20000000800 */
[----:B------:R-:W-:Y:S01]  /*2a30*/  @!PT LDS RZ, [RZ] ;  /* 0x00000000fffff984 */ /* 0x000fe20000000800 */
[----:B------:R-:W-:Y:S01]  /*2a40*/  @!PT LDS RZ, [RZ] ;  /* 0x00000000fffff984 */ /* 0x000fe20000000800 */
[----:B------:R1:W-:Y:S01]  /*2a50*/  @!P2 LDGSTS.E.BYPASS.LTC128B.128 [R29], [R34.64] ;  /* 0x00000000221dafae */ /* 0x0003e2000b901d44 */
        /* <DEDUP_REMOVED lines=13> */
.L_x_16:
[----:B------:R-:W-:Y:S05]  /*2b30*/  BSYNC B0 ;  /* 0x0000000000007941 */ /* 0x000fea0003800000 */
.L_x_15:
[----:B------:R1:W-:Y:S01]  /*2b40*/  @P3 STS.128 [R29+0x1000], RZ ;  /* 0x001000ff1d003388 */ /* 0x0003e20000000c00 */
[----:B------:R-:W-:Y:S03]  /*2b50*/  BSSY B0, `(.L_x_17) ;  /* 0x0000025000007945 */ /* 0x000fe60003800000 */
[----:B------:R1:W-:Y:S04]  /*2b60*/  @P3 STS.128 [R29+0x3000], RZ ;  /* 0x003000ff1d003388 */ /* 0x0003e80000000c00 */
[----:B------:R1:W-:Y:S01]  /*2b70*/  @P3 STS.128 [R29+0x5000], RZ ;  /* 0x005000ff1d003388 */ /* 0x0003e20000000c00 */
[----:B------:R-:W-:Y:S05]  /*2b80*/  @P3 BRA `(.L_x_18) ;  /* 0x0000021000003947 */ /* 0x000fea0003800000 */
[----:B------:R-:W5:Y:S04]  /*2b90*/  LDL R4, [R1+0x68] ;  /* 0x0000680001047983 */ /* 0x000f680000100800 */
[----:B-12---:R-:W2:Y:S01]  /*2ba0*/  LDL R6, [R1+0x6c] ;  /* 0x00006c0001067983 */ /* 0x006ea20000100800 */
[----:B------:R-:W-:-:S13]  /*2bb0*/  ISETP.GE.AND P2, PT, R30, c[0x0][0x220], PT ;  /* 0x000088001e007a0c */ /* 0x000fda0003f46270 */
[----:B------:R-:W-:Y:S01]  /*2bc0*/  @!P2 IMAD.MOV.U32 R7, RZ, RZ, c[0x0][0x190] ;  /* 0x00006400ff07a624 */ /* 0x000fe200078e00ff */
[----:B------:R1:W-:Y:S01]  /*2bd0*/  @P2 STS.128 [R29+0x1000], RZ ;  /* 0x001000ff1d002388 */ /* 0x0003e20000000c00 */
[----:B------:R-:W-:-:S03]  /*2be0*/  @!P2 IMAD.MOV.U32 R9, RZ, RZ, c[0x0][0x194] ;  /* 0x00006500ff09a624 */ /* 0x000fc600078e00ff */
[----:B------:R-:W-:-:S04]  /*2bf0*/  @!P2 LEA R8, P4, R7, R34, 0x6 ;  /* 0x000000220708a211 */ /* 0x000fc800078830ff */
[----:B------:R-:W-:-:S05]  /*2c00*/  @!P2 LEA.HI.X R9, R7, R35, R9, 0x6, P4 ;  /* 0x000000230709a211 */ /* 0x000fca00020f3409 */
[----:B------:R-:W-:Y:S01]  /*2c10*/  @!PT LDS RZ, [RZ] ;  /* 0x00000000fffff984 */ /* 0x000fe20000000800 */
[----:B------:R-:W-:Y:S01]  /*2c20*/  @!PT LDS RZ, [RZ] ;  /* 0x00000000fffff984 */ /* 0x000fe20000000800 */
[----:B------:R-:W-:Y:S01]  /*2c30*/  @!PT LDS RZ, [RZ] ;  /* 0x00000000fffff984 */ /* 0x000fe20000000800 */
[----:B------:R1:W-:Y:S01]  /*2c40*/  @!P2 LDGSTS.E.BYPASS.LTC128B.128 [R29+0x1000], [R8.64] ;  /* 0x01000000081dafae */ /* 0x0003e2000b901d44 */
[----:B-----5:R-:W-:Y:S01]  /*2c50*/  ISETP.GE.AND P1, PT, R4, c[0x0][0x220], PT ;  /* 0x0000880004007a0c */ /* 0x020fe20003f26270 */
[----:B------:R-:W-:-:S04]  /*2c60*/  IMAD.WIDE.U32 R4, R10, c[0x0][0x190], RZ ;  /* 0x000064000a047a25 */ /* 0x000fc800078e00ff */
[----:B------:R-:W-:Y:S01]  /*2c70*/  IMAD R10, R10, c[0x0][0x194], RZ ;  /* 0x000065000a0a7a24 */ /* 0x000fe200078e02ff */
[----:B------:R-:W-:-:S04]  /*2c80*/  IADD3 R4, P0, R16, R4, RZ ;  /* 0x0000000410047210 */ /* 0x000fc80007f1e0ff */
[----:B------:R-:W-:Y:S02]  /*2c90*/  IADD3.X R5, R21, R5, R10, P0, !PT ;  /* 0x0000000515057210 */ /* 0x000fe400007fe40a */
[----:B--2---:R-:W-:Y:S01]  /*2ca0*/  ISETP.GE.AND P0, PT, R6, c[0x0][0x220], PT ;  /* 0x0000880006007a0c */ /* 0x004fe20003f06270 */
[----:B------:R1:W-:Y:S01]  /*2cb0*/  @P1 STS.128 [R29+0x3000], RZ ;  /* 0x003000ff1d001388 */ /* 0x0003e20000000c00 */
[----:B------:R-:W-:-:S04]  /*2cc0*/  @!P1 LEA R6, P3, R4, c[0x0][0x160], 0x1 ;  /* 0x0000580004069a11 */ /* 0x000fc800078608ff */
        /* <DEDUP_REMOVED lines=13> */
.L_x_18:
[----:B------:R-:W-:Y:S05]  /*2da0*/  BSYNC B0 ;  /* 0x0000000000007941 */ /* 0x000fea0003800000 */
.L_x_17:
[----:B------:R-:W-:Y:S02]  /*2db0*/  SHF.R.S32.HI R5, RZ, 0x1f, R25 ;  /* 0x0000001fff057819 */ /* 0x000fe40000011419 */
[----:B------:R-:W-:Y:S02]  /*2dc0*/  SHF.R.S32.HI R4, RZ, 0x1f, R20 ;  /* 0x0000001fff047819 */ /* 0x000fe40000011414 */
[----:B------:R-:W-:Y:S02]  /*2dd0*/  LEA.HI R5, R5, R24, RZ, 0x2 ;  /* 0x0000001805057211 */ /* 0x000fe400078f10ff */
[----:B------:R-:W-:Y:S02]  /*2de0*/  LEA.HI R4, R4, R20, RZ, 0x2 ;  /* 0x0000001404047211 */ /* 0x000fe400078f10ff */
[----:B------:R-:W-:Y:S02]  /*2df0*/  LOP3.LUT R5, R5, 0xfffffffc, RZ, 0xc0, !PT ;  /* 0xfffffffc05057812 */ /* 0x000fe400078ec0ff */
[----:B------:R-:W-:-:S03]  /*2e00*/  SHF.R.S32.HI R4, RZ, 0x2, R4 ;  /* 0x00000002ff047819 */ /* 0x000fc60000011404 */
[----:B------:R-:W-:-:S04]  /*2e10*/  IMAD.IADD R5, R24, 0x1, -R5 ;  /* 0x0000000118057824 */ /* 0x000fc800078e0a05 */
[----:B------:R-:W-:-:S04]  /*2e20*/  IMAD R4, R5, 0x10, R4 ;  /* 0x0000001005047824 */ /* 0x000fc800078e0204 */
[C---:B-1----:R-:W-:Y:S01]  /*2e30*/  IMAD.SHL.U32 R8, R4.reuse, 0x4, RZ ;  /* 0x0000000404087824 */ /* 0x042fe200078e00ff */
[----:B------:R-:W-:Y:S02]  /*2e40*/  IADD3 R6, R4, 0x8, RZ ;  /* 0x0000000804067810 */ /* 0x000fe40007ffe0ff */
[----:B------:R-:W-:Y:S02]  /*2e50*/  SHF.R.S32.HI R5, RZ, 0x1f, R4 ;  /* 0x0000001fff057819 */ /* 0x000fe40000011404 */
[----:B------:R-:W-:Y:S01]  /*2e60*/  ISETP.GE.AND P1, PT, R6, UR12, PT ;  /* 0x0000000c06007c0c */ /* 0x000fe2000bf26270 */
[----:B------:R-:W-:Y:S01]  /*2e70*/  IMAD.MOV.U32 R6, RZ, RZ, 0x7f800000 ;  /* 0x7f800000ff067424 */ /* 0x000fe200078e00ff */
[C---:B------:R-:W-:Y:S01]  /*2e80*/  ISETP.GE.AND P2, PT, R4.reuse, UR12, PT ;  /* 0x0000000c04007c0c */ /* 0x040fe2000bf46270 */
[----:B------:R-:W-:Y:S01]  /*2e90*/  STL [R1+0x74], R8 ;  /* 0x0000740801007387 */ /* 0x000fe20000100800 */
[----:B------:R-:W-:Y:S01]  /*2ea0*/  SHF.L.U64.HI R7, R4, 0x2, R5 ;  /* 0x0000000204077819 */ /* 0x000fe20000010205 */
[----:B------:R-:W-:Y:S01]  /*2eb0*/  ULDC.64 UR12, c[0x0][0x198] ;  /* 0x00006600000c7ab9 */ /* 0x000fe20000000a00 */
[----:B------:R-:W-:-:S03]  /*2ec0*/  IADD3 R4, P0, R8, UR9, RZ ;  /* 0x0000000908047c10 */ /* 0x000fc6000ff1e0ff */
[----:B------:R1:W-:Y:S01]  /*2ed0*/  STL [R1+0x70], R7 ;  /* 0x0000700701007387 */ /* 0x0003e20000100800 */
[----:B------:R-:W-:-:S05]  /*2ee0*/  IADD3.X R5, R7, UR8, RZ, P0, !PT ;  /* 0x0000000807057c10 */ /* 0x000fca00087fe4ff */
[----:B--2---:R5:W2:Y:S01]  /*2ef0*/  @!P1 LDG.E R6, [R4.64+0x20] ;  /* 0x0000200404069981 */ /* 0x004aa2000c1e1900 */
[----:B-1----:R-:W-:-:S06]  /*2f00*/  IMAD.MOV.U32 R7, RZ, RZ, 0x7f800000 ;  /* 0x7f800000ff077424 */ /* 0x002fcc00078e00ff */
[----:B---3--:R5:W3:Y:S01]  /*2f10*/  @!P2 LDG.E R7, [R4.64] ;  /* 0x000000040407a981 */ /* 0x008ae2000c1e1900 */
[----:B------:R-:W-:-:S03]  /*2f20*/  UIMAD UR12, UR16, UR12, URZ ;  /* 0x0000000c100c72a4 */ /* 0x000fc6000f8e023f */
[----:B------:R-:W-:Y:S01]  /*2f30*/  @P6 STS.128 [R29+0xc000], RZ ;  /* 0x00c000ff1d006388 */ /* 0x000fe20000000c00 */
[----:B------:R-:W-:-:S03]  /*2f40*/  UIMAD UR12, UR25, UR13, UR12 ;  /* 0x0000000d190c72a4 */ /* 0x000fc6000f8e020c */
[----:B------:R-:W-:Y:S04]  /*2f50*/  @P6 STS.128 [R29+0xe000], RZ ;  /* 0x00e000ff1d006388 */ /* 0x000fe80000000c00 */
[----:B------:R-:W-:Y:S01]  /*2f60*/  @P6 STS.128 [R29+0x10000], RZ ;  /* 0x010000ff1d006388 */ /* 0x000fe20000000c00 */
[----:B-----5:R-:W-:Y:S01]  /*2f70*/  IMAD.WIDE.U32 R4, R22, c[0x0][0x198], R30 ;  /* 0x0000660016047a25 */ /* 0x020fe200078e001e */
[----:B------:R-:W-:Y:S02]  /*2f80*/  BSSY B0, `(.L_x_19) ;  /* 0x000002c000007945 */ /* 0x000fe40003800000 */
[----:B--2---:R1:W-:Y:S02]  /*2f90*/  STL [R1+0x64], R6 ;  /* 0x0000640601007387 */ /* 0x0043e40000100800 */
[----:B-1----:R-:W-:Y:S01]  /*2fa0*/  IADD3 R6, P0, R4, UR23, RZ ;  /* 0x0000001704067c10 */ /* 0x002fe2000ff1e0ff */
[----:B------:R-:W-:Y:S01]  /*2fb0*/  IMAD.U32 R4, RZ, RZ, UR12 ;  /* 0x0000000cff047e24 */ /* 0x000fe2000f8e00ff */
[----:B---3--:R1:W-:Y:S04]  /*2fc0*/  STL [R1+0x60], R7 ;  /* 0x0000600701007387 */ /* 0x0083e80000100800 */
[----:B-1----:R-:W-:Y:S01]  /*2fd0*/  IADD3.X R7, R5, UR28, R4, P0, !PT ;  /* 0x0000001c05077c10 */ /* 0x002fe200087fe404 */
[----:B------:R-:W-:-:S04]  /*2fe0*/  IMAD R4, R23, c[0x0][0x1b0], RZ ;  /* 0x00006c0017047a24 */ /* 0x000fc800078e02ff */
[C---:B------:R-:W-:Y:S02]  /*2ff0*/  IMAD R4, R18.reuse, c[0x0][0x1b4], R4 ;  /* 0x00006d0012047a24 */ /* 0x040fe400078e0204 */
[----:B------:R-:W-:-:S04]  /*3000*/  IMAD.WIDE.U32 R6, R18, c[0x0][0x1b0], R6 ;  /* 0x00006c0012067a25 */ /* 0x000fc800078e0006 */
[----:B------:R-:W-:Y:S01]  /*3010*/  IMAD.IADD R9, R7, 0x1, R4 ;  /* 0x0000000107097824 */ /* 0x000fe200078e0204 */
[----:B------:R-:W-:Y:S05]  /*3020*/  @P6 BRA `(.L_x_20) ;  /* 0x0000021000006947 */ /* 0x000fea0003800000 */
[----:B------:R-:W2:Y:S04]  /*3030*/  LDL R8, [R1+0x68] ;  /* 0x0000680001087983 */ /* 0x000ea80000100800 */
[----:B------:R-:W3:Y:S01]  /*3040*/  LDL R10, [R1+0x6c] ;  /* 0x00006c00010a7983 */ /* 0x000ee20000100800 */
[----:B------:R-:W-:Y:S01]  /*3050*/  ISETP.GE.AND P3, PT, R30, c[0x0][0x220], PT ;  /* 0x000088001e007a0c */ /* 0x000fe20003f66270 */
[----:B------:R-:W-:Y:S02]  /*3060*/  IMAD.MOV.U32 R4, RZ, RZ, R6 ;  /* 0x000000ffff047224 */ /* 0x000fe400078e0006 */
[----:B------:R-:W-:-:S04]  /*3070*/  IMAD.MOV.U32 R5, RZ, RZ, R9 ;  /* 0x000000ffff057224 */ /* 0x000fc800078e0009 */
[----:B------:R-:W-:-:S06]  /*3080*/  IMAD.WIDE.U32 R4, R32, c[0x0][0x198], R4 ;  /* 0x0000660020047a25 */ /* 0x000fcc00078e0004 */
[----:B------:R-:W-:Y:S01]  /*3090*/  @!P3 LEA R12, P4, R4, c[0x0][0x168], 0x1 ;  /* 0x00005a00040cba11 */ /* 0x000fe200078808ff */
[----:B------:R1:W-:Y:S01]  /*30a0*/  @P3 STS.128 [R29+0xc000], RZ ;  /* 0x00c000ff1d003388 */ /* 0x0003e20000000c00 */
[----:B--2---:R-:W-:Y:S01]  /*30b0*/  ISETP.GE.AND P2, PT, R8, c[0x0][0x220], PT ;  /* 0x0000880008007a0c */ /* 0x004fe20003f46270 */
[----:B------:R-:W-:Y:S01]  /*30c0*/  IMAD R8, R26, c[0x0][0x198], RZ ;  /* 0x000066001a087a24 */ /* 0x000fe200078e02ff */
[----:B---3--:R-:W-:-:S03]  /*30d0*/  ISETP.GE.AND P0, PT, R10, c[0x0][0x220], PT ;  /* 0x000088000a007a0c */ /* 0x008fc60003f06270 */
[----:B------:R-:W-:-:S04]  /*30e0*/  IMAD R8, R32, c[0x0][0x19c], R8 ;  /* 0x0000670020087a24 */ /* 0x000fc800078e0208 */
[----:B------:R-:W-:-:S04]  /*30f0*/  IMAD.IADD R8, R5, 0x1, R8 ;  /* 0x0000000105087824 */ /* 0x000fc800078e0208 */
[C---:B------:R-:W-:Y:S02]  /*3100*/  @!P2 LEA R10, P1, R4.reuse, c[0x0][0x168], 0x1 ;  /* 0x00005a00040aaa11 */ /* 0x040fe400078208ff */
[C-C-:B------:R-:W-:Y:S02]  /*3110*/  @!P3 LEA.HI.X R13, R4.reuse, c[0x0][0x16c], R8.reuse, 0x1, P4 ;  /* 0x00005b00040dba11 */ /* 0x140fe400020f0c08 */
[----:B------:R-:W-:-:S03]  /*3120*/  @!P2 LEA.HI.X R11, R4, c[0x0][0x16c], R8, 0x1, P1 ;  /* 0x00005b00040baa11 */ /* 0x000fc600008f0c08 */
[----:B------:R-:W-:Y:S01]  /*3130*/  @!PT LDS RZ, [RZ] ;  /* 0x00000000fffff984 */ /* 0x000fe20000000800 */
[----:B------:R-:W-:Y:S01]  /*3140*/  @!PT LDS RZ, [RZ] ;  /* 0x00000000fffff984 */ /* 0x000fe20000000800 */
[----:B------:R-:W-:Y:S01]  /*3150*/  @!PT LDS RZ, [RZ] ;  /* 0x00000000fffff984 */ /* 0x000fe20000000800 */
[----:B------:R1:W-:Y:S04]  /*3160*/  @!P3 LDGSTS.E.BYPASS.LTC128B.128 [R29+0xc000], [R12.64] ;  /* 0x0c0000000c1dbfae */ /* 0x0003e8000b901d44 */
        /* <DEDUP_REMOVED lines=13> */
.L_x_20:
[----:B------:R-:W-:Y:S05]  /*3240*/  BSYNC B0 ;  /* 0x0000000000007941 */ /* 0x000fea0003800000 */
.L_x_19:
[----:B------:R2:W-:Y:S01]  /*3250*/  @P5 STS.128 [R29+0xd000], RZ ;  /* 0x00d000ff1d005388 */ /* 0x0005e20000000c00 */
[----:B------:R-:W-:Y:S03]  /*3260*/  BSSY B0, `(.L_x_21) ;  /* 0x0000026000007945 */ /* 0x000fe60003800000 */
[----:B------:R2:W-:Y:S04]  /*3270*/  @P5 STS.128 [R29+0xf000], RZ ;  /* 0x00f000ff1d005388 */ /* 0x0005e80000000c00 */
[----:B------:R2:W-:Y:S01]  /*3280*/  @P5 STS.128 [R29+0x11000], RZ ;  /* 0x011000ff1d005388 */ /* 0x0005e20000000c00 */
[----:B------:R-:W-:Y:S05]  /*3290*/  @P5 BRA `(.L_x_22) ;  /* 0x0000022000005947 */ /* 0x000fea0003800000 */
[----:B-1----:R-:W3:Y:S04]  /*32a0*/  LDL R10, [R1+0x68] ;  /* 0x00006800010a7983 */ /* 0x002ee80000100800 */
[----:B------:R-:W5:Y:S01]  /*32b0*/  LDL R8, [R1+0x6c] ;  /* 0x00006c0001087983 */ /* 0x000f620000100800 */
[----:B------:R-:W-:Y:S01]  /*32c0*/  IADD3 R4, P0, R32, 0x20, RZ ;  /* 0x0000002020047810 */ /* 0x000fe20007f1e0ff */
[----:B------:R-:W-:Y:S01]  /*32d0*/  IMAD.MOV.U32 R7, RZ, RZ, R9 ;  /* 0x000000ffff077224 */ /* 0x000fe200078e0009 */
[----:B------:R-:W-:-:S03]  /*32e0*/  ISETP.GE.AND P3, PT, R30, c[0x0][0x220], PT ;  /* 0x000088001e007a0c */ /* 0x000fc60003f66270 */
[----:B------:R-:W-:-:S04]  /*32f0*/  IMAD.X R5, RZ, RZ, R26, P0 ;  /* 0x000000ffff057224 */ /* 0x000fc800000e061a */
[----:B------:R-:W-:-:S06]  /*3300*/  IMAD R5, R5, c[0x0][0x198], RZ ;  /* 0x0000660005057a24 */ /* 0x000fcc00078e02ff */
[----:B------:R1:W-:Y:S01]  /*3310*/  @P3 STS.128 [R29+0xd000], RZ ;  /* 0x00d000ff1d003388 */ /* 0x0003e20000000c00 */
[----:B---3--:R-:W-:Y:S01]  /*3320*/  ISETP.GE.AND P2, PT, R10, c[0x0][0x220], PT ;  /* 0x000088000a007a0c */ /* 0x008fe20003f46270 */
[----:B------:R-:W-:Y:S01]  /*3330*/  IMAD.WIDE.U32 R10, R4, c[0x0][0x198], R6 ;  /* 0x00006600040a7a25 */ /* 0x000fe200078e0006 */
[----:B-----5:R-:W-:-:S03]  /*3340*/  ISETP.GE.AND P0, PT, R8, c[0x0][0x220], PT ;  /* 0x0000880008007a0c */ /* 0x020fc60003f06270 */
[----:B------:R-:W-:Y:S01]  /*3350*/  IMAD R4, R4, c[0x0][0x19c], R5 ;  /* 0x0000670004047a24 */ /* 0x000fe200078e0205 */
[----:B------:R-:W-:-:S03]  /*3360*/  @!P3 LEA R8, P4, R10, c[0x0][0x168], 0x1 ;  /* 0x00005a000a08ba11 */ /* 0x000fc600078808ff */
        /* <DEDUP_REMOVED lines=21> */
.L_x_22:
[----:B------:R-:W-:Y:S05]  /*34c0*/  BSYNC B0 ;  /* 0x0000000000007941 */ /* 0x000fea0003800000 */
.L_x_21:
[----:B-1----:R-:W3:Y:S04]  /*34d0*/  LDL R6, [R1] ;  /* 0x0000000001067983 */ /* 0x002ee80000100800 */
[----:B------:R-:W5:Y:S01]  /*34e0*/  LDL R5, [R1+0x4] ;  /* 0x0000040001057983 */ /* 0x000f620000100800 */
[----:B------:R-:W-:Y:S01]  /*34f0*/  LEA.HI R4, R28, R27, RZ, 0x3 ;  /* 0x0000001b1c047211 */ /* 0x000fe200078f18ff */
[----:B------:R-:W-:Y:S01]  /*3500*/  IMAD.MOV.U32 R240, RZ, RZ, 0x20 ;  /* 0x00000020fff07424 */ /* 0x000fe200078e00ff */
[----:B------:R-:W-:Y:S01]  /*3510*/  USHF.L.U32 UR12, UR19, 0x6, URZ ;  /* 0x00000006130c7899 */ /* 0x000fe2000800063f */
[----:B------:R-:W0:Y:S01]  /*3520*/  LDGDEPBAR ;  /* 0x00000000000079af */ /* 0x000e220000000000 */
[----:B------:R-:W-:Y:S01]  /*3530*/  LOP3.LUT R4, R4, 0xfffffff8, RZ, 0xc0, !PT ;  /* 0xfffffff804047812 */ /* 0x000fe200078ec0ff */
[----:B------:R-:W-:Y:S01]  /*3540*/  CS2R R142, SRZ ;  /* 0x00000000008e7805 */ /* 0x000fe2000001ff00 */
[----:B------:R-:W-:Y:S01]  /*3550*/  UIADD3 UR12, UR12, 0x40, URZ ;  /* 0x000000400c0c7890 */ /* 0x000fe2000fffe03f */
[----:B------:R-:W-:Y:S01]  /*3560*/  CS2R R140, SRZ ;  /* 0x00000000008c7805 */ /* 0x000fe2000001ff00 */
[----:B------:R-:W-:Y:S01]  /*3570*/  CS2R R146, SRZ ;  /* 0x0000000000927805 */ /* 0x000fe2000001ff00 */
[----:B------:R-:W-:Y:S01]  /*3580*/  IMAD.IADD R4, R27, 0x1, -R4 ;  /* 0x000000011b047824 */ /* 0x000fe200078e0a04 */
[----:B------:R-:W-:Y:S01]  /*3590*/  CS2R R144, SRZ ;  /* 0x0000000000907805 */ /* 0x000fe2000001ff00 */
[----:B------:R-:W-:Y:S01]  /*35a0*/  CS2R R138, SRZ ;  /* 0x00000000008a7805 */ /* 0x000fe2000001ff00 */
[----:B------:R-:W-:Y:S01]  /*35b0*/  CS2R R136, SRZ ;  /* 0x0000000000887805 */ /* 0x000fe2000001ff00 */
[----:B------:R-:W-:Y:S01]  /*35c0*/  CS2R R134, SRZ ;  /* 0x0000000000867805 */ /* 0x000fe2000001ff00 */
[----:B------:R-:W-:Y:S01]  /*35d0*/  LOP3.LUT P0, RZ, R4, 0x2, RZ, 0xc0, !PT ;  /* 0x0000000204ff7812 */ /* 0x000fe2000780c0ff */
[----:B------:R-:W-:Y:S01]  /*35e0*/  CS2R R132, SRZ ;  /* 0x0000000000847805 */ /* 0x000fe2000001ff00 */
[----:B------:R-:W-:Y:S01]  /*35f0*/  CS2R R126, SRZ ;  /* 0x00000000007e7805 */ /* 0x000fe2000001ff00 */
[----:B------:R-:W-:Y:S01]  /*3600*/  CS2R R124, SRZ ;  /* 0x00000000007c7805 */ /* 0x000fe2000001ff00 */
[----:B------:R-:W-:Y:S01]  /*3610*/  SEL R240, R240, 0xffffffe0, !P0 ;  /* 0xffffffe0f0f07807 */ /* 0x000fe20004000000 */
[----:B------:R-:W-:Y:S01]  /*3620*/  CS2R R130, SRZ ;  /* 0x0000000000827805 */ /* 0x000fe2000001ff00 */
[----:B------:R-:W-:Y:S01]  /*3630*/  CS2R R128, SRZ ;  /* 0x0000000000807805 */ /* 0x000fe2000001ff00 */
[----:B------:R-:W-:Y:S01]  /*3640*/  CS2R R122, SRZ ;  /* 0x00000000007a7805 */ /* 0x000fe2000001ff00 */
[----:B------:R-:W-:Y:S01]  /*3650*/  CS2R R120, SRZ ;  /* 0x0000000000787805 */ /* 0x000fe2000001ff00 */
[----:B------:R-:W-:Y:S01]  /*3660*/  IMAD.IADD R240, R240, 0x1, R252 ;  /* 0x00000001f0f07824 */ /* 0x000fe200078e02fc */
[----:B------:R-:W-:Y:S01]  /*3670*/  CS2R R118, SRZ ;  /* 0x0000000000767805 */ /* 0x000fe2000001ff00 */
[----:B------:R-:W-:Y:S01]  /*3680*/  CS2R R116, SRZ ;  /* 0x0000000000747805 */ /* 0x000fe2000001ff00 */
[----:B------:R-:W-:Y:S01]  /*3690*/  CS2R R110, SRZ ;  /* 0x00000000006e7805 */ /* 0x000fe2000001ff00 */
[----:B------:R-:W-:-:S04]  /*36a0*/  DEPBAR.LE SB0, 0x1 ;  /* 0x000080400000791a */ /* 0x000fc80000000000 */
[----:B------:R-:W-:Y:S01]  /*36b0*/  BAR.SYNC.DEFER_BLOCKING 0x0 ;  /* 0x0000000000007b1d */ /* 0x000fe20000010000 */
[----:B------:R-:W-:Y:S01]  /*36c0*/  CS2R R108, SRZ ;  /* 0x00000000006c7805 */ /* 0x000fe2000001ff00 */
        /* <DEDUP_REMOVED lines=22> */
[----:B------:R1:W2:Y:S01]  /*3830*/  LDSM.16.M88.4 R172, [R240+0x12000] ;  /* 0x01200000f0ac783b */ /* 0x0002a20000000200 */
[----:B------:R-:W-:Y:S01]  /*3840*/  CS2R R30, SRZ ;  /* 0x00000000001e7805 */ /* 0x000fe2000001ff00 */
[----:B--2-4-:R-:W-:Y:S01]  /*3850*/  CS2R R28, SRZ ;  /* 0x00000000001c7805 */ /* 0x014fe2000001ff00 */
[----:B------:R-:W-:Y:S01]  /*3860*/  CS2R R34, SRZ ;  /* 0x0000000000227805 */ /* 0x000fe2000001ff00 */
[----:B------:R1:W2:Y:S01]  /*3870*/  LDSM.16.M88.4 R176, [R240+0x12800] ;  /* 0x01280000f0b0783b */ /* 0x0002a20000000200 */
[----:B------:R-:W-:Y:S01]  /*3880*/  CS2R R32, SRZ ;  /* 0x0000000000207805 */ /* 0x000fe2000001ff00 */
[----:B------:R-:W-:Y:S01]  /*3890*/  CS2R R26, SRZ ;  /* 0x00000000001a7805 */ /* 0x000fe2000001ff00 */
[----:B------:R-:W-:Y:S01]  /*38a0*/  CS2R R24, SRZ ;  /* 0x0000000000187805 */ /* 0x000fe2000001ff00 */
[----:B------:R1:W4:Y:S01]  /*38b0*/  LDSM.16.M88.4 R204, [R240+0x14000] ;  /* 0x01400000f0cc783b */ /* 0x0003220000000200 */
[----:B------:R-:W-:Y:S01]  /*38c0*/  CS2R R22, SRZ ;  /* 0x0000000000167805 */ /* 0x000fe2000001ff00 */
[----:B------:R-:W-:Y:S01]  /*38d0*/  CS2R R20, SRZ ;  /* 0x0000000000147805 */ /* 0x000fe2000001ff00 */
[----:B------:R-:W-:Y:S01]  /*38e0*/  UISETP.GE.AND UP0, UPT, UR12, UR6, UPT ;  /* 0x000000060c00728c */ /* 0x000fe2000bf06270 */
[----:B------:R1:W1:Y:S04]  /*38f0*/  LDSM.16.M88.4 R208, [R240+0x14800] ;  /* 0x01480000f0d0783b */ /* 0x0002680000000200 */
[----:B------:R1:W1:Y:S04]  /*3900*/  LDSM.16.M88.4 R236, [R240+0x16000] ;  /* 0x01600000f0ec783b */ /* 0x0002680000000200 */
[----:B------:R1:W1:Y:S04]  /*3910*/  LDSM.16.M88.4 R164, [R252+0x12000] ;  /* 0x01200000fca4783b */ /* 0x0002680000000200 */
[----:B------:R1:W1:Y:S04]  /*3920*/  LDSM.16.M88.4 R168, [R252+0x12800] ;  /* 0x01280000fca8783b */ /* 0x0002680000000200 */
[----:B------:R1:W1:Y:S04]  /*3930*/  LDSM.16.M88.4 R196, [R252+0x14000] ;  /* 0x01400000fcc4783b */ /* 0x0002680000000200 */
[----:B------:R1:W1:Y:S04]  /*3940*/  LDSM.16.M88.4 R200, [R252+0x14800] ;  /* 0x01480000fcc8783b */ /* 0x0002680000000200 */
[----:B------:R1:W1:Y:S04]  /*3950*/  LDSM.16.M88.4 R228, [R252+0x16000] ;  /* 0x01600000fce4783b */ /* 0x0002680000000200 */
[----:B------:R1:W1:Y:S04]  /*3960*/  LDSM.16.M88.4 R232, [R252+0x16800] ;  /* 0x01680000fce8783b */ /* 0x0002680000000200 */
[----:B------:R-:W1:Y:S04]  /*3970*/  LDSM.16.M88.4 R240, [R240+0x16800] ;  /* 0x01680000f0f0783b */ /* 0x000e680000000200 */
[----:B---3--:R3:W1:Y:S04]  /*3980*/  LDSM.16.M88.4 R148, [R6+0x12000] ;  /* 0x012000000694783b */ /* 0x0086680000000200 */
[----:B------:R3:W1:Y:S04]  /*3990*/  LDSM.16.M88.4 R152, [R6+0x12800] ;  /* 0x012800000698783b */ /* 0x0006680000000200 */
[----:B-----5:R3:W1:Y:S04]  /*39a0*/  LDSM.16.M88.4 R156, [R5+0x12000] ;  /* 0x01200000059c783b */ /* 0x0206680000000200 */
        /* <DEDUP_REMOVED lines=8> */
[----:B--2-4-:R3:W1:Y:S02]  /*3a30*/  LDSM.16.M88.4 R224, [R5+0x16800] ;  /* 0x0168000005e0783b */ /* 0x0146640000000200 */
.L_x_25:
[----:B------:R-:W2:Y:S01]  /*3a40*/  LDL R88, [R1] ;  /* 0x0000000001587983 */ /* 0x000ea20000100800 */
[----:B------:R-:W-:Y:S01]  /*3a50*/  PLOP3.LUT P0, PT, PT, PT, UP0, 0x80, 0x0 ;  /* 0x000000000000781c */ /* 0x000fe20003f0f008 */
[----:B------:R-:W-:Y:S01]  /*3a60*/  UISETP.GE.AND UP5, UPT, UR7, 0x1, UPT ;  /* 0x000000010700788c */ /* 0x000fe2000bfa6270 */
[----:B------:R-:W-:Y:S02]  /*3a70*/  PLOP3.LUT P5, PT, PT, PT, UP0, 0x80, 0x0 ;  /* 0x000000000000781c */ /* 0x000fe40003faf008 */
[----:B------:R-:W4:Y:S01]  /*3a80*/  LDL R245, [R1+0x8] ;  /* 0x0000080001f57983 */ /* 0x000f220000100800 */
[----:B------:R-:W-:Y:S02]  /*3a90*/  PLOP3.LUT P1, PT, PT, PT, UP0, 0x80, 0x0 ;  /* 0x000000000000781c */ /* 0x000fe40003f2f008 */
[----:B------:R-:W-:Y:S02]  /*3aa0*/  PLOP3.LUT P4, PT, PT, PT, UP0, 0x80, 0x0 ;  /* 0x000000000000781c */ /* 0x000fe40003f8f008 */
[----:B-----5:R-:W5:Y:S01]  /*3ab0*/  LDL R90, [R1+0x4] ;  /* 0x00000400015a7983 */ /* 0x020f620000100800 */
[----:B------:R-:W-:Y:S02]  /*3ac0*/  PLOP3.LUT P3, PT, PT, PT, UP0, 0x80, 0x0 ;  /* 0x000000000000781c */ /* 0x000fe40003f6f008 */
[----:B------:R-:W-:Y:S02]  /*3ad0*/  PLOP3.LUT P6, PT, PT, PT, UP0, 0x80, 0x0 ;  /* 0x000000000000781c */ /* 0x000fe40003fcf008 */
[----:B---3--:R-:W3:Y:S05]  /*3ae0*/  LDL R244, [R1+0xc] ;  /* 0x00000c0001f47983 */ /* 0x008eea0000100800 */
[----:B------:R-:W5:Y:S05]  /*3af0*/  LDL R99, [R1+0x18] ;  /* 0x0000180001637983 */ /* 0x000f6a0000100800 */
[----:B------:R-:W5:Y:S05]  /*3b00*/  LDL R89, [R1+0x10] ;  /* 0x0000100001597983 */ /* 0x000f6a0000100800 */
[----:B------:R-:W5:Y:S05]  /*3b10*/  LDL R96, [R1+0x14] ;  /* 0x0000140001607983 */ /* 0x000f6a0000100800 */
[----:B------:R-:W0:Y:S05]  /*3b20*/  LDGDEPBAR ;  /* 0x00000000000079af */ /* 0x000e2a0000000000 */
[----:B------:R-:W5:Y:S05]  /*3b30*/  LDL R91, [R1+0x80] ;  /* 0x00008000015b7983 */ /* 0x000f6a0000100800 */
[----:B------:R-:W5:Y:S05]  /*3b40*/  LDL R95, [R1+0x50] ;  /* 0x00005000015f7983 */ /* 0x000f6a0000100800 */
[----:B------:R-:W5:Y:S05]  /*3b50*/  LDL R94, [R1+0x5c] ;  /* 0x00005c00015e7983 */ /* 0x000f6a0000100800 */
[----:B------:R-:W5:Y:S05]  /*3b60*/  LDL R93, [R1+0x54] ;  /* 0x00005400015d7983 */ /* 0x000f6a0000100800 */
[----:B------:R-:W5:Y:S05]  /*3b70*/  LDL R92, [R1+0x58] ;  /* 0x00005800015c7983 */ /* 0x000f6a0000100800 */
[----:B------:R-:W5:Y:S05]  /*3b80*/  LDL R98, [R1+0x74] ;  /* 0x0000740001627983 */ /* 0x000f6a0000100800 */
[----:B------:R-:W5:Y:S01]  /*3b90*/  LDL R97, [R1+0x70] ;  /* 0x0000700001617983 */ /* 0x000f620000100800 */
[----:B------:R-:W-:Y:S04]  /*3ba0*/  DEPBAR.LE SB0, 0x0 ;  /* 0x000080000000791a */ /* 0x000fe80000000000 */
[----:B------:R-:W-:Y:S06]  /*3bb0*/  BAR.SYNC.DEFER_BLOCKING 0x0 ;  /* 0x0000000000007b1d */ /* 0x000fec0000010000 */
[----:B------:R-:W-:Y:S05]  /*3bc0*/  LDSM.16.M88.4 R84, [R252+0xc000] ;  /* 0x00c00000fc54783b */ /* 0x000fea0000000200 */
[----:B-12---:R-:W-:Y:S05]  /*3bd0*/  LDSM.16.M88.4 R8, [R88+0xc000] ;  /* 0x00c000005808783b */ /* 0x006fea0000000200 */
[----:B----4-:R-:W2:Y:S05]  /*3be0*/  LDSM.16.M88.4 R16, [R245] ;  /* 0x00000000f510783b */ /* 0x010eaa0000000200 */
[----:B------:R-:W4:Y:S05]  /*3bf0*/  LDSM.16.M88.4 R68, [R88+0xc800] ;  /* 0x00c800005844783b */ /* 0x000f2a0000000200 */
[----:B---3--:R-:W-:Y:S05]  /*3c00*/  LDSM.16.M88.4 R72, [R244] ;  /* 0x00000000f448783b */ /* 0x008fea0000000200 */
[----:B-----5:R-:W3:Y:S05]  /*3c10*/  LDSM.16.M88.4 R76, [R90+0xc000] ;  /* 0x00c000005a4c783b */ /* 0x020eea0000000200 */
[----:B------:R-:W-:Y:S01]  /*3c20*/  LDSM.16.M88.4 R80, [R99] ;  /* 0x000000006350783b */ /* 0x000fe20000000200 */
[C---:B--2---:R-:W-:Y:S08]  /*3c30*/  HMMA.16816.F32 R4, R16.reuse, R8, RZ ;  /* 0x000000081004723c */ /* 0x044ff000000018ff */
[C---:B------:R-:W-:Y:S08]  /*3c40*/  HMMA.16816.F32 R8, R16.reuse, R10, RZ ;  /* 0x0000000a1008723c */ /* 0x040ff000000018ff */
[C---:B----4-:R-:W-:Y:S08]  /*3c50*/  HMMA.16816.F32 R12, R16.reuse, R68, RZ ;  /* 0x00000044100c723c */ /* 0x050ff000000018ff */
[----:B------:R-:W-:Y:S01]  /*3c60*/  HMMA.16816.F32 R16, R16, R70, RZ ;  /* 0x000000461010723c */ /* 0x000fe200000018ff */
[----:B------:R-:W2:Y:S07]  /*3c70*/  LDSM.16.M88.4 R68, [R90+0xc800] ;  /* 0x00c800005a44783b */ /* 0x000eae0000000200 */
[C---:B---3--:R-:W-:Y:S08]  /*3c80*/  HMMA.16816.F32 R4, R72.reuse, R76, R4 ;  /* 0x0000004c4804723c */ /* 0x048ff00000001804 */
[C---:B------:R-:W-:Y:S01]  /*3c90*/  HMMA.16816.F32 R8, R72.reuse, R78, R8 ;  /* 0x0000004e4808723c */ /* 0x040fe20000001808 */
[----:B------:R-:W3:Y:S07]  /*3ca0*/  LDSM.16.M88.4 R76, [R252+0xc800] ;  /* 0x00c80000fc4c783b */ /* 0x000eee0000000200 */
[C---:B--2---:R-:W-:Y:S08]  /*3cb0*/  HMMA.16816.F32 R12, R72.reuse, R68, R12 ;  /* 0x00000044480c723c */ /* 0x044ff0000000180c */
[----:B------:R-:W-:Y:S01]  /*3cc0*/  HMMA.16816.F32 R16, R72, R70, R16 ;  /* 0x000000464810723c */ /* 0x000fe20000001810 */
[----:B------:R-:W-:Y:S05]  /*3cd0*/  LDSM.16.M88.4 R68, [R96] ;  /* 0x000000006044783b */ /* 0x000fea0000000200 */
[----:B------:R-:W2:Y:S02]  /*3ce0*/  LDSM.16.M88.4 R72, [R89+0xc000] ;  /* 0x00c000005948783b */ /* 0x000ea40000000200 */
[C---:B------:R-:W-:Y:S08]  /*3cf0*/  HMMA.16816.F32 R4, R80.reuse, R84, R4 ;  /* 0x000000545004723c */ /* 0x040ff00000001804 */
[C---:B------:R-:W-:Y:S01]  /*3d00*/  HMMA.16816.F32 R8, R80.reuse, R86, R8 ;  /* 0x000000565008723c */ /* 0x040fe20000001808 */
[----:B------:R-:W4:Y:S07]  /*3d10*/  LDSM.16.M88.4 R84, [R89+0xc800] ;  /* 0x00c800005954783b */ /* 0x000f2e0000000200 */
[C---:B---3--:R-:W-:Y:S08]  /*3d20*/  HMMA.16816.F32 R12, R80.reuse, R76, R12 ;  /* 0x0000004c500c723c */ /* 0x048ff0000000180c */
[----:B------:R-:W-:Y:S01]  /*3d30*/  HMMA.16816.F32 R16, R80, R78, R16 ;  /* 0x0000004e5010723c */ /* 0x000fe20000001810 */
[----:B------:R-:W-:Y:S05]  /*3d40*/  LDSM.16.M88.4 R76, [R245+0x2000] ;  /* 0x00200000f54c783b */ /* 0x000fea0000000200 */
[----:B------:R-:W3:Y:S02]  /*3d50*/  LDSM.16.M88.4 R80, [R88+0xe000] ;  /* 0x00e000005850783b */ /* 0x000ee40000000200 */
[C---:B--2---:R-:W-:Y:S08]  /*3d60*/  HMMA.16816.F32 R4, R68.reuse, R72, R4 ;  /* 0x000000484404723c */ /* 0x044ff00000001804 */
[C---:B------:R-:W-:Y:S01]  /*3d70*/  HMMA.16816.F32 R8, R68.reuse, R74, R8 ;  /* 0x0000004a4408723c */ /* 0x040fe20000001808 */
[----:B------:R-:W2:Y:S07]  /*3d80*/  LDSM.16.M88.4 R72, [R88+0xe800] ;  /* 0x00e800005848783b */ /* 0x000eae0000000200 */
[C---:B----4-:R-:W-:Y:S08]  /*3d90*/  HMMA.16816.F32 R12, R68.reuse, R84, R12 ;  /* 0x00000054440c723c */ /* 0x050ff0000000180c */
[----:B------:R-:W-:Y:S01]  /*3da0*/  HMMA.16816.F32 R16, R68, R86, R16 ;  /* 0x000000564410723c */ /* 0x000fe20000001810 */
[----:B------:R-:W-:Y:S05]  /*3db0*/  LDSM.16.M88.4 R68, [R244+0x2000] ;  /* 0x00200000f444783b */ /* 0x000fea0000000200 */
[----:B------:R-:W4:Y:S02]  /*3dc0*/  LDSM.16.M88.4 R84, [R90+0xe000] ;  /* 0x00e000005a54783b */ /* 0x000f240000000200 */
[C---:B---3--:R-:W-:Y:S08]  /*3dd0*/  HMMA.16816.F32 R4, R76.reuse, R80, R4 ;  /* 0x000000504c04723c */ /* 0x048ff00000001804 */
[C---:B------:R-:W-:Y:S01]  /*3de0*/  HMMA.16816.F32 R8, R76.reuse, R82, R8 ;  /* 0x000000524c08723c */ /* 0x040fe20000001808 */
[----:B------:R-:W3:Y:S07]  /*3df0*/  LDSM.16.M88.4 R80, [R90+0xe800] ;  /* 0x00e800005a50783b */ /* 0x000eee0000000200 */
[C---:B--2---:R-:W-:Y:S08]  /*3e00*/  HMMA.16816.F32 R12, R76.reuse, R72, R12 ;  /* 0x000000484c0c723c */ /* 0x044ff0000000180c */
[----:B------:R-:W-:Y:S01]  /*3e10*/  HMMA.16816.F32 R16, R76, R74, R16 ;  /* 0x0000004a4c10723c */ /* 0x000fe20000001810 */
[----:B------:R-:W-:Y:S05]  /*3e20*/  LDSM.16.M88.4 R72, [R99+0x2000] ;  /* 0x002000006348783b */ /* 0x000fea0000000200 */
[----:B------:R-:W2:Y:S02]  /*3e30*/  LDSM.16.M88.4 R76, [R252+0xe000] ;  /* 0x00e00000fc4c783b */ /* 0x000ea40000000200 */
[C---:B----4-:R-:W-:Y:S08]  /*3e40*/  HMMA.16816.F32 R4, R68.reuse, R84, R4 ;  /* 0x000000544404723c */ /* 0x050ff00000001804 */
        /* <DEDUP_REMOVED lines=15> */
[----:B------:R3:W5:Y:S07]  /*3f40*/  LDSM.16.M88.4 R80, [R88+0x10800] ;  /* 0x010800005850783b */ /* 0x00076e0000000200 */
[C---:B--2---:R-:W-:Y:S08]  /*3f50*/  HMMA.16816.F32 R12, R68.reuse, R76, R12 ;  /* 0x0000004c440c723c */ /* 0x044ff0000000180c */
[----:B------:R-:W-:Y:S01]  /*3f60*/  HMMA.16816.F32 R16, R68, R78, R16 ;  /* 0x0000004e4410723c */ /* 0x000fe20000001810 */
[----:B------:R-:W-:Y:S05]  /*3f70*/  LDSM.16.M88.4 R76, [R90+0x10000] ;  /* 0x010000005a4c783b */ /* 0x000fea0000000200 */
[----:B------:R-:W2:Y:S02]  /*3f80*/  LDSM.16.M88.4 R68, [R244+0x4000] ;  /* 0x00400000f444783b */ /* 0x000ea40000000200 */
[C---:B----4-:R-:W-:Y:S03]  /*3f90*/  HMMA.16816.F32 R4, R72.reuse, R84, R4 ;  /* 0x000000544804723c */ /* 0x050fe60000001804 */
[----:B---3--:R-:W3:Y:S05]  /*3fa0*/  LDL R88, [R1+0x60] ;  /* 0x0000600001587983 */ /* 0x008eea0000100800 */
[C---:B------:R-:W-:Y:S01]  /*3fb0*/  HMMA.16816.F32 R8, R72.reuse, R86, R8 ;  /* 0x000000564808723c */ /* 0x040fe20000001808 */
[----:B------:R4:W1:Y:S07]  /*3fc0*/  LDSM.16.M88.4 R84, [R90+0x10800] ;  /* 0x010800005a54783b */ /* 0x00086e0000000200 */
[C---:B-----5:R-:W-:Y:S08]  /*3fd0*/  HMMA.16816.F32 R12, R72.reuse, R80, R12 ;  /* 0x00000050480c723c */ /* 0x060ff0000000180c */
[----:B------:R-:W-:Y:S01]  /*3fe0*/  HMMA.16816.F32 R16, R72, R82, R16 ;  /* 0x000000524810723c */ /* 0x000fe20000001810 */
[----:B------:R-:W-:Y:S05]  /*3ff0*/  LDSM.16.M88.4 R72, [R99+0x4000] ;  /* 0x004000006348783b */ /* 0x000fea0000000200 */
[----:B------:R-:W5:Y:S05]  /*4000*/  LDSM.16.M88.4 R80, [R252+0x10000] ;  /* 0x01000000fc50783b */ /* 0x000f6a0000000200 */
[----:B----4-:R-:W4:Y:S01]  /*4010*/  LDL R90, [R1+0x64] ;  /* 0x00006400015a7983 */ /* 0x010f220000100800 */
[C---:B--2---:R-:W-:Y:S08]  /*4020*/  HMMA.16816.F32 R4, R68.reuse, R76, R4 ;  /* 0x0000004c4404723c */ /* 0x044ff00000001804 */
[C---:B------:R-:W-:Y:S01]  /*4030*/  HMMA.16816.F32 R8, R68.reuse, R78, R8 ;  /* 0x0000004e4408723c */ /* 0x040fe20000001808 */
[----:B------:R-:W2:Y:S07]  /*4040*/  LDSM.16.M88.4 R76, [R252+0x10800] ;  /* 0x01080000fc4c783b */ /* 0x000eae0000000200 */
[C---:B-1----:R-:W-:Y:S08]  /*4050*/  HMMA.16816.F32 R12, R68.reuse, R84, R12 ;  /* 0x00000054440c723c */ /* 0x042ff0000000180c */
[----:B------:R-:W-:Y:S01]  /*4060*/  HMMA.16816.F32 R16, R68, R86, R16 ;  /* 0x000000564410723c */ /* 0x000fe20000001810 */
[----:B------:R-:W-:Y:S05]  /*4070*/  LDSM.16.M88.4 R68, [R96+0x4000] ;  /* 0x004000006044783b */ /* 0x000fea0000000200 */
[----:B------:R-:W1:Y:S02]  /*4080*/  LDSM.16.M88.4 R84, [R89+0x10000] ;  /* 0x010000005954783b */ /* 0x000e640000000200 */
[C---:B-----5:R-:W-:Y:S08]  /*4090*/  HMMA.16816.F32 R4, R72.reuse, R80, R4 ;  /* 0x000000504804723c */ /* 0x060ff00000001804 */
[C---:B------:R-:W-:Y:S08]  /*40a0*/  HMMA.16816.F32 R8, R72.reuse, R82, R8 ;  /* 0x000000524808723c */ /* 0x040ff00000001808 */
[C---:B--2---:R-:W-:Y:S07]  /*40b0*/  HMMA.16816.F32 R12, R72.reuse, R76, R12 ;  /* 0x0000004c480c723c */ /* 0x044fee000000180c */
[----:B------:R-:W-:Y:S01]  /*40c0*/  IMAD.U32 R77, RZ, RZ, UR19 ;  /* 0x00000013ff4d7e24 */ /* 0x000fe2000f8e00ff */
[----:B------:R-:W-:Y:S04]  /*40d0*/  HMMA.16816.F32 R16, R72, R78, R16 ;  /* 0x0000004e4810723c */ /* 0x000fe80000001810 */
[----:B------:R-:W-:Y:S01]  /*40e0*/  @P0 IMAD R77, R77, 0x40, R91 ;  /* 0x000000404d4d0824 */ /* 0x000fe200078e025b */
[----:B------:R-:W-:Y:S04]  /*40f0*/  PLOP3.LUT P0, PT, PT, PT, UP0, 0x80, 0x0 ;  /* 0x000000000000781c */ /* 0x000fe80003f0f008 */
[C---:B------:R-:W-:Y:S02]  /*4100*/  @P1 IADD3 R72, R77.reuse, 0x1, RZ ;  /* 0x000000014d481810 */ /* 0x040fe40007ffe0ff */
[----:B------:R-:W-:Y:S01]  /*4110*/  @P5 ISETP.GE.AND P5, PT, R77, UR6, PT ;  /* 0x000000064d005c0c */ /* 0x000fe2000bfa6270 */
[C---:B-1----:R-:W-:Y:S01]  /*4120*/  HMMA.16816.F32 R4, R68.reuse, R84, R4 ;  /* 0x000000544404723c */ /* 0x042fe20000001804 */
[----:B------:R-:W-:Y:S04]  /*4130*/  PLOP3.LUT P1, PT, PT, PT, UP0, 0x80, 0x0 ;  /* 0x000000000000781c */ /* 0x000fe80003f2f008 */
[----:B------:R-:W-:Y:S02]  /*4140*/  @P4 ISETP.GE.AND P4, PT, R72, UR6, PT ;  /* 0x0000000648004c0c */ /* 0x000fe4000bf86270 */
[----:B------:R-:W1:Y:S01]  /*4150*/  LDSM.16.M88.4 R72, [R89+0x10800] ;  /* 0x010800005948783b */ /* 0x000e620000000200 */
[C---:B------:R-:W-:Y:S11]  /*4160*/  HMMA.16816.F32 R8, R68.reuse, R86, R8 ;  /* 0x000000564408723c */ /* 0x040ff60000001808 */
[----:B------:R-:W-:Y:S05]  /*4170*/  @!UPT UIADD3 URZ, URZ, URZ, URZ ;  /* 0x0000003f3f3ff290 */ /* 0x000fea000fffe03f */
[----:B------:R-:W-:Y:S02]  /*4180*/  @P0 FSEL R4, R4, -INF , !P5 ;  /* 0xff80000004040808 */ /* 0x000fe40006800000 */
[----:B------:R-:W-:Y:S02]  /*4190*/  @P1 FSEL R5, R5, -INF , !P4 ;  /* 0xff80000005051808 */ /* 0x000fe40006000000 */
[----:B------:R-:W-:Y:S02]  /*41a0*/  PLOP3.LUT P0, PT, PT, PT, UP0, 0x80, 0x0 ;  /* 0x000000000000781c */ /* 0x000fe40003f0f008 */
[----:B------:R-:W-:Y:S11]  /*41b0*/  PLOP3.LUT P1, PT, PT, PT, UP0, 0x80, 0x0 ;  /* 0x000000000000781c */ /* 0x000ff60003f2f008 */
[----:B------:R-:W-:Y:S02]  /*41c0*/  @P0 FSEL R6, R6, -INF , !P5 ;  /* 0xff80000006060808 */ /* 0x000fe40006800000 */
[----:B------:R-:W-:Y:S02]  /*41d0*/  PLOP3.LUT P0, PT, PT, PT, UP0, 0x80, 0x0 ;  /* 0x000000000000781c */ /* 0x000fe40003f0f008 */
[----:B------:R-:W-:Y:S01]  /*41e0*/  @P1 FSEL R7, R7, -INF , !P4 ;  /* 0xff80000007071808 */ /* 0x000fe20006000000 */
[C---:B-1----:R-:W-:Y:S01]  /*41f0*/  HMMA.16816.F32 R12, R68.reuse, R72, R12 ;  /* 0x00000048440c723c */ /* 0x042fe2000000180c */
[----:B------:R-:W-:Y:S02]  /*4200*/  PLOP3.LUT P1, PT, PT, PT, UP0, 0x80, 0x0 ;  /* 0x000000000000781c */ /* 0x000fe40003f2f008 */
[----:B------:R-:W-:Y:S02]  /*4210*/  PLOP3.LUT P4, PT, PT, PT, UP0, 0x80, 0x0 ;  /* 0x000000000000781c */ /* 0x000fe40003f8f008 */
[----:B------:R-:W-:Y:S03]  /*4220*/  PLOP3.LUT P5, PT, PT, PT, UP0, 0x80, 0x0 ;  /* 0x000000000000781c */ /* 0x000fe60003faf008 */
[----:B------:R-:W-:Y:S04]  /*4230*/  HMMA.16816.F32 R16, R68, R74, R16 ;  /* 0x0000004a4410723c */ /* 0x000fe80000001810 */
[C---:B---3--:R-:W-:Y:S01]  /*4240*/  FMUL.FTZ R76, R88.reuse, 1.4426950216293334961 ;  /* 0x3fb8aa3b584c7820 */ /* 0x048fe20000410000 */
[----:B------:R-:W-:Y:S04]  /*4250*/  FSETP.NEU.FTZ.AND P2, PT, R88, -INF , PT ;  /* 0xff8000005800780b */ /* 0x000fe80003f5d000 */
[----:B------:R-:W-:Y:S05]  /*4260*/  FSEL R76, R76, RZ, P2 ;  /* 0x000000ff4c4c7208 */ /* 0x000fea0001000000 */
[--C-:B------:R-:W-:Y:S02]  /*4270*/  FFMA.FTZ R4, R4, c[0x0][0x23c], -R76.reuse ;  /* 0x00008f0004047a23 */ /* 0x100fe4000001084c */
[----:B------:R-:W-:Y:S02]  /*4280*/  FFMA.FTZ R5, R5, c[0x0][0x23c], -R76 ;  /* 0x00008f0005057a23 */ /* 0x000fe4000001084c */
[----:B------:R1:W-:Y:S10]  /*4290*/  MUFU.EX2 R88, R4 ;  /* 0x0000000400587308 */ /* 0x0003f40000000800 */
[----:B------:R2:W3:Y:S01]  /*42a0*/  MUFU.EX2 R86, R5 ;  /* 0x0000000500567308 */ /* 0x0004e20000000800 */
[C---:B----4-:R-:W-:Y:S01]  /*42b0*/  FSETP.NEU.FTZ.AND P2, PT, R90.reuse, -INF , PT ;  /* 0xff8000005a00780b */ /* 0x050fe20003f5d000 */
[----:B-1----:R-:W-:Y:S05]  /*42c0*/  FMUL.FTZ R4, R90, 1.4426950216293334961 ;  /* 0x3fb8aa3b5a047820 */ /* 0x002fea0000410000 */
[----:B------:R-:W-:Y:S02]  /*42d0*/  FSEL R4, R4, RZ, P2 ;  /* 0x000000ff04047208 */ /* 0x000fe40001000000 */
[----:B------:R-:W-:Y:S02]  /*42e0*/  PLOP3.LUT P2, PT, PT, PT, UP0, 0x80, 0x0 ;  /* 0x000000000000781c */ /* 0x000fe40003f4f008 */
[----:B--2---:R-:W-:Y:S01]  /*42f0*/  @P3 IADD3 R5, R77, 0x8, RZ ;  /* 0x000000084d053810 */ /* 0x004fe20007ffe0ff */
[--C-:B------:R-:W-:Y:S01]  /*4300*/  FFMA.FTZ R6, R6, c[0x0][0x23c], -R4.reuse ;  /* 0x00008f0006067a23 */ /* 0x100fe20000010804 */
[----:B------:R-:W-:Y:S01]  /*4310*/  PLOP3.LUT P3, PT, PT, PT, UP0, 0x80, 0x0 ;  /* 0x000000000000781c */ /* 0x000fe20003f6f008 */
[----:B------:R-:W-:Y:S01]  /*4320*/  FFMA.FTZ R7, R7, c[0x0][0x23c], -R4 ;  /* 0x00008f0007077a23 */ /* 0x000fe20000010804 */
[----:B------:R-:W-:Y:S01]  /*4330*/  @P6 ISETP.GE.AND P6, PT, R5, UR6, PT ;  /* 0x0000000605006c0c */ /* 0x000fe2000bfc6270 */
[----:B------:R3:W-:Y:S06]  /*4340*/  MUFU.EX2 R91, R6 ;  /* 0x00000006005b7308 */ /* 0x0007ec0000000800 */
[----:B------:R-:W-:Y:S02]  /*4350*/  @P2 IADD3 R5, R77, 0x9, RZ ;  /* 0x000000094d052810 */ /* 0x000fe40007ffe0ff */
[----:B------:R-:W-:Y:S02]  /*4360*/  PLOP3.LUT P2, PT, PT, PT, UP0, 0x80, 0x0 ;  /* 0x000000000000781c */ /* 0x000fe40003f4f008 */
[----:B------:R-:W-:Y:S01]  /*4370*/  @P3 ISETP.GE.AND P3, PT, R5, UR6, PT ;  /* 0x0000000605003c0c */ /* 0x000fe2000bf66270 */
[----:B------:R-:W1:Y:S01]  /*4380*/  MUFU.EX2 R90, R7 ;  /* 0x00000007005a7308 */ /* 0x000e620000000800 */
[----:B------:R-:W-:Y:S02]  /*4390*/  @P0 FSEL R8, R8, -INF , !P6 ;  /* 0xff80000008080808 */ /* 0x000fe40007000000 */
[----:B------:R-:W-:Y:S02]  /*43a0*/  PLOP3.LUT P0, PT, PT, PT, UP0, 0x80, 0x0 ;  /* 0x000000000000781c */ /* 0x000fe40003f0f008 */
[----:B------:R-:W-:Y:S01]  /*43b0*/  @P4 IADD3 R5, R77, 0x10, RZ ;  /* 0x000000104d054810 */ /* 0x000fe20007ffe0ff */
[--C-:B------:R-:W-:Y:S01]  /*43c0*/  FFMA.FTZ R8, R8, c[0x0][0x23c], -R76.reuse ;  /* 0x00008f0008087a23 */ /* 0x100fe2000001084c */
[----:B------:R-:W-:Y:S02]  /*43d0*/  PLOP3.LUT P4, PT, PT, PT, UP0, 0x80, 0x0 ;  /* 0x000000000000781c */ /* 0x000fe40003f8f008 */
[----:B------:R-:W-:Y:S01]  /*43e0*/  @P5 ISETP.GE.AND P5, PT, R5, UR6, PT ;  /* 0x0000000605005c0c */ /* 0x000fe2000bfa6270 */
[----:B------:R-:W-:Y:S01]  /*43f0*/  MUFU.EX2 R85, R8 ;  /* 0x0000000800557308 */ /* 0x000fe20000000800 */
[----:B------:R-:W-:Y:S02]  /*4400*/  @P2 IADD3 R5, R77, 0x11, RZ ;  /* 0x000000114d052810 */ /* 0x000fe40007ffe0ff */
[----:B------:R-:W-:Y:S02]  /*4410*/  @P1 FSEL R9, R9, -INF , !P3 ;  /* 0xff80000009091808 */ /* 0x000fe40005800000 */
[----:B------:R-:W-:Y:S02]  /*4420*/  PLOP3.LUT P1, PT, PT, PT, UP0, 0x80, 0x0 ;  /* 0x000000000000781c */ /* 0x000fe40003f2f008 */
[----:B------:R-:W-:Y:S01]  /*4430*/  @P0 FSEL R10, R10, -INF , !P6 ;  /* 0xff8000000a0a0808 */ /* 0x000fe20007000000 */
[----:B------:R-:W-:Y:S01]  /*4440*/  FFMA.FTZ R9, R9, c[0x0][0x23c], -R76 ;  /* 0x00008f0009097a23 */ /* 0x000fe2000001084c */
[----:B------:R-:W-:Y:S02]  /*4450*/  PLOP3.LUT P6, PT, PT, PT, UP0, 0x80, 0x0 ;  /* 0x000000000000781c */ /* 0x000fe40003fcf008 */
[----:B------:R-:W-:Y:S01]  /*4460*/  PLOP3.LUT P0, PT, PT, PT, UP0, 0x80, 0x0 ;  /* 0x000000000000781c */ /* 0x000fe20003f0f008 */
[--C-:B------:R-:W-:Y:S01]  /*4470*/  FFMA.FTZ R10, R10, c[0x0][0x23c], -R4.reuse ;  /* 0x00008f000a0a7a23 */ /* 0x100fe20000010804 */
[----:B------:R-:W-:Y:S01]  /*4480*/  PLOP3.LUT P2, PT, PT, PT, UP0, 0x80, 0x0 ;  /* 0x000000000000781c */ /* 0x000fe20003f4f008 */
[----:B------:R-:W-:Y:S01]  /*4490*/  MUFU.EX2 R83, R9 ;  /* 0x0000000900537308 */ /* 0x000fe20000000800 */
[----:B---3--:R-:W-:Y:S03]  /*44a0*/  F2FP.PACK_AB R6, R86, R88 ;  /* 0x000000585606723e */ /* 0x008fe600000000ff */
[----:B------:R-:W-:Y:S02]  /*44b0*/  @P1 FSEL R11, R11, -INF , !P3 ;  /* 0xff8000000b0b1808 */ /* 0x000fe40005800000 */
[----:B------:R-:W-:Y:S01]  /*44c0*/  PLOP3.LUT P1, PT, PT, PT, UP0, 0x80, 0x0 ;  /* 0x000000000000781c */ /* 0x000fe20003f2f008 */
[----:B------:R2:W-:Y:S01]  /*44d0*/  STS [R95+0x14000], R6 ;  /* 0x014000065f007388 */ /* 0x0005e20000000800 */
[----:B------:R-:W-:Y:S01]  /*44e0*/  @P6 ISETP.GE.AND P6, PT, R5, UR6, PT ;  /* 0x0000000605006c0c */ /* 0x000fe2000bfc6270 */
[----:B------:R-:W-:Y:S01]  /*44f0*/  FFMA.FTZ R11, R11, c[0x0][0x23c], -R4 ;  /* 0x00008f000b0b7a23 */ /* 0x000fe20000010804 */
[----:B------:R-:W-:Y:S01]  /*4500*/  PLOP3.LUT P3, PT, PT, PT, UP0, 0x80, 0x0 ;  /* 0x000000000000781c */ /* 0x000fe20003f6f008 */
[----:B------:R-:W-:Y:S01]  /*4510*/  MUFU.EX2 R89, R10 ;  /* 0x0000000a00597308 */ /* 0x000fe20000000800 */
[----:B------:R-:W-:Y:S02]  /*4520*/  @P0 FSEL R12, R12, -INF , !P5 ;  /* 0xff8000000c0c0808 */ /* 0x000fe40006800000 */
[----:B------:R-:W-:Y:S03]  /*4530*/  PLOP3.LUT P0, PT, PT, PT, UP0, 0x80, 0x0 ;  /* 0x000000000000781c */ /* 0x000fe60003f0f008 */
[----:B------:R-:W-:Y:S02]  /*4540*/  FFMA.FTZ R12, R12, c[0x0][0x23c], -R76 ;  /* 0x00008f000c0c7a23 */ /* 0x000fe4000001084c */
[----:B------:R-:W-:Y:S02]  /*4550*/  @P1 FSEL R14, R14, -INF , !P5 ;  /* 0xff8000000e0e1808 */ /* 0x000fe40006800000 */
[----:B------:R-:W-:Y:S01]  /*4560*/  @P2 FSEL R13, R13, -INF , !P6 ;  /* 0xff8000000d0d2808 */ /* 0x000fe20007000000 */
[----:B------:R-:W3:Y:S01]  /*4570*/  MUFU.EX2 R87, R11 ;  /* 0x0000000b00577308 */ /* 0x000ee20000000800 */
[----:B------:R-:W-:Y:S01]  /*4580*/  PLOP3.LUT P2, PT, PT, PT, UP0, 0x80, 0x0 ;  /* 0x000000000000781c */ /* 0x000fe20003f4f008 */
[----:B------:R-:W-:Y:S01]  /*4590*/  FFMA.FTZ R14, R14, c[0x0][0x23c], -R4 ;  /* 0x00008f000e0e7a23 */ /* 0x000fe20000010804 */
[----:B------:R-:W-:Y:S01]  /*45a0*/  PLOP3.LUT P1, PT, PT, PT, UP0, 0x80, 0x0 ;  /* 0x000000000000781c */ /* 0x000fe20003f2f008 */
[----:B------:R-:W-:Y:S01]  /*45b0*/  FFMA.FTZ R13, R13, c[0x0][0x23c], -R76 ;  /* 0x00008f000d0d7a23 */ /* 0x000fe2000001084c */
[C---:B------:R-:W-:Y:S02]  /*45c0*/  @P3 IADD3 R5, R77.reuse, 0x18, RZ ;  /* 0x000000184d053810 */ /* 0x040fe40007ffe0ff */
[----:B------:R-:W-:Y:S02]  /*45d0*/  @P4 IADD3 R77, R77, 0x19, RZ ;  /* 0x000000194d4d4810 */ /* 0x000fe40007ffe0ff */
[----:B------:R-:W-:Y:S01]  /*45e0*/  @P0 FSEL R15, R15, -INF , !P6 ;  /* 0xff8000000f0f0808 */ /* 0x000fe20007000000 */
[----:B------:R-:W-:Y:S01]  /*45f0*/  MUFU.EX2 R81, R12 ;  /* 0x0000000c00517308 */ /* 0x000fe20000000800 */
[----:B------:R-:W-:Y:S03]  /*4600*/  PLOP3.LUT P0, PT, PT, PT, UP0, 0x80, 0x0 ;  /* 0x000000000000781c */ /* 0x000fe60003f0f008 */
[----:B------:R-:W-:Y:S01]  /*4610*/  @P2 ISETP.GE.AND P3, PT, R5, UR6, PT ;  /* 0x0000000605002c0c */ /* 0x000fe2000bf66270 */
[----:B------:R-:W-:Y:S01]  /*4620*/  FFMA.FTZ R15, R15, c[0x0][0x23c], -R4 ;  /* 0x00008f000f0f7a23 */ /* 0x000fe20000010804 */
[----:B------:R-:W-:Y:S02]  /*4630*/  @P1 ISETP.GE.AND P1, PT, R77, UR6, PT ;  /* 0x000000064d001c0c */ /* 0x000fe4000bf26270 */
[----:B------:R-:W-:Y:S02]  /*4640*/  PLOP3.LUT P2, PT, PT, PT, UP0, 0x80, 0x0 ;  /* 0x000000000000781c */ /* 0x000fe40003f4f008 */
[----:B------:R-:W4:Y:S01]  /*4650*/  MUFU.EX2 R78, R13 ;  /* 0x0000000d004e7308 */ /* 0x000f220000000800 */
[----:B-1----:R-:W-:Y:S02]  /*4660*/  F2FP.PACK_AB R5, R90, R91 ;  /* 0x0000005b5a05723e */ /* 0x002fe400000000ff */
[----:B---3--:R-:W-:Y:S03]  /*4670*/  F2FP.PACK_AB R8, R87, R89 ;  /* 0x000000595708723e */ /* 0x008fe600000000ff */
[----:B------:R1:W-:Y:S03]  /*4680*/  STS [R95+0x14400], R5 ;  /* 0x014400055f007388 */ /* 0x0003e60000000800 */
[----:B------:R-:W-:Y:S01]  /*4690*/  @P0 FSEL R17, R17, -INF , !P1 ;  /* 0xff80000011110808 */ /* 0x000fe20004800000 */
[----:B------:R-:W-:Y:S01]  /*46a0*/  MUFU.EX2 R84, R14 ;  /* 0x0000000e00547308 */ /* 0x000fe20000000800 */
[----:B------:R-:W-:Y:S02]  /*46b0*/  PLOP3.LUT P0, PT, PT, PT, UP0, 0x80, 0x0 ;  /* 0x000000000000781c */ /* 0x000fe40003f0f008 */
[----:B------:R-:W-:Y:S02]  /*46c0*/  @P2 FSEL R16, R16, -INF , !P3 ;  /* 0xff80000010102808 */ /* 0x000fe40005800000 */
[----:B------:R-:W-:Y:S03]  /*46d0*/  PLOP3.LUT P2, PT, PT, PT, UP0, 0x80, 0x0 ;  /* 0x000000000000781c */ /* 0x000fe60003f4f008 */
[--C-:B------:R-:W-:Y:S02]  /*46e0*/  FFMA.FTZ R16, R16, c[0x0][0x23c], -R76.reuse ;  /* 0x00008f0010107a23 */ /* 0x100fe4000001084c */
[----:B------:R-:W-:Y:S01]  /*46f0*/  FFMA.FTZ R76, R17, c[0x0][0x23c], -R76 ;  /* 0x00008f00114c7a23 */ /* 0x000fe2000001084c */
[----:B------:R-:W2:Y:S03]  /*4700*/  MUFU.EX2 R82, R15 ;  /* 0x0000000f00527308 */ /* 0x000ea60000000800 */
[----:B------:R-:W-:Y:S02]  /*4710*/  @P0 FSEL R19, R19, -INF , !P1 ;  /* 0xff80000013130808 */ /* 0x000fe40004800000 */
[----:B----4-:R-:W-:Y:S02]  /*4720*/  F2FP.PACK_AB R7, R78, R81 ;  /* 0x000000514e07723e */ /* 0x010fe400000000ff */
[----:B------:R-:W-:Y:S02]  /*4730*/  @P2 FSEL R18, R18, -INF , !P3 ;  /* 0xff80000012122808 */ /* 0x000fe40005800000 */
[----:B------:R-:W-:Y:S01]  /*4740*/  IADD3 R74, P0, R98, UR11, RZ ;  /* 0x0000000b624a7c10 */ /* 0x000fe2000ff1e0ff */
[----:B------:R-:W-:Y:S02]  /*4750*/  MUFU.EX2 R77, R16 ;  /* 0x00000010004d7308 */ /* 0x000fe40000000800 */
[--C-:B------:R-:W-:Y:S01]  /*4760*/  FFMA.FTZ R18, R18, c[0x0][0x23c], -R4.reuse ;  /* 0x00008f0012127a23 */ /* 0x100fe20000010804 */
[----:B------:R-:W-:Y:S01]  /*4770*/  IADD3.X R75, R97, UR10, RZ, P0, !PT ;  /* 0x0000000a614b7c10 */ /* 0x000fe200087fe4ff */
[----:B------:R-:W-:Y:S01]  /*4780*/  FFMA.FTZ R4, R19, c[0x0][0x23c], -R4 ;  /* 0x00008f0013047a23 */ /* 0x000fe20000010804 */
[----:B------:R-:W-:Y:S03]  /*4790*/  PLOP3.LUT P0, PT, PT, PT, UP5, 0x80, 0x0 ;  /* 0x000000000000781c */ /* 0x000fe60003f0f058 */
[----:B------:R-:W3:Y:S02]  /*47a0*/  LDG.E R73, [R74.64] ;  /* 0x000000044a497981 */ /* 0x000ee4000c1e1900 */
[----:B------:R4:W-:Y:S03]  /*47b0*/  MUFU.EX2 R79, R4 ;  /* 0x00000004004f7308 */ /* 0x0009e60000000800 */
[----:B------:R-:W5:Y:S01]  /*47c0*/  LDG.E R72, [R74.64+0x20] ;  /* 0x000020044a487981 */ /* 0x000f62000c1e1900 */
[----:B--2---:R-:W-:Y:S06]  /*47d0*/  F2FP.PACK_AB R6, R82, R84 ;  /* 0x000000545206723e */ /* 0x004fec00000000ff */
[----:B------:R-:W1:Y:S10]  /*47e0*/  MUFU.EX2 R76, R76 ;  /* 0x0000004c004c7308 */ /* 0x000e740000000800 */
[----:B------:R-:W2:Y:S01]  /*47f0*/  MUFU.EX2 R80, R18 ;  /* 0x0000001200507308 */ /* 0x000ea20000000800 */
[----:B----4-:R-:W-:Y:S05]  /*4800*/  F2FP.PACK_AB R4, R83, R85 ;  /* 0x000000555304723e */ /* 0x010fea00000000ff */
[----:B------:R2:W-:Y:S05]  /*4810*/  STS [R94+0x14000], R4 ;  /* 0x014000045e007388 */ /* 0x0005ea0000000800 */
[----:B------:R-:W-:Y:S01]  /*4820*/  STS [R94+0x14400], R8 ;  /* 0x014400085e007388 */ /* 0x000fe20000000800 */
[----:B-1----:R-:W-:Y:S04]  /*4830*/  F2FP.PACK_AB R5, R76, R77 ;  /* 0x0000004d4c05723e */ /* 0x002fe800000000ff */
[----:B------:R-:W-:Y:S05]  /*4840*/  STS [R93+0x14000], R7 ;  /* 0x014000075d007388 */ /* 0x000fea0000000800 */
[----:B------:R-:W-:Y:S05]  /*4850*/  STS [R93+0x14400], R6 ;  /* 0x014400065d007388 */ /* 0x000fea0000000800 */
[----:B------:R-:W-:Y:S01]  /*4860*/  STS [R92+0x14000], R5 ;  /* 0x014000055c007388 */ /* 0x000fe20000000800 */
[----:B--2---:R-:W-:Y:S05]  /*4870*/  F2FP.PACK_AB R4, R79, R80 ;  /* 0x000000504f04723e */ /* 0x004fea00000000ff */
[----:B------:R-:W-:Y:S05]  /*4880*/  STS [R92+0x14400], R4 ;  /* 0x014400045c007388 */ /* 0x000fea0000000800 */
[----:B------:R-:W1:Y:S05]  /*4890*/  LDSM.16.M88.4 R16, [R245+0x6000] ;  /* 0x00600000f510783b */ /* 0x000e6a0000000200 */
[----:B------:R-:W2:Y:S01]  /*48a0*/  LDSM.16.M88.4 R68, [R244+0x6000] ;  /* 0x00600000f444783b */ /* 0x000ea20000000200 */
[C---:B-1----:R-:W-:Y:S08]  /*48b0*/  HMMA.16816.F32 R4, R16.reuse, R148, RZ ;  /* 0x000000941004723c */ /* 0x042ff000000018ff */
[C---:B------:R-:W-:Y:S08]  /*48c0*/  HMMA.16816.F32 R8, R16.reuse, R150, RZ ;  /* 0x000000961008723c */ /* 0x040ff000000018ff */
[C---:B------:R-:W-:Y:S08]  /*48d0*/  HMMA.16816.F32 R12, R16.reuse, R152, RZ ;  /* 0x00000098100c723c */ /* 0x040ff000000018ff */
[----:B------:R-:W-:Y:S08]  /*48e0*/  HMMA.16816.F32 R16, R16, R154, RZ ;  /* 0x0000009a1010723c */ /* 0x000ff000000018ff */
[C---:B--2---:R-:W-:Y:S08]  /*48f0*/  HMMA.16816.F32 R4, R68.reuse, R156, R4 ;  /* 0x0000009c4404723c */ /* 0x044ff00000001804 */
[C---:B------:R-:W-:Y:S08]  /*4900*/  HMMA.16816.F32 R8, R68.reuse, R158, R8 ;  /* 0x0000009e4408723c */ /* 0x040ff00000001808 */
[C---:B------:R-:W-:Y:S08]  /*4910*/  HMMA.16816.F32 R12, R68.reuse, R160, R12 ;  /* 0x000000a0440c723c */ /* 0x040ff0000000180c */
[----:B------:R-:W-:Y:S01]  /*4920*/  HMMA.16816.F32 R16, R68, R162, R16 ;  /* 0x000000a24410723c */ /* 0x000fe20000001810 */
[----:B------:R-:W1:Y:S07]  /*4930*/  LDSM.16.M88.4 R68, [R99+0x6000] ;  /* 0x006000006344783b */ /* 0x000e6e0000000200 */
[C---:B-1----:R-:W-:Y:S08]  /*4940*/  HMMA.16816.F32 R4, R68.reuse, R164, R4 ;  /* 0x000000a44404723c */ /* 0x042ff00000001804 */
        /* <DEDUP_REMOVED lines=47> */
[----:B------:R-:W-:Y:S04]  /*4c40*/  HMMA.16816.F32 R16, R68, R242, R16 ;  /* 0x000000f24410723c */ /* 0x000fe80000001810 */
[----:B-----5:R-:W-:Y:S03]  /*4c50*/  FADD.FTZ R6, -R72, R6 ;  /* 0x0000000648067221 */ /* 0x020fe60000010100 */
[C---:B---3--:R-:W-:Y:S02]  /*4c60*/  FADD.FTZ R68, -R73.reuse, R4 ;  /* 0x0000000449447221 */ /* 0x048fe40000010100 */
[C---:B------:R-:W-:Y:S03]  /*4c70*/  FADD.FTZ R4, -R73.reuse, R5 ;  /* 0x0000000549047221 */ /* 0x040fe60000010100 */
[----:B------:R-:W-:Y:S02]  /*4c80*/  FMUL.FTZ R5, R88, R68 ;  /* 0x0000004458057220 */ /* 0x000fe40000410000 */
[----:B------:R-:W-:Y:S02]  /*4c90*/  FMUL.FTZ R4, R86, R4 ;  /* 0x0000000456047220 */ /* 0x000fe40000410000 */
[C---:B------:R-:W-:Y:S02]  /*4ca0*/  FADD.FTZ R8, -R73.reuse, R8 ;  /* 0x0000000849087221 */ /* 0x040fe40000010100 */
[C---:B------:R-:W-:Y:S01]  /*4cb0*/  FADD.FTZ R9, -R73.reuse, R9 ;  /* 0x0000000949097221 */ /* 0x040fe20000010100 */
[----:B------:R-:W-:Y:S01]  /*4cc0*/  F2FP.PACK_AB R4, R4, R5 ;  /* 0x000000050404723e */ /* 0x000fe200000000ff */
[C---:B------:R-:W-:Y:S02]  /*4cd0*/  FADD.FTZ R5, -R73.reuse, R12 ;  /* 0x0000000c49057221 */ /* 0x040fe40000010100 */
[----:B------:R-:W-:Y:S02]  /*4ce0*/  FADD.FTZ R12, -R72, R7 ;  /* 0x00000007480c7221 */ /* 0x000fe40000010100 */
[----:B------:R1:W-:Y:S01]  /*4cf0*/  STS [R95+0x12000], R4 ;  /* 0x012000045f007388 */ /* 0x0003e20000000800 */
[C---:B------:R-:W-:Y:S02]  /*4d00*/  FADD.FTZ R16, -R73.reuse, R16 ;  /* 0x0000001049107221 */ /* 0x040fe40000010100 */
[----:B------:R-:W-:Y:S02]  /*4d10*/  FADD.FTZ R17, -R73, R17 ;  /* 0x0000001149117221 */ /* 0x000fe40000010100 */
[----:B------:R-:W-:Y:S02]  /*4d20*/  FMUL.FTZ R12, R90, R12 ;  /* 0x0000000c5a0c7220 */ /* 0x000fe40000410000 */
[----:B------:R-:W-:Y:S02]  /*4d30*/  FMUL.FTZ R7, R76, R17 ;  /* 0x000000114c077220 */ /* 0x000fe40000410000 */
[----:B------:R-:W-:Y:S02]  /*4d40*/  FMUL.FTZ R68, R85, R8 ;  /* 0x0000000855447220 */ /* 0x000fe40000410000 */
[----:B------:R-:W-:Y:S02]  /*4d50*/  FMUL.FTZ R9, R83, R9 ;  /* 0x0000000953097220 */ /* 0x000fe40000410000 */
[----:B------:R-:W-:Y:S02]  /*4d60*/  FADD.FTZ R10, -R72, R10 ;  /* 0x0000000a480a7221 */ /* 0x000fe40000010100 */
[----:B------:R-:W-:Y:S01]  /*4d70*/  FADD.FTZ R8, -R73, R13 ;  /* 0x0000000d49087221 */ /* 0x000fe20000010100 */
[----:B------:R-:W-:Y:S01]  /*4d80*/  F2FP.PACK_AB R9, R9, R68 ;  /* 0x000000440909723e */ /* 0x000fe200000000ff */
[----:B------:R-:W-:Y:S02]  /*4d90*/  FMUL.FTZ R13, R89, R10 ;  /* 0x0000000a590d7220 */ /* 0x000fe40000410000 */
[----:B------:R-:W-:Y:S02]  /*4da0*/  FMUL.FTZ R5, R81, R5 ;  /* 0x0000000551057220 */ /* 0x000fe40000410000 */
[----:B------:R-:W-:Y:S02]  /*4db0*/  FMUL.FTZ R8, R78, R8 ;  /* 0x000000084e087220 */ /* 0x000fe40000410000 */
[----:B------:R-:W-:Y:S02]  /*4dc0*/  FADD.FTZ R10, -R72, R14 ;  /* 0x0000000e480a7221 */ /* 0x000fe40000010100 */
[----:B-1----:R-:W-:Y:S01]  /*4dd0*/  FMUL.FTZ R4, R77, R16 ;  /* 0x000000104d047220 */ /* 0x002fe20000410000 */
[----:B------:R-:W-:Y:S01]  /*4de0*/  F2FP.PACK_AB R8, R8, R5 ;  /* 0x000000050808723e */ /* 0x000fe200000000ff */
[----:B------:R-:W-:Y:S02]  /*4df0*/  FMUL.FTZ R16, R91, R6 ;  /* 0x000000065b107220 */ /* 0x000fe40000410000 */
[C---:B------:R-:W-:Y:S01]  /*4e00*/  FADD.FTZ R6, -R72.reuse, R11 ;  /* 0x0000000b48067221 */ /* 0x040fe20000010100 */
[----:B------:R-:W-:Y:S01]  /*4e10*/  F2FP.PACK_AB R7, R7, R4 ;  /* 0x000000040707723e */ /* 0x000fe200000000ff */
[----:B------:R-:W-:Y:S01]  /*4e20*/  FADD.FTZ R5, -R72, R15 ;  /* 0x0000000f48057221 */ /* 0x000fe20000010100 */
[----:B------:R-:W-:Y:S01]  /*4e30*/  F2FP.PACK_AB R4, R12, R16 ;  /* 0x000000100c04723e */ /* 0x000fe200000000ff */
[----:B------:R-:W-:Y:S01]  /*4e40*/  FMUL.FTZ R6, R87, R6 ;  /* 0x0000000657067220 */ /* 0x000fe20000410000 */
[----:B------:R-:W2:Y:S01]  /*4e50*/  LDL.LU.64 R90, [R1+0x30] ;  /* 0x00003000015a7983 */ /* 0x000ea20000300a00 */
[----:B------:R-:W-:Y:S02]  /*4e60*/  FMUL.FTZ R10, R84, R10 ;  /* 0x0000000a540a7220 */ /* 0x000fe40000410000 */
[----:B------:R-:W-:Y:S01]  /*4e70*/  FMUL.FTZ R5, R82, R5 ;  /* 0x0000000552057220 */ /* 0x000fe20000410000 */
[----:B------:R-:W-:Y:S01]  /*4e80*/  F2FP.PACK_AB R6, R6, R13 ;  /* 0x0000000d0606723e */ /* 0x000fe200000000ff */
[----:B------:R1:W-:Y:S01]  /*4e90*/  STS [R95+0x12400], R4 ;  /* 0x012400045f007388 */ /* 0x0003e20000000800 */
[C---:B------:R-:W-:Y:S02]  /*4ea0*/  FADD.FTZ R12, -R72.reuse, R18 ;  /* 0x00000012480c7221 */ /* 0x040fe40000010100 */
[----:B------:R-:W-:Y:S01]  /*4eb0*/  F2FP.PACK_AB R5, R5, R10 ;  /* 0x0000000a0505723e */ /* 0x000fe200000000ff */
[----:B------:R-:W-:Y:S01]  /*4ec0*/  FADD.FTZ R11, -R72, R19 ;  /* 0x00000013480b7221 */ /* 0x000fe20000010100 */
[----:B------:R-:W-:Y:S01]  /*4ed0*/  STS [R94+0x12000], R9 ;  /* 0x012000095e007388 */ /* 0x000fe20000000800 */
[----:B------:R-:W-:Y:S02]  /*4ee0*/  FMUL.FTZ R12, R80, R12 ;  /* 0x0000000c500c7220 */ /* 0x000fe40000410000 */
[----:B------:R-:W-:Y:S02]  /*4ef0*/  FMUL.FTZ R11, R79, R11 ;  /* 0x0000000b4f0b7220 */ /* 0x000fe40000410000 */
[----:B------:R-:W-:Y:S05]  /*4f00*/  STS [R94+0x12400], R6 ;  /* 0x012400065e007388 */ /* 0x000fea0000000800 */
[----:B------:R-:W-:Y:S05]  /*4f10*/  STS [R93+0x12000], R8 ;  /* 0x012000085d007388 */ /* 0x000fea0000000800 */
[----:B------:R-:W-:Y:S05]  /*4f20*/  STS [R93+0x12400], R5 ;  /* 0x012400055d007388 */ /* 0x000fea0000000800 */
[----:B------:R-:W-:Y:S01]  /*4f30*/  STS [R92+0x12000], R7 ;  /* 0x012000075c007388 */ /* 0x000fe20000000800 */
[----:B-1----:R-:W-:Y:S05]  /*4f40*/  F2FP.PACK_AB R4, R11, R12 ;  /* 0x0000000c0b04723e */ /* 0x002fea00000000ff */
[----:B------:R1:W-:Y:S05]  /*4f50*/  STS [R92+0x12400], R4 ;  /* 0x012400045c007388 */ /* 0x0003ea0000000800 */
[----:B------:R-:W-:Y:S01]  /*4f60*/  BAR.SYNC.DEFER_BLOCKING 0x0 ;  /* 0x0000000000007b1d */ /* 0x000fe20000010000 */
[----:B-1----:R-:W-:Y:S05]  /*4f70*/  IMAD.MOV.U32 R92, RZ, RZ, c[0x0][0x22c] ;  /* 0x00008b00ff5c7624 */ /* 0x002fea00078e00ff */
[----:B------:R-:W-:Y:S01]  /*4f80*/  LDSM.16.MT88.4 R4, [R3+0x14000] ;  /* 0x014000000304783b */ /* 0x000fe20000004200 */
[----:B------:R-:W-:Y:S04]  /*4f90*/  IMAD R92, R92, c[0x0][0x1c0], RZ ;  /* 0x000070005c5c7a24 */ /* 0x000fe800078e02ff */
[----:B------:R-:W1:Y:S01]  /*4fa0*/  LDSM.16.MT88.4 R8, [R0+0x6000] ;  /* 0x006000000008783b */ /* 0x000e620000004200 */
[----:B------:R-:W-:Y:S04]  /*4fb0*/  IMAD.U32 R88, R92, -0x40, RZ ;  /* 0xffffffc05c587824 */ /* 0x000fe800078e00ff */
[----:B------:R-:W3:Y:S05]  /*4fc0*/  LDSM.16.MT88.4 R12, [R2+0x14000] ;  /* 0x01400000020c783b */ /* 0x000eea0000004200 */
[----:B------:R-:W4:Y:S05]  /*4fd0*/  LDSM.16.MT88.4 R16, [R0+0x8000] ;  /* 0x008000000010783b */ /* 0x000f2a0000004200 */
[----:B------:R-:W5:Y:S05]  /*4fe0*/  LDSM.16.MT88.4 R68, [R0+0xa000] ;  /* 0x00a000000044783b */ /* 0x000f6a0000004200 */
[----:B------:R-:W-:Y:S05]  /*4ff0*/  LDSM.16.MT88.4 R72, [R3+0x14800] ;  /* 0x014800000348783b */ /* 0x000fea0000004200 */
[----:B------:R-:W4:Y:S05]  /*5000*/  LDSM.16.MT88.4 R76, [R0+0x6800] ;  /* 0x00680000004c783b */ /* 0x000f2a0000004200 */
[----:B------:R-:W4:Y:S05]  /*5010*/  LDSM.16.MT88.4 R80, [R2+0x14800] ;  /* 0x014800000250783b */ /* 0x000f2a0000004200 */
[----:B------:R-:W-:Y:S01]  /*5020*/  LDSM.16.MT88.4 R84, [R0+0x9800] ;  /* 0x009800000054783b */ /* 0x000fe20000004200 */
[-C--:B-1----:R-:W-:Y:S08]  /*5030*/  HMMA.16816.F32 R20, R4, R8.reuse, R20 ;  /* 0x000000080414723c */ /* 0x082ff00000001814 */
[C---:B---3--:R-:W-:Y:S08]  /*5040*/  HMMA.16816.F32 R24, R12.reuse, R8, R24 ;  /* 0x000000080c18723c */ /* 0x048ff00000001818 */
[-C--:B------:R-:W-:Y:S08]  /*5050*/  HMMA.16816.F32 R28, R12, R10.reuse, R28 ;  /* 0x0000000a0c1c723c */ /* 0x080ff0000000181c */
[C---:B------:R-:W-:Y:S01]  /*5060*/  HMMA.16816.F32 R32, R4.reuse, R10, R32 ;  /* 0x0000000a0420723c */ /* 0x040fe20000001820 */
[----:B------:R-:W1:Y:S07]  /*5070*/  LDSM.16.MT88.4 R8, [R0+0x8800] ;  /* 0x008800000008783b */ /* 0x000e6e0000004200 */
[-C--:B----4-:R-:W-:Y:S08]  /*5080*/  HMMA.16816.F32 R36, R4, R16.reuse, R36 ;  /* 0x000000100424723c */ /* 0x090ff00000001824 */
[C---:B------:R-:W-:Y:S08]  /*5090*/  HMMA.16816.F32 R40, R12.reuse, R16, R40 ;  /* 0x000000100c28723c */ /* 0x040ff00000001828 */
[-C--:B------:R-:W-:Y:S08]  /*50a0*/  HMMA.16816.F32 R44, R12, R18.reuse, R44 ;  /* 0x000000120c2c723c */ /* 0x080ff0000000182c */
[C---:B------:R-:W-:Y:S01]  /*50b0*/  HMMA.16816.F32 R48, R4.reuse, R18, R48 ;  /* 0x000000120430723c */ /* 0x040fe20000001830 */
[----:B------:R-:W-:Y:S07]  /*50c0*/  LDSM.16.MT88.4 R16, [R0+0x7000] ;  /* 0x007000000010783b */ /* 0x000fee0000004200 */
[-C--:B-----5:R-:W-:Y:S08]  /*50d0*/  HMMA.16816.F32 R52, R4, R68.reuse, R52 ;  /* 0x000000440434723c */ /* 0x0a0ff00000001834 */
[C---:B------:R-:W-:Y:S08]  /*50e0*/  HMMA.16816.F32 R56, R12.reuse, R68, R56 ;  /* 0x000000440c38723c */ /* 0x040ff00000001838 */
[-C--:B------:R-:W-:Y:S01]  /*50f0*/  HMMA.16816.F32 R60, R12, R70.reuse, R60 ;  /* 0x000000460c3c723c */ /* 0x080fe2000000183c */
[----:B------:R-:W3:Y:S07]  /*5100*/  LDSM.16.MT88.4 R12, [R0+0xa800] ;  /* 0x00a80000000c783b */ /* 0x000eee0000004200 */
[----:B------:R-:W-:Y:S01]  /*5110*/  HMMA.16816.F32 R64, R4, R70, R64 ;  /* 0x000000460440723c */ /* 0x000fe20000001840 */
[----:B------:R-:W4:Y:S05]  /*5120*/  LDSM.16.MT88.4 R4, [R3+0x15000] ;  /* 0x015000000304783b */ /* 0x000f2a0000004200 */
[----:B------:R-:W5:Y:S02]  /*5130*/  LDSM.16.MT88.4 R68, [R2+0x15000] ;  /* 0x015000000244783b */ /* 0x000f640000004200 */
[-C--:B------:R-:W-:Y:S08]  /*5140*/  HMMA.16816.F32 R20, R72, R76.reuse, R20 ;  /* 0x0000004c4814723c */ /* 0x080ff00000001814 */
[C---:B------:R-:W-:Y:S08]  /*5150*/  HMMA.16816.F32 R24, R80.reuse, R76, R24 ;  /* 0x0000004c5018723c */ /* 0x040ff00000001818 */
[-C--:B------:R-:W-:Y:S08]  /*5160*/  HMMA.16816.F32 R28, R80, R78.reuse, R28 ;  /* 0x0000004e501c723c */ /* 0x080ff0000000181c */
[C---:B------:R-:W-:Y:S01]  /*5170*/  HMMA.16816.F32 R32, R72.reuse, R78, R32 ;  /* 0x0000004e4820723c */ /* 0x040fe20000001820 */
[----:B------:R-:W2:Y:S07]  /*5180*/  LDSM.16.MT88.4 R76, [R0+0x9000] ;  /* 0x00900000004c783b */ /* 0x000eae0000004200 */
[-C--:B-1----:R-:W-:Y:S08]  /*5190*/  HMMA.16816.F32 R36, R72, R8.reuse, R36 ;  /* 0x000000084824723c */ /* 0x082ff00000001824 */
[C---:B------:R-:W-:Y:S08]  /*51a0*/  HMMA.16816.F32 R40, R80.reuse, R8, R40 ;  /* 0x000000085028723c */ /* 0x040ff00000001828 */
[-C--:B------:R-:W-:Y:S08]  /*51b0*/  HMMA.16816.F32 R44, R80, R10.reuse, R44 ;  /* 0x0000000a502c723c */ /* 0x080ff0000000182c */
[C---:B------:R-:W-:Y:S01]  /*51c0*/  HMMA.16816.F32 R48, R72.reuse, R10, R48 ;  /* 0x0000000a4830723c */ /* 0x040fe20000001830 */
[----:B------:R-:W1:Y:S07]  /*51d0*/  LDSM.16.MT88.4 R8, [R0+0xb000] ;  /* 0x00b000000008783b */ /* 0x000e6e0000004200 */
[-C--:B---3--:R-:W-:Y:S08]  /*51e0*/  HMMA.16816.F32 R52, R72, R12.reuse, R52 ;  /* 0x0000000c4834723c */ /* 0x088ff00000001834 */
[C---:B------:R-:W-:Y:S08]  /*51f0*/  HMMA.16816.F32 R56, R80.reuse, R12, R56 ;  /* 0x0000000c5038723c */ /* 0x040ff00000001838 */
[-C--:B------:R-:W-:Y:S01]  /*5200*/  HMMA.16816.F32 R60, R80, R14.reuse, R60 ;  /* 0x0000000e503c723c */ /* 0x080fe2000000183c */
[----:B------:R-:W-:Y:S07]  /*5210*/  LDSM.16.MT88.4 R80, [R2+0x15800] ;  /* 0x015800000250783b */ /* 0x000fee0000004200 */
[----:B------:R-:W-:Y:S01]  /*5220*/  HMMA.16816.F32 R64, R72, R14, R64 ;  /* 0x0000000e4840723c */ /* 0x000fe20000001840 */
[----:B------:R-:W-:Y:S05]  /*5230*/  LDSM.16.MT88.4 R12, [R3+0x15800] ;  /* 0x01580000030c783b */ /* 0x000fea0000004200 */
[----:B------:R-:W3:Y:S02]  /*5240*/  LDSM.16.MT88.4 R72, [R0+0x7800] ;  /* 0x007800000048783b */ /* 0x000ee40000004200 */
[-C--:B----4-:R-:W-:Y:S08]  /*5250*/  HMMA.16816.F32 R20, R4, R16.reuse, R20 ;  /* 0x000000100414723c */ /* 0x090ff00000001814 */
[C---:B-----5:R-:W-:Y:S08]  /*5260*/  HMMA.16816.F32 R24, R68.reuse, R16, R24 ;  /* 0x000000104418723c */ /* 0x060ff00000001818 */
[-C--:B------:R-:W-:Y:S08]  /*5270*/  HMMA.16816.F32 R28, R68, R18.reuse, R28 ;  /* 0x00000012441c723c */ /* 0x080ff0000000181c */
[C---:B------:R-:W-:Y:S01]  /*5280*/  HMMA.16816.F32 R32, R4.reuse, R18, R32 ;  /* 0x000000120420723c */ /* 0x040fe20000001820 */
[----:B------:R-:W4:Y:S05]  /*5290*/  LDSM.16.MT88.4 R16, [R0+0xb800] ;  /* 0x00b800000010783b */ /* 0x000f2a0000004200 */
[----:B------:R-:W-:Y:S02]  /*52a0*/  BAR.SYNC.DEFER_BLOCKING 0x0 ;  /* 0x0000000000007b1d */ /* 0x000fe40000010000 */
[-C--:B--2---:R-:W-:Y:S08]  /*52b0*/  HMMA.16816.F32 R36, R4, R76.reuse, R36 ;  /* 0x0000004c0424723c */ /* 0x084ff00000001824 */
[C---:B------:R-:W-:Y:S08]  /*52c0*/  HMMA.16816.F32 R40, R68.reuse, R76, R40 ;  /* 0x0000004c4428723c */ /* 0x040ff00000001828 */
[-C--:B------:R-:W-:Y:S08]  /*52d0*/  HMMA.16816.F32 R44, R68, R78.reuse, R44 ;  /* 0x0000004e442c723c */ /* 0x080ff0000000182c */
[C---:B------:R-:W-:Y:S08]  /*52e0*/  HMMA.16816.F32 R48, R4.reuse, R78, R48 ;  /* 0x0000004e0430723c */ /* 0x040ff00000001830 */
[-C--:B-1----:R-:W-:Y:S08]  /*52f0*/  HMMA.16816.F32 R52, R4, R8.reuse, R52 ;  /* 0x000000080434723c */ /* 0x082ff00000001834 */
[C---:B------:R-:W-:Y:S08]  /*5300*/  HMMA.16816.F32 R56, R68.reuse, R8, R56 ;  /* 0x000000084438723c */ /* 0x040ff00000001838 */
[-C--:B------:R-:W-:Y:S08]  /*5310*/  HMMA.16816.F32 R60, R68, R10.reuse, R60 ;  /* 0x0000000a443c723c */ /* 0x080ff0000000183c */
[----:B------:R-:W-:Y:S07]  /*5320*/  HMMA.16816.F32 R64, R4, R10, R64 ;  /* 0x0000000a0440723c */ /* 0x000fee0000001840 */
[C---:B------:R-:W-:Y:S01]  /*5330*/  LEA R5, P1, R88.reuse, R90, 0x2 ;  /* 0x0000005a58057211 */ /* 0x040fe200078210ff */
[-C--:B---3--:R-:W-:Y:S05]  /*5340*/  HMMA.16816.F32 R20, R12, R72.reuse, R20 ;  /* 0x000000480c14723c */ /* 0x088fea0000001814 */
[----:B------:R-:W-:Y:S03]  /*5350*/  LEA.HI.X.SX32 R4, R88, R91, 0x2, P1 ;  /* 0x0000005b58047211 */ /* 0x000fe600008f16ff */
[C---:B------:R-:W-:Y:S04]  /*5360*/  HMMA.16816.F32 R24, R80.reuse, R72, R24 ;  /* 0x000000485018723c */ /* 0x040fe80000001818 */
[-C--:B------:R-:W-:Y:S04]  /*5370*/  LOP3.LUT R5, R5, R4.reuse, RZ, 0x3c, !PT ;  /* 0x0000000405057212 */ /* 0x080fe800078e3cff */
[-C--:B------:R-:W-:Y:S04]  /*5380*/  HMMA.16816.F32 R28, R80, R74.reuse, R28 ;  /* 0x0000004a501c723c */ /* 0x080fe8000000181c */
[C---:B------:R-:W-:Y:S04]  /*5390*/  LOP3.LUT R4, R5.reuse, R4, RZ, 0x3c, !PT ;  /* 0x0000000405047212 */ /* 0x040fe800078e3cff */
[C---:B------:R-:W-:Y:S04]  /*53a0*/  HMMA.16816.F32 R32, R12.reuse, R74, R32 ;  /* 0x0000004a0c20723c */ /* 0x040fe80000001820 */
[----:B------:R-:W-:Y:S04]  /*53b0*/  LOP3.LUT R5, R5, R4, RZ, 0x3c, !PT ;  /* 0x0000000405057212 */ /* 0x000fe800078e3cff */
[-C--:B------:R-:W-:Y:S01]  /*53c0*/  HMMA.16816.F32 R36, R12, R84.reuse, R36 ;  /* 0x000000540c24723c */ /* 0x080fe20000001824 */
[----:B------:R1:W-:Y:S07]  /*53d0*/  STL.64 [R1+0x30], R4 ;  /* 0x0000300401007387 */ /* 0x0003ee0000100a00 */
[C---:B------:R-:W-:Y:S08]  /*53e0*/  HMMA.16816.F32 R40, R80.reuse, R84, R40 ;  /* 0x000000545028723c */ /* 0x040ff00000001828 */
[-C--:B------:R-:W-:Y:S08]  /*53f0*/  HMMA.16816.F32 R44, R80, R86.reuse, R44 ;  /* 0x00000056502c723c */ /* 0x080ff0000000182c */
[C---:B------:R-:W-:Y:S08]  /*5400*/  HMMA.16816.F32 R48, R12.reuse, R86, R48 ;  /* 0x000000560c30723c */ /* 0x040ff00000001830 */
[-C--:B----4-:R-:W-:Y:S08]  /*5410*/  HMMA.16816.F32 R52, R12, R16.reuse, R52 ;  /* 0x000000100c34723c */ /* 0x090ff00000001834 */
[C---:B------:R-:W-:Y:S08]  /*5420*/  HMMA.16816.F32 R56, R80.reuse, R16, R56 ;  /* 0x000000105038723c */ /* 0x040ff00000001838 */
[-C--:B------:R-:W-:Y:S08]  /*5430*/  HMMA.16816.F32 R60, R80, R18.reuse, R60 ;  /* 0x00000012503c723c */ /* 0x080ff0000000183c */
[----:B------:R-:W-:Y:S01]  /*5440*/  HMMA.16816.F32 R64, R12, R18, R64 ;  /* 0x000000120c40723c */ /* 0x000fe20000001840 */
[----:B------:R-:W-:-:S07]  /*5450*/  @!P0 BRA `(.L_x_23) ;  /* 0x0000036000008947 */ /* 0x000fce0003800000 */
[----:B-1----:R-:W2:Y:S01]  /*5460*/  LDL.64 R92, [R1+0x48] ;  /* 0x00004800015c7983 */ /* 0x002ea20000100a00 */
[----:B------:R-:W-:Y:S02]  /*5470*/  IMAD.MOV.U32 R13, RZ, RZ, c[0x0][0x370] ;  /* 0x0000dc00ff0d7624 */ /* 0x000fe400078e00ff */
[----:B------:R-:W-:Y:S01]  /*5480*/  IMAD.MOV.U32 R14, RZ, RZ, c[0x0][0x374] ;  /* 0x0000dd00ff0e7624 */ /* 0x000fe200078e00ff */
[----:B------:R-:W3:Y:S01]  /*5490*/  LDL R94, [R1+0x68] ;  /* 0x00006800015e7983 */ /* 0x000ee20000100800 */
[C---:B------:R-:W-:Y:S03]  /*54a0*/  IMAD.U32 R5, R13.reuse, -0x40, RZ ;  /* 0xffffffc00d057824 */ /* 0x040fe600078e00ff */
[----:B------:R-:W4:Y:S02]  /*54b0*/  LDL R89, [R1+0x6c] ;  /* 0x00006c0001597983 */ /* 0x000f240000100800 */
[----:B------:R-:W-:Y:S02]  /*54c0*/  SHF.R.S32.HI R7, RZ, 0x1f, R5 ;  /* 0x0000001fff077819 */ /* 0x000fe40000011405 */
[----:B------:R-:W5:Y:S01]  /*54d0*/  LDL.LU.64 R90, [R1+0x38] ;  /* 0x00003800015a7983 */ /* 0x000f620000300a00 */
[C---:B------:R-:W-:Y:S03]  /*54e0*/  LEA R6, P5, R13.reuse, R5, 0x5 ;  /* 0x000000050d067211 */ /* 0x040fe600078a28ff */
[----:B------:R-:W5:Y:S01]  /*54f0*/  LDL R88, [R1+0x2c] ;  /* 0x00002c0001587983 */ /* 0x000f620000100800 */
[--C-:B------:R-:W-:Y:S02]  /*5500*/  LEA.HI.X R7, R13, R7, R14.reuse, 0x5, P5 ;  /* 0x000000070d077211 */ /* 0x100fe400028f2c0e */
[----:B--2---:R-:W-:Y:S02]  /*5510*/  ISETP.GE.AND P4, PT, R92, c[0x0][0x220], PT ;  /* 0x000088005c007a0c */ /* 0x004fe40003f86270 */
[----:B---3--:R-:W-:Y:S02]  /*5520*/  ISETP.GE.AND P3, PT, R94, c[0x0][0x220], PT ;  /* 0x000088005e007a0c */ /* 0x008fe40003f66270 */
[----:B----4-:R-:W-:Y:S02]  /*5530*/  ISETP.GE.AND P2, PT, R89, c[0x0][0x220], PT ;  /* 0x0000880059007a0c */ /* 0x010fe40003f46270 */
[C---:B-----5:R-:W-:Y:S07]  /*5540*/  LEA R4, P1, R5.reuse, R90, 0x1 ;  /* 0x0000005a05047211 */ /* 0x060fee00078208ff */
[----:B------:R1:W-:Y:S01]  /*5550*/  @P4 STS.128 [R88+0x6000], RZ ;  /* 0x006000ff58004388 */ /* 0x0003e20000000c00 */
[----:B------:R-:W-:Y:S02]  /*5560*/  LEA.HI.X.SX32 R5, R5, R91, 0x1, P1 ;  /* 0x0000005b05057211 */ /* 0x000fe400008f0eff */
[C---:B------:R-:W-:Y:S02]  /*5570*/  @!P4 LEA R12, P6, R13.reuse, R4, 0x6 ;  /* 0x000000040d0cc211 */ /* 0x040fe400078c30ff */
[CC--:B------:R-:W-:Y:S01]  /*5580*/  @!P3 LEA R10, P5, R6.reuse, R90.reuse, 0x1 ;  /* 0x0000005a060ab211 */ /* 0x0c0fe200078a08ff */
[----:B------:R-:W-:Y:S01]  /*5590*/  @!PT LDS RZ, [RZ] ;  /* 0x00000000fffff984 */ /* 0x000fe20000000800 */
[----:B------:R-:W-:Y:S01]  /*55a0*/  @!PT LDS RZ, [RZ] ;  /* 0x00000000fffff984 */ /* 0x000fe20000000800 */
[----:B------:R-:W-:Y:S01]  /*55b0*/  @!PT LDS RZ, [RZ] ;  /* 0x00000000fffff984 */ /* 0x000fe20000000800 */
[----:B------:R1:W-:Y:S01]  /*55c0*/  @!P4 LDGSTS.E.BYPASS.LTC128B.128 [R88+0x6000], [R4.64] ;  /* 0x060000000458cfae */ /* 0x0003e2000b901d44 */
[----:B------:R-:W-:Y:S02]  /*55d0*/  @!P4 LEA.HI.X R13, R13, R5, R14, 0x6, P6 ;  /* 0x000000050d0dc211 */ /* 0x000fe400030f340e */
[CCC-:B------:R-:W-:Y:S01]  /*55e0*/  @!P3 LEA.HI.X R11, R6.reuse, R91.reuse, R7.reuse, 0x1, P5 ;  /* 0x0000005b060bb211 */ /* 0x1c0fe200028f0c07 */
[----:B------:R1:W-:Y:S01]  /*55f0*/  @P3 STS.128 [R88+0x8000], RZ ;  /* 0x008000ff58003388 */ /* 0x0003e20000000c00 */
[C---:B------:R-:W-:Y:S03]  /*5600*/  @!P2 LEA R8, P1, R6.reuse, R90, 0x1 ;  /* 0x0000005a0608a211 */ /* 0x040fe600078208ff */
[----:B------:R-:W-:Y:S01]  /*5610*/  @!PT LDS RZ, [RZ] ;  /* 0x00000000fffff984 */ /* 0x000fe20000000800 */
[----:B------:R-:W-:Y:S01]  /*5620*/  @!PT LDS RZ, [RZ] ;  /* 0x00000000fffff984 */ /* 0x000fe20000000800 */
[----:B------:R-:W-:Y:S01]  /*5630*/  @!PT LDS RZ, [RZ] ;  /* 0x00000000fffff984 */ /* 0x000fe20000000800 */
[----:B------:R1:W-:Y:S01]  /*5640*/  @!P3 LDGSTS.E.BYPASS.LTC128B.128 [R88+0x8000], [R4.64+0x80] ;  /* 0x080000800458bfae */ /* 0x0003e2000b901d44 */
[----:B------:R-:W-:Y:S03]  /*5650*/  @!P2 LEA.HI.X R9, R6, R91, R7, 0x1, P1 ;  /* 0x0000005b0609a211 */ /* 0x000fe600008f0c07 */
[----:B------:R1:W-:Y:S04]  /*5660*/  @P2 STS.128 [R88+0xa000], RZ ;  /* 0x00a000ff58002388 */ /* 0x0003e80000000c00 */
[----:B------:R-:W-:Y:S01]  /*5670*/  @!PT LDS RZ, [RZ] ;  /* 0x00000000fffff984 */ /* 0x000fe20000000800 */
[----:B------:R-:W-:Y:S01]  /*5680*/  @!PT LDS RZ, [RZ] ;  /* 0x00000000fffff984 */ /* 0x000fe20000000800 */
[----:B------:R-:W-:Y:S01]  /*5690*/  @!PT LDS RZ, [RZ] ;  /* 0x00000000fffff984 */ /* 0x000fe20000000800 */
[----:B------:R1:W-:Y:S04]  /*56a0*/  @!P2 LDGSTS.E.BYPASS.LTC128B.128 [R88+0xa000], [R4.64+0x100] ;  /* 0x0a0001000458afae */ /* 0x0003e8000b901d44 */
[----:B------:R1:W-:Y:S04]  /*56b0*/  @P4 STS.128 [R88+0x7000], RZ ;  /* 0x007000ff58004388 */ /* 0x0003e80000000c00 */
        /* <DEDUP_REMOVED lines=13> */
[----:B------:R1:W-:Y:S04]  /*5790*/  @!P2 LDGSTS.E.BYPASS.LTC128B.128 [R88+0xb000], [R8.64+0x100] ;  /* 0x0b0001000858afae */ /* 0x0003e8000b901d44 */
[----:B------:R-:W0:Y:S04]  /*57a0*/  LDGDEPBAR ;  /* 0x00000000000079af */ /* 0x000e280000000000 */
[----:B------:R1:W-:Y:S02]  /*57b0*/  STL.64 [R1+0x38], R4 ;  /* 0x0000380401007387 */ /* 0x0003e40000100a00 */
.L_x_23:
[----:B-1----:R-:W2:Y:S01]  /*57c0*/  LDL R5, [R1+0x1c] ;  /* 0x00001c0001057983 */ /* 0x002ea20000100800 */
[----:B------:R-:W-:Y:S02]  /*57d0*/  @UP5 UIADD3 UR13, UP4, UR9, -0x100, URZ ;  /* 0xffffff00090d5890 */ /* 0x000fe4000ff9e03f */
[----:B------:R-:W-:Y:S01]  /*57e0*/  @UP5 UIADD3 UR11, UP1, UR11, -0x100, URZ ;  /* 0xffffff000b0b5890 */ /* 0x000fe2000ff3e03f */
[----:B------:R-:W3:Y:S01]  /*57f0*/  LDL R4, [R1+0x28] ;  /* 0x0000280001047983 */ /* 0x000ee20000100800 */
[----:B------:R-:W-:Y:S02]  /*5800*/  @UP5 UIADD3.X UR12, UR8, -0x1, URZ, UP4, !UPT ;  /* 0xffffffff080c5890 */ /* 0x000fe4000a7fe43f */
[----:B------:R-:W-:Y:S01]  /*5810*/  @UP5 UIADD3.X UR10, UR10, -0x1, URZ, UP1, !UPT ;  /* 0xffffffff0a0a5890 */ /* 0x000fe20008ffe43f */
[----:B------:R-:W-:Y:S04]  /*5820*/  STL.64 [R1+0xc8], R38 ;  /* 0x0000c82601007387 */ /* 0x000fe80000100a00 */
[----:B------:R-:W-:Y:S04]  /*5830*/  LDSM.16.MT88.4 R16, [R0+0xc000] ;  /* 0x00c000000010783b */ /* 0x000fe80000004200 */
[----:B------:R-:W-:Y:S04]  /*5840*/  STL.64 [R1+0xc0], R36 ;  /* 0x0000c02401007387 */ /* 0x000fe80000100a00 */
[----:B------:R-:W-:Y:S04]  /*5850*/  STL.64 [R1+0xb8], R34 ;  /* 0x0000b82201007387 */ /* 0x000fe80000100a00 */
[----:B------:R-:W-:Y:S04]  /*5860*/  STL.64 [R1+0xb0], R32 ;  /* 0x0000b02001007387 */ /* 0x000fe80000100a00 */
[----:B------:R-:W-:Y:S04]  /*5870*/  STL.64 [R1+0xa8], R30 ;  /* 0x0000a81e01007387 */ /* 0x000fe80000100a00 */
[----:B------:R-:W-:Y:S04]  /*5880*/  STL.64 [R1+0xa0], R28 ;  /* 0x0000a01c01007387 */ /* 0x000fe80000100a00 */
[----:B------:R-:W-:Y:S04]  /*5890*/  LDSM.16.MT88.4 R80, [R0+0xe000] ;  /* 0x00e000000050783b */ /* 0x000fe80000004200 */
[----:B------:R-:W-:Y:S04]  /*58a0*/  LDSM.16.MT88.4 R244, [R0+0x10000] ;  /* 0x0100000000f4783b */ /* 0x000fe80000004200 */
[----:B------:R-:W-:Y:S04]  /*58b0*/  STL.64 [R1+0x98], R26 ;  /* 0x0000981a01007387 */ /* 0x000fe80000100a00 */
[----:B------:R-:W-:Y:S04]  /*58c0*/  STL.64 [R1+0x90], R24 ;  /* 0x0000901801007387 */ /* 0x000fe80000100a00 */
[----:B------:R1:W-:Y:S04]  /*58d0*/  STL.64 [R1+0x88], R20 ;  /* 0x0000881401007387 */ /* 0x0003e80000100a00 */
[----:B------:R-:W-:Y:S04]  /*58e0*/  LDSM.16.MT88.4 R32, [R0+0xc800] ;  /* 0x00c800000020783b */ /* 0x000fe80000004200 */
[----:B------:R-:W-:Y:S04]  /*58f0*/  LDSM.16.MT88.4 R24, [R0+0x10800] ;  /* 0x010800000018783b */ /* 0x000fe80000004200 */
[----:B-1----:R-:W4:Y:S04]  /*5900*/  LDL R20, [R1+0x20] ;  /* 0x0000200001147983 */ /* 0x002f280000100800 */
[----:B----4-:R-:W-:Y:S04]  /*5910*/  LDSM.16.M88.4 R36, [R20+0x1000] ;  /* 0x001000001424783b */ /* 0x010fe80000000200 */
[----:B--2---:R-:W1:Y:S04]  /*5920*/  LDSM.16.M88.4 R96, [R5] ;  /* 0x000000000560783b */ /* 0x004e680000000200 */
[----:B------:R-:W2:Y:S04]  /*5930*/  LDSM.16.M88.4 R92, [R5+0x1000] ;  /* 0x00100000055c783b */ /* 0x000ea80000000200 */
[----:B---3--:R-:W3:Y:S04]  /*5940*/  LDSM.16.M88.4 R248, [R4] ;  /* 0x0000000004f8783b */ /* 0x008ee80000000200 */
[----:B------:R1:W4:Y:S02]  /*5950*/  LDSM.16.M88.4 R28, [R4+0x1000] ;  /* 0x00100000041c783b */ /* 0x0003240000000200 */
[-C--:B-1----:R-:W-:Y:S08]  /*5960*/  HMMA.16816.F32 R4, R96, R16.reuse, RZ ;  /* 0x000000106004723c */ /* 0x082ff000000018ff */
[C---:B--2---:R-:W-:Y:S08]  /*5970*/  HMMA.16816.F32 R8, R92.reuse, R16, RZ ;  /* 0x000000105c08723c */ /* 0x044ff000000018ff */
[-C--:B------:R-:W-:Y:S08]  /*5980*/  HMMA.16816.F32 R12, R92, R18.reuse, RZ ;  /* 0x000000125c0c723c */ /* 0x080ff000000018ff */
[C---:B------:R-:W-:Y:S08]  /*5990*/  HMMA.16816.F32 R16, R96.reuse, R18, RZ ;  /* 0x000000126010723c */ /* 0x040ff000000018ff */
[-C--:B------:R-:W-:Y:S08]  /*59a0*/  HMMA.16816.F32 R68, R96, R80.reuse, RZ ;  /* 0x000000506044723c */ /* 0x080ff000000018ff */
[C---:B------:R-:W-:Y:S08]  /*59b0*/  HMMA.16816.F32 R72, R92.reuse, R80, RZ ;  /* 0x000000505c48723c */ /* 0x040ff000000018ff */
[-C--:B------:R-:W-:Y:S08]  /*59c0*/  HMMA.16816.F32 R76, R92, R82.reuse, RZ ;  /* 0x000000525c4c723c */ /* 0x080ff000000018ff */
[C---:B------:R-:W-:Y:S08]  /*59d0*/  HMMA.16816.F32 R80, R96.reuse, R82, RZ ;  /* 0x000000526050723c */ /* 0x040ff000000018ff */
[-C--:B------:R-:W-:Y:S08]  /*59e0*/  HMMA.16816.F32 R84, R96, R244.reuse, RZ ;  /* 0x000000f46054723c */ /* 0x080ff000000018ff */
[C---:B------:R-:W-:Y:S08]  /*59f0*/  HMMA.16816.F32 R88, R92.reuse, R244, RZ ;  /* 0x000000f45c58723c */ /* 0x040ff000000018ff */
[-C--:B------:R-:W-:Y:S08]  /*5a00*/  HMMA.16816.F32 R92, R92, R246.reuse, RZ ;  /* 0x000000f65c5c723c */ /* 0x080ff000000018ff */
[----:B------:R-:W-:Y:S01]  /*5a10*/  HMMA.16816.F32 R96, R96, R246, RZ ;  /* 0x000000f66060723c */ /* 0x000fe200000018ff */
[----:B------:R-:W1:Y:S07]  /*5a20*/  LDSM.16.MT88.4 R244, [R0+0xe800] ;  /* 0x00e8000000f4783b */ /* 0x000e6e0000004200 */
[-C--:B---3--:R-:W-:Y:S08]  /*5a30*/  HMMA.16816.F32 R4, R248, R32.reuse, R4 ;  /* 0x00000020f804723c */ /* 0x088ff00000001804 */
[C---:B----4-:R-:W-:Y:S08]  /*5a40*/  HMMA.16816.F32 R8, R28.reuse, R32, R8 ;  /* 0x000000201c08723c */ /* 0x050ff00000001808 */
[-C--:B------:R-:W-:Y:S08]  /*5a50*/  HMMA.16816.F32 R12, R28, R34.reuse, R12 ;  /* 0x000000221c0c723c */ /* 0x080ff0000000180c */
[C---:B------:R-:W-:Y:S01]  /*5a60*/  HMMA.16816.F32 R16, R248.reuse, R34, R16 ;  /* 0x00000022f810723c */ /* 0x040fe20000001810 */
[----:B------:R-:W-:Y:S07]  /*5a70*/  LDSM.16.MT88.4 R32, [R0+0xd000] ;  /* 0x00d000000020783b */ /* 0x000fee0000004200 */
[-C--:B-1----:R-:W-:Y:S08]  /*5a80*/  HMMA.16816.F32 R68, R248, R244.reuse, R68 ;  /* 0x000000f4f844723c */ /* 0x082ff00000001844 */
[C---:B------:R-:W-:Y:S08]  /*5a90*/  HMMA.16816.F32 R72, R28.reuse, R244, R72 ;  /* 0x000000f41c48723c */ /* 0x040ff00000001848 */
[-C--:B------:R-:W-:Y:S08]  /*5aa0*/  HMMA.16816.F32 R76, R28, R246.reuse, R76 ;  /* 0x000000f61c4c723c */ /* 0x080ff0000000184c */
[C---:B------:R-:W-:Y:S01]  /*5ab0*/  HMMA.16816.F32 R80, R248.reuse, R246, R80 ;  /* 0x000000f6f850723c */ /* 0x040fe20000001850 */
[----:B------:R1:W2:Y:S07]  /*5ac0*/  LDSM.16.M88.4 R244, [R20] ;  /* 0x0000000014f4783b */ /* 0x0002ae0000000200 */
[-C--:B------:R-:W-:Y:S08]  /*5ad0*/  HMMA.16816.F32 R84, R248, R24.reuse, R84 ;  /* 0x00000018f854723c */ /* 0x080ff00000001854 */
[C---:B------:R-:W-:Y:S08]  /*5ae0*/  HMMA.16816.F32 R88, R28.reuse, R24, R88 ;  /* 0x000000181c58723c */ /* 0x040ff00000001858 */
[-C--:B------:R-:W-:Y:S01]  /*5af0*/  HMMA.16816.F32 R92, R28, R26.reuse, R92 ;  /* 0x0000001a1c5c723c */ /* 0x080fe2000000185c */
[----:B------:R-:W3:Y:S04]  /*5b00*/  LDL R28, [R1+0x24] ;  /* 0x00002400011c7983 */ /* 0x000ee80000100800 */
[----:B-1----:R-:W4:Y:S03]  /*5b10*/  LDL.64 R20, [R1+0x30] ;  /* 0x0000300001147983 */ /* 0x002f260000100a00 */
[----:B------:R-:W-:Y:S01]  /*5b20*/  HMMA.16816.F32 R96, R248, R26, R96 ;  /* 0x0000001af860723c */ /* 0x000fe20000001860 */
[----:B------:R-:W1:Y:S04]  /*5b30*/  LDSM.16.MT88.4 R248, [R0+0xf000] ;  /* 0x00f0000000f8783b */ /* 0x000e680000004200 */
[----:B------:R-:W1:Y:S03]  /*5b40*/  LDSM.16.MT88.4 R24, [R0+0x11000] ;  /* 0x011000000018783b */ /* 0x000e660000004200 */
[-C--:B--2---:R-:W-:Y:S08]  /*5b50*/  HMMA.16816.F32 R4, R244, R32.reuse, R4 ;  /* 0x00000020f404723c */ /* 0x084ff00000001804 */
[C---:B------:R-:W-:Y:S08]  /*5b60*/  HMMA.16816.F32 R8, R36.reuse, R32, R8 ;  /* 0x000000202408723c */ /* 0x040ff00000001808 */
[-C--:B------:R-:W-:Y:S08]  /*5b70*/  HMMA.16816.F32 R12, R36, R34.reuse, R12 ;  /* 0x00000022240c723c */ /* 0x080ff0000000180c */
[C---:B------:R-:W-:Y:S01]  /*5b80*/  HMMA.16816.F32 R16, R244.reuse, R34, R16 ;  /* 0x00000022f410723c */ /* 0x040fe20000001810 */
[----:B------:R-:W-:Y:S07]  /*5b90*/  LDSM.16.MT88.4 R32, [R0+0xd800] ;  /* 0x00d800000020783b */ /* 0x000fee0000004200 */
[-C--:B-1----:R-:W-:Y:S08]  /*5ba0*/  HMMA.16816.F32 R68, R244, R248.reuse, R68 ;  /* 0x000000f8f444723c */ /* 0x082ff00000001844 */
[C---:B------:R-:W-:Y:S08]  /*5bb0*/  HMMA.16816.F32 R72, R36.reuse, R248, R72 ;  /* 0x000000f82448723c */ /* 0x040ff00000001848 */
[-C--:B------:R-:W-:Y:S08]  /*5bc0*/  HMMA.16816.F32 R76, R36, R250.reuse, R76 ;  /* 0x000000fa244c723c */ /* 0x080ff0000000184c */
[C---:B------:R-:W-:Y:S08]  /*5bd0*/  HMMA.16816.F32 R80, R244.reuse, R250, R80 ;  /* 0x000000faf450723c */ /* 0x040ff00000001850 */
[-C--:B------:R-:W-:Y:S08]  /*5be0*/  HMMA.16816.F32 R84, R244, R24.reuse, R84 ;  /* 0x00000018f454723c */ /* 0x080ff00000001854 */
[C---:B------:R-:W-:Y:S08]  /*5bf0*/  HMMA.16816.F32 R88, R36.reuse, R24, R88 ;  /* 0x000000182458723c */ /* 0x040ff00000001858 */
[-C--:B------:R-:W-:Y:S01]  /*5c00*/  HMMA.16816.F32 R92, R36, R26.reuse, R92 ;  /* 0x0000001a245c723c */ /* 0x080fe2000000185c */
[----:B------:R1:W5:Y:S04]  /*5c10*/  LDL.LU.64 R38, [R1+0xc8] ;  /* 0x0000c80001267983 */ /* 0x0003680000300a00 */
[----:B------:R1:W5:Y:S03]  /*5c20*/  LDL.LU.64 R36, [R1+0xc0] ;  /* 0x0000c00001247983 */ /* 0x0003660000300a00 */
[----:B------:R-:W-:Y:S01]  /*5c30*/  HMMA.16816.F32 R96, R244, R26, R96 ;  /* 0x0000001af460723c */ /* 0x000fe20000001860 */
[----:B------:R-:W-:Y:S04]  /*5c40*/  LDSM.16.MT88.4 R244, [R0+0xf800] ;  /* 0x00f8000000f4783b */ /* 0x000fe80000004200 */
[----:B------:R-:W-:Y:S04]  /*5c50*/  LDSM.16.MT88.4 R24, [R0+0x11800] ;  /* 0x011800000018783b */ /* 0x000fe80000004200 */
[----:B---3--:R-:W2:Y:S04]  /*5c60*/  LDSM.16.M88.4 R248, [R28] ;  /* 0x000000001cf8783b */ /* 0x008ea80000000200 */
[----:B------:R-:W3:Y:S01]  /*5c70*/  LDSM.16.M88.4 R28, [R28+0x1000] ;  /* 0x001000001c1c783b */ /* 0x000ee20000000200 */
[-C--:B--2---:R-:W-:Y:S08]  /*5c80*/  HMMA.16816.F32 R4, R248, R32.reuse, R4 ;  /* 0x00000020f804723c */ /* 0x084ff00000001804 */
[C---:B---3--:R-:W-:Y:S08]  /*5c90*/  HMMA.16816.F32 R8, R28.reuse, R32, R8 ;  /* 0x000000201c08723c */ /* 0x048ff00000001808 */
[-C--:B------:R-:W-:Y:S08]  /*5ca0*/  HMMA.16816.F32 R12, R28, R34.reuse, R12 ;  /* 0x000000221c0c723c */ /* 0x080ff0000000180c */
[C---:B------:R-:W-:Y:S01]  /*5cb0*/  HMMA.16816.F32 R16, R248.reuse, R34, R16 ;  /* 0x00000022f810723c */ /* 0x040fe20000001810 */
[----:B------:R1:W5:Y:S04]  /*5cc0*/  LDL.LU.64 R34, [R1+0xb8] ;  /* 0x0000b80001227983 */ /* 0x0003680000300a00 */
[----:B------:R1:W5:Y:S03]  /*5cd0*/  LDL.LU.64 R32, [R1+0xb0] ;  /* 0x0000b00001207983 */ /* 0x0003660000300a00 */
[-C--:B------:R-:W-:Y:S08]  /*5ce0*/  HMMA.16816.F32 R68, R248, R244.reuse, R68 ;  /* 0x000000f4f844723c */ /* 0x080ff00000001844 */
[C---:B------:R-:W-:Y:S01]  /*5cf0*/  HMMA.16816.F32 R72, R28.reuse, R244, R72 ;  /* 0x000000f41c48723c */ /* 0x040fe20000001848 */
[----:B------:R-:W2:Y:S07]  /*5d00*/  LDL R245, [R1+0x74] ;  /* 0x0000740001f57983 */ /* 0x000eae0000100800 */
[-C--:B------:R-:W-:Y:S08]  /*5d10*/  HMMA.16816.F32 R76, R28, R246.reuse, R76 ;  /* 0x000000f61c4c723c */ /* 0x080ff0000000184c */
[C---:B------:R-:W-:Y:S01]  /*5d20*/  HMMA.16816.F32 R80, R248.reuse, R246, R80 ;  /* 0x000000f6f850723c */ /* 0x040fe20000001850 */
[----:B------:R1:W3:Y:S06]  /*5d30*/  LDL R246, [R1+0x64] ;  /* 0x0000640001f67983 */ /* 0x0002ec0000100800 */
[----:B------:R-:W-:Y:S01]  /*5d40*/  IMAD.MOV.U32 R247, RZ, RZ, c[0x0][0x22c] ;  /* 0x00008b00fff77624 */ /* 0x000fe200078e00ff */
[-C--:B------:R-:W-:Y:S04]  /*5d50*/  HMMA.16816.F32 R84, R248, R24.reuse, R84 ;  /* 0x00000018f854723c */ /* 0x080fe80000001854 */
[----:B------:R-:W-:Y:S04]  /*5d60*/  IMAD R247, R247, c[0x0][0x1c0], RZ ;  /* 0x00007000f7f77a24 */ /* 0x000fe800078e02ff */
[C---:B------:R-:W-:Y:S01]  /*5d70*/  HMMA.16816.F32 R88, R28.reuse, R24, R88 ;  /* 0x000000181c58723c */ /* 0x040fe20000001858 */
[----:B------:R-:W3:Y:S04]  /*5d80*/  LDL R24, [R1+0x70] ;  /* 0x0000700001187983 */ /* 0x000ee80000100800 */
[----:B------:R1:W4:Y:S03]  /*5d90*/  LDL R25, [R1+0x60] ;  /* 0x0000600001197983 */ /* 0x0003260000100800 */
[-C--:B------:R-:W-:Y:S01]  /*5da0*/  HMMA.16816.F32 R92, R28, R26.reuse, R92 ;  /* 0x0000001a1c5c723c */ /* 0x080fe2000000185c */
[----:B------:R1:W5:Y:S04]  /*5db0*/  LDL.LU.64 R30, [R1+0xa8] ;  /* 0x0000a800011e7983 */ /* 0x0003680000300a00 */
[----:B------:R1:W5:Y:S03]  /*5dc0*/  LDL.LU.64 R28, [R1+0xa0] ;  /* 0x0000a000011c7983 */ /* 0x0003660000300a00 */
[----:B------:R-:W-:Y:S01]  /*5dd0*/  HMMA.16816.F32 R96, R248, R26, R96 ;  /* 0x0000001af860723c */ /* 0x000fe20000001860 */
[----:B------:R1:W5:Y:S06]  /*5de0*/  LDL.LU.64 R26, [R1+0x98] ;  /* 0x00009800011a7983 */ /* 0x00036c0000300a00 */
[----:B------:R-:W-:Y:S02]  /*5df0*/  IMAD.SHL.U32 R248, R247, 0x10, RZ ;  /* 0x00000010f7f87824 */ /* 0x000fe400078e00ff */
[----:B------:R-:W-:Y:S04]  /*5e00*/  IMAD.MOV.U32 R250, RZ, RZ, c[0x0][0x22c] ;  /* 0x00008b00fffa7624 */ /* 0x000fe800078e00ff */
[----:B------:R-:W-:Y:S04]  /*5e10*/  IMAD R250, R250, c[0x0][0x1c0], RZ ;  /* 0x00007000fafa7a24 */ /* 0x000fe800078e02ff */
[C---:B------:R-:W-:Y:S02]  /*5e20*/  IMAD R249, R250.reuse, 0x18, RZ ;  /* 0x00000018faf97824 */ /* 0x040fe400078e02ff */
[----:B------:R-:W-:Y:S01]  /*5e30*/  IMAD.SHL.U32 R251, R250, 0x20, RZ ;  /* 0x00000020fafb7824 */ /* 0x000fe200078e00ff */
[----:B--2---:R-:W-:Y:S01]  /*5e40*/  @P0 IADD3 R244, P1, R245, UR9, RZ ;  /* 0x00000009f5f40c10 */ /* 0x004fe2000ff3e0ff */
[----:B------:R-:W-:Y:S03]  /*5e50*/  @UP5 UMOV UR9, UR13 ;  /* 0x0000000d00095c82 */ /* 0x000fe60008000000 */
[----:B---3--:R-:W-:Y:S01]  /*5e60*/  @P0 IADD3.X R245, R24, UR8, RZ, P1, !PT ;  /* 0x0000000818f50c10 */ /* 0x008fe20008ffe4ff */
[C---:B------:R-:W-:Y:S01]  /*5e70*/  IMAD.SHL.U32 R24, R247.reuse, 0x8, RZ ;  /* 0x00000008f7187824 */ /* 0x040fe200078e00ff */
[----:B------:R-:W-:Y:S03]  /*5e80*/  @UP5 UMOV UR8, UR12 ;  /* 0x0000000c00085c82 */ /* 0x000fe60008000000 */
[----:B----4-:R2:W3:Y:S04]  /*5e90*/  @P0 LDG.E R25, [R244.64+-0x100] ;  /* 0xffff0004f4190981 */ /* 0x0104e8000c1e1900 */
[----:B------:R2:W4:Y:S04]  /*5ea0*/  @P0 LDG.E R246, [R244.64+-0xe0] ;  /* 0xffff2004f4f60981 */ /* 0x000528000c1e1900 */
[----:B------:R1:W-:Y:S01]  /*5eb0*/  RED.E.ADD.F32.FTZ.RN.STRONG.GPU [R20.64], R4 ;  /* 0x000000041400798e */ /* 0x0003e2000c10e784 */
[-C--:B--2---:R-:W-:Y:S01]  /*5ec0*/  LEA R244, P1, R24, R20.reuse, 0x2 ;  /* 0x0000001418f47211 */ /* 0x084fe200078210ff */
[----:B------:R-:W-:Y:S05]  /*5ed0*/  IMAD.SHL.U32 R245, R247, 0x8, RZ ;  /* 0x00000008f7f57824 */ /* 0x000fea00078e00ff */
[-C--:B------:R-:W-:Y:S02]  /*5ee0*/  LEA.HI.X.SX32 R245, R245, R21.reuse, 0x2, P1 ;  /* 0x00000015f5f57211 */ /* 0x080fe400008f16ff */
[CC--:B-1----:R-:W-:Y:S03]  /*5ef0*/  LEA R4, P1, R249.reuse, R20.reuse, 0x2 ;  /* 0x00000014f9047211 */ /* 0x0c2fe600078210ff */
[----:B------:R1:W-:Y:S02]  /*5f00*/  RED.E.ADD.F32.FTZ.RN.STRONG.GPU [R244.64], R5 ;  /* 0x00000005f400798e */ /* 0x0003e4000c10e784 */
[-C--:B-1----:R-:W-:Y:S02]  /*5f10*/  LEA.HI.X.SX32 R5, R249, R21.reuse, 0x2, P1 ;  /* 0x00000015f9057211 */ /* 0x082fe400008f16ff */
[----:B---3--:R1:W-:Y:S04]  /*5f20*/  @P0 STL [R1+0x60], R25 ;  /* 0x0000601901000387 */ /* 0x0083e80000100800 */
[----:B-1----:R1:W5:Y:S04]  /*5f30*/  LDL.LU.64 R24, [R1+0x90] ;  /* 0x0000900001187983 */ /* 0x0023680000300a00 */
[----:B----4-:R2:W-:Y:S04]  /*5f40*/  @P0 STL [R1+0x64], R246 ;  /* 0x000064f601000387 */ /* 0x0105e80000100800 */
[----:B------:R-:W3:Y:S01]  /*5f50*/  LDL R249, [R1+0x6c] ;  /* 0x00006c0001f97983 */ /* 0x000ee20000100800 */
[CC--:B--2---:R-:W-:Y:S04]  /*5f60*/  LEA R246, P2, R248.reuse, R20.reuse, 0x2 ;  /* 0x00000014f8f67211 */ /* 0x0c4fe800078410ff */
[-C--:B------:R-:W-:Y:S02]  /*5f70*/  LEA.HI.X.SX32 R247, R248, R21.reuse, 0x2, P2 ;  /* 0x00000015f8f77211 */ /* 0x080fe400010f16ff */
[-C--:B------:R-:W-:Y:S03]  /*5f80*/  LEA R248, P2, R251, R20.reuse, 0x2 ;  /* 0x00000014fbf87211 */ /* 0x080fe600078410ff */
[----:B------:R2:W-:Y:S04]  /*5f90*/  RED.E.ADD.F32.FTZ.RN.STRONG.GPU [R246.64], R6 ;  /* 0x00000006f600798e */ /* 0x0005e8000c10e784 */
[----:B------:R4:W-:Y:S04]  /*5fa0*/  RED.E.ADD.F32.FTZ.RN.STRONG.GPU [R4.64], R7 ;  /* 0x000000070400798e */ /* 0x0009e8000c10e784 */
[----:B--2---:R-:W2:Y:S01]  /*5fb0*/  LDL R246, [R1+0x2c] ;  /* 0x00002c0001f67983 */ /* 0x004ea20000100800 */
[C---:B------:R-:W-:Y:S02]  /*5fc0*/  IMAD R247, R250.reuse, 0x28, RZ ;  /* 0x00000028faf77824 */ /* 0x040fe400078e02ff */
[----:B------:R-:W-:Y:S02]  /*5fd0*/  IMAD R250, R250, 0x30, RZ ;  /* 0x00000030fafa7824 */ /* 0x000fe400078e02ff */
[----:B----4-:R-:W-:Y:S04]  /*5fe0*/  IMAD.MOV.U32 R5, RZ, RZ, c[0x0][0x22c] ;  /* 0x00008b00ff057624 */ /* 0x010fe800078e00ff */
[----:B------:R-:W-:Y:S04]  /*5ff0*/  IMAD R5, R5, c[0x0][0x1c0], RZ ;  /* 0x0000700005057a24 */ /* 0x000fe800078e02ff */
[----:B------:R-:W-:Y:S02]  /*6000*/  IMAD R7, R5, 0x38, RZ ;  /* 0x0000003805077824 */ /* 0x000fe400078e02ff */
[----:B--2---:R-:W-:Y:S01]  /*6010*/  IMAD.MOV.U32 R6, RZ, RZ, R246 ;  /* 0x000000ffff067224 */ /* 0x004fe200078e00f6 */
[-C--:B------:R-:W-:Y:S01]  /*6020*/  LEA R246, P1, R247, R20.reuse, 0x2 ;  /* 0x00000014f7f67211 */ /* 0x080fe200078210ff */
[----:B---3--:R-:W-:Y:S01]  /*6030*/  IMAD.MOV.U32 R247, RZ, RZ, R249 ;  /* 0x000000fffff77224 */ /* 0x008fe200078e00f9 */
[-C--:B------:R-:W-:Y:S02]  /*6040*/  LEA.HI.X.SX32 R249, R251, R21.reuse, 0x2, P2 ;  /* 0x00000015fbf97211 */ /* 0x080fe400010f16ff */
[-C--:B------:R-:W-:Y:S01]  /*6050*/  LEA R4, P2, R250, R20.reuse, 0x2 ;  /* 0x00000014fa047211 */ /* 0x080fe200078410ff */
[----:B------:R-:W-:Y:S02]  /*6060*/  IMAD.MOV.U32 R251, RZ, RZ, R247 ;  /* 0x000000fffffb7224 */ /* 0x000fe400078e00f7 */
[----:B------:R-:W-:Y:S01]  /*6070*/  IMAD R247, R5, 0x28, RZ ;  /* 0x0000002805f77824 */ /* 0x000fe200078e02ff */
[----:B------:R2:W-:Y:S04]  /*6080*/  RED.E.ADD.F32.FTZ.RN.STRONG.GPU [R248.64], R8 ;  /* 0x00000008f800798e */ /* 0x0005e8000c10e784 */
[----:B------:R-:W3:Y:S01]  /*6090*/  LDL R5, [R1+0x68] ;  /* 0x0000680001057983 */ /* 0x000ee20000100800 */
[-C--:B------:R-:W-:Y:S05]  /*60a0*/  LEA.HI.X.SX32 R247, R247, R21.reuse, 0x2, P1 ;  /* 0x00000015f7f77211 */ /* 0x080fea00008f16ff */
[----:B------:R4:W-:Y:S01]  /*60b0*/  RED.E.ADD.F32.FTZ.RN.STRONG.GPU [R246.64], R9 ;  /* 0x00000009f600798e */ /* 0x0009e2000c10e784 */
[----:B--2---:R-:W-:Y:S01]  /*60c0*/  IMAD.MOV.U32 R248, RZ, RZ, R6 ;  /* 0x000000fffff87224 */ /* 0x004fe200078e0006 */
[CC--:B------:R-:W-:Y:S01]  /*60d0*/  LEA R6, P1, R7.reuse, R20.reuse, 0x2 ;  /* 0x0000001407067211 */ /* 0x0c0fe200078210ff */
[----:B------:R-:W-:Y:S03]  /*60e0*/  IMAD.MOV.U32 R8, RZ, RZ, c[0x0][0x22c] ;  /* 0x00008b00ff087624 */ /* 0x000fe600078e00ff */
[-C--:B------:R-:W-:Y:S01]  /*60f0*/  LEA.HI.X.SX32 R7, R7, R21.reuse, 0x2, P1 ;  /* 0x0000001507077211 */ /* 0x080fe200008f16ff */
[----:B------:R-:W-:Y:S01]  /*6100*/  IMAD R8, R8, c[0x0][0x1c0], RZ ;  /* 0x0000700008087a24 */ /* 0x000fe200078e02ff */
[----:B----4-:R-:W2:Y:S01]  /*6110*/  LDL.64 R246, [R1+0x48] ;  /* 0x0000480001f67983 */ /* 0x010ea20000100a00 */
[----:B---3--:R-:W-:Y:S01]  /*6120*/  IMAD.MOV.U32 R249, RZ, RZ, R5 ;  /* 0x000000fffff97224 */ /* 0x008fe200078e0005 */
[-C--:B------:R-:W-:Y:S01]  /*6130*/  LEA.HI.X.SX32 R5, R250, R21.reuse, 0x2, P2 ;  /* 0x00000015fa057211 */ /* 0x080fe200010f16ff */
[----:B------:R-:W-:Y:S04]  /*6140*/  IMAD.MOV.U32 R250, RZ, RZ, c[0x0][0x22c] ;  /* 0x00008b00fffa7624 */ /* 0x000fe800078e00ff */
[----:B------:R3:W-:Y:S01]  /*6150*/  RED.E.ADD.F32.FTZ.RN.STRONG.GPU [R4.64], R10 ;  /* 0x0000000a0400798e */ /* 0x0007e2000c10e784 */
[----:B------:R-:W-:Y:S03]  /*6160*/  IMAD R250, R250, c[0x0][0x1c0], RZ ;  /* 0x00007000fafa7a24 */ /* 0x000fe600078e02ff */
[----:B------:R4:W-:Y:S01]  /*6170*/  RED.E.ADD.F32.FTZ.RN.STRONG.GPU [R6.64], R11 ;  /* 0x0000000b0600798e */ /* 0x0009e2000c10e784 */
[----:B------:R-:W-:Y:S03]  /*6180*/  IMAD.SHL.U32 R250, R250, 0x10, RZ ;  /* 0x00000010fafa7824 */ /* 0x000fe600078e00ff */
[----:B------:R1:W-:Y:S02]  /*6190*/  RED.E.ADD.F32.FTZ.RN.STRONG.GPU [R20.64+0x80], R16 ;  /* 0x000080101400798e */ /* 0x0003e4000c10e784 */
[----:B------:R-:W-:Y:S01]  /*61a0*/  IADD3 R9, R250, 0x20, RZ ;  /* 0x00000020fa097810 */ /* 0x000fe20007ffe0ff */
[----:B------:R-:W-:Y:S01]  /*61b0*/  IMAD.SHL.U32 R250, R8, 0x8, RZ ;  /* 0x0000000808fa7824 */ /* 0x000fe200078e00ff */
[----:B------:R1:W-:Y:S02]  /*61c0*/  RED.E.ADD.F32.FTZ.RN.STRONG.GPU [R244.64+0x80], R17 ;  /* 0x00008011f400798e */ /* 0x0003e4000c10e784 */
[CC--:B------:R-:W-:Y:S01]  /*61d0*/  LEA R8, P1, R9.reuse, R20.reuse, 0x2 ;  /* 0x0000001409087211 */ /* 0x0c0fe200078210ff */
[----:B---3--:R-:W-:Y:S03]  /*61e0*/  IMAD.IADD R4, R250, 0x1, R9 ;  /* 0x00000001fa047824 */ /* 0x008fe600078e0209 */
[-C--:B------:R-:W-:Y:S01]  /*61f0*/  LEA.HI.X.SX32 R9, R9, R21.reuse, 0x2, P1 ;  /* 0x0000001509097211 */ /* 0x080fe200008f16ff */
[----:B--2---:R-:W-:Y:S02]  /*6200*/  IMAD.MOV.U32 R10, RZ, RZ, R246 ;  /* 0x000000ffff0a7224 */ /* 0x004fe400078e00f6 */
[----:B----4-:R-:W-:Y:S01]  /*6210*/  IMAD.MOV.U32 R11, RZ, RZ, R247 ;  /* 0x000000ffff0b7224 */ /* 0x010fe200078e00f7 */
[-C--:B------:R-:W-:Y:S01]  /*6220*/  LEA R246, P1, R4, R20.reuse, 0x2 ;  /* 0x0000001404f67211 */ /* 0x080fe200078210ff */
[----:B------:R2:W-:Y:S01]  /*6230*/  RED.E.ADD.F32.FTZ.RN.STRONG.GPU [R8.64], R18 ;  /* 0x000000120800798e */ /* 0x0005e2000c10e784 */
[----:B------:R-:W-:Y:S02]  /*6240*/  IMAD.IADD R6, R250, 0x1, R4 ;  /* 0x00000001fa067824 */ /* 0x000fe400078e0204 */
[-C--:B------:R-:W-:Y:S01]  /*6250*/  LEA.HI.X.SX32 R247, R4, R21.reuse, 0x2, P1 ;  /* 0x0000001504f77211 */ /* 0x080fe200008f16ff */
[----:B------:R-:W-:Y:S02]  /*6260*/  IMAD.MOV.U32 R7, RZ, RZ, c[0x0][0x22c] ;  /* 0x00008b00ff077624 */ /* 0x000fe400078e00ff */
[C---:B------:R-:W-:Y:S02]  /*6270*/  IMAD.IADD R5, R250.reuse, 0x1, R6 ;  /* 0x00000001fa057824 */ /* 0x040fe400078e0206 */
[----:B------:R3:W-:Y:S01]  /*6280*/  RED.E.ADD.F32.FTZ.RN.STRONG.GPU [R246.64], R19 ;  /* 0x00000013f600798e */ /* 0x0007e2000c10e784 */
[----:B------:R-:W-:Y:S02]  /*6290*/  IMAD R7, R7, c[0x0][0x1c0], RZ ;  /* 0x0000700007077a24 */ /* 0x000fe400078e02ff */
[C---:B------:R-:W-:Y:S01]  /*62a0*/  IMAD.IADD R4, R250.reuse, 0x1, R5 ;  /* 0x00000001fa047824 */ /* 0x040fe200078e0205 */
[CC--:B-1----:R-:W-:Y:S04]  /*62b0*/  LEA R16, P1, R5.reuse, R20.reuse, 0x2 ;  /* 0x0000001405107211 */ /* 0x0c2fe800078210ff */
[-C--:B------:R-:W-:Y:S01]  /*62c0*/  LEA.HI.X.SX32 R17, R5, R21.reuse, 0x2, P1 ;  /* 0x0000001505117211 */ /* 0x080fe200008f16ff */
[----:B------:R-:W-:Y:S02]  /*62d0*/  IMAD.IADD R5, R250, 0x1, R4 ;  /* 0x00000001fa057824 */ /* 0x000fe400078e0204 */
[----:B--2---:R-:W-:Y:S01]  /*62e0*/  IMAD.MOV.U32 R8, RZ, RZ, R10 ;  /* 0x000000ffff087224 */ /* 0x004fe200078e000a */
[CC--:B------:R-:W-:Y:S01]  /*62f0*/  LEA R10, P2, R6.reuse, R20.reuse, 0x2 ;  /* 0x00000014060a7211 */ /* 0x0c0fe200078410ff */
[----:B------:R-:W-:Y:S02]  /*6300*/  IMAD.MOV.U32 R9, RZ, RZ, R11 ;  /* 0x000000ffff097224 */ /* 0x000fe400078e000b */
[----:B------:R-:W-:Y:S01]  /*6310*/  IMAD.SHL.U32 R18, R7, 0x10, RZ ;  /* 0x0000001007127824 */ /* 0x000fe200078e00ff */
[-C--:B------:R-:W-:Y:S01]  /*6320*/  LEA.HI.X.SX32 R11, R6, R21.reuse, 0x2, P2 ;  /* 0x00000015060b7211 */ /* 0x080fe200010f16ff */
[----:B---3--:R-:W-:Y:S01]  /*6330*/  IMAD.MOV.U32 R246, RZ, RZ, R8 ;  /* 0x000000fffff67224 */ /* 0x008fe200078e0008 */
[CC--:B------:R-:W-:Y:S03]  /*6340*/  LEA R8, P1, R4.reuse, R20.reuse, 0x2 ;  /* 0x0000001404087211 */ /* 0x0c0fe600078210ff */
[----:B------:R1:W-:Y:S01]  /*6350*/  RED.E.ADD.F32.FTZ.RN.STRONG.GPU [R10.64], R12 ;  /* 0x0000000c0a00798e */ /* 0x0003e2000c10e784 */
[----:B------:R-:W-:Y:S01]  /*6360*/  IMAD.MOV.U32 R247, RZ, RZ, R9 ;  /* 0x000000fffff77224 */ /* 0x000fe200078e0009 */
[-C--:B------:R-:W-:Y:S02]  /*6370*/  LEA.HI.X.SX32 R9, R4, R21.reuse, 0x2, P1 ;  /* 0x0000001504097211 */ /* 0x080fe400008f16ff */
[----:B------:R-:W-:Y:S01]  /*6380*/  RED.E.ADD.F32.FTZ.RN.STRONG.GPU [R16.64], R13 ;  /* 0x0000000d1000798e */ /* 0x000fe2000c10e784 */
[CC--:B------:R-:W-:Y:S03]  /*6390*/  LEA R6, P1, R5.reuse, R20.reuse, 0x2 ;  /* 0x0000001405067211 */ /* 0x0c0fe600078210ff */
[----:B------:R2:W-:Y:S01]  /*63a0*/  RED.E.ADD.F32.FTZ.RN.STRONG.GPU [R8.64], R14 ;  /* 0x0000000e0800798e */ /* 0x0005e2000c10e784 */
[-C--:B------:R-:W-:Y:S05]  /*63b0*/  LEA.HI.X.SX32 R7, R5, R21.reuse, 0x2, P1 ;  /* 0x0000001505077211 */ /* 0x080fea00008f16ff */
[----:B------:R3:W-:Y:S04]  /*63c0*/  RED.E.ADD.F32.FTZ.RN.STRONG.GPU [R6.64], R15 ;  /* 0x0000000f0600798e */ /* 0x0007e8000c10e784 */
[----:B------:R-:W-:Y:S04]  /*63d0*/  RED.E.ADD.F32.FTZ.RN.STRONG.GPU [R20.64+0x100], R68 ;  /* 0x000100441400798e */ /* 0x000fe8000c10e784 */
[----:B------:R-:W-:Y:S01]  /*63e0*/  RED.E.ADD.F32.FTZ.RN.STRONG.GPU [R244.64+0x100], R69 ;  /* 0x00010045f400798e */ /* 0x000fe2000c10e784 */
[----:B-1----:R-:W-:Y:S05]  /*63f0*/  IADD3 R10, R18, 0x40, RZ ;  /* 0x00000040120a7810 */ /* 0x002fea0007ffe0ff */
[----:B------:R-:W-:Y:S01]  /*6400*/  IMAD.IADD R4, R250, 0x1, R10 ;  /* 0x00000001fa047824 */ /* 0x000fe200078e020a */
[CC--:B--2---:R-:W-:Y:S04]  /*6410*/  LEA R8, P1, R10.reuse, R20.reuse, 0x2 ;  /* 0x000000140a087211 */ /* 0x0c4fe800078210ff */
[-C--:B------:R-:W-:Y:S01]  /*6420*/  LEA.HI.X.SX32 R9, R10, R21.reuse, 0x2, P1 ;  /* 0x000000150a097211 */ /* 0x080fe200008f16ff */
[----:B---3--:R-:W-:Y:S01]  /*6430*/  IMAD.IADD R6, R250, 0x1, R4 ;  /* 0x00000001fa067824 */ /* 0x008fe200078e0204 */
[-C--:B------:R-:W-:Y:S03]  /*6440*/  LEA R14, P1, R4, R20.reuse, 0x2 ;  /* 0x00000014040e7211 */ /* 0x080fe600078210ff */
[----:B------:R1:W-:Y:S01]  /*6450*/  RED.E.ADD.F32.FTZ.RN.STRONG.GPU [R8.64], R70 ;  /* 0x000000460800798e */ /* 0x0003e2000c10e784 */
[----:B------:R-:W-:Y:S01]  /*6460*/  IMAD.IADD R5, R250, 0x1, R6 ;  /* 0x00000001fa057824 */ /* 0x000fe200078e0206 */
[-C--:B------:R-:W-:Y:S02]  /*6470*/  LEA.HI.X.SX32 R15, R4, R21.reuse, 0x2, P1 ;  /* 0x00000015040f7211 */ /* 0x080fe400008f16ff */
[-C--:B------:R-:W-:Y:S01]  /*6480*/  LEA R10, P2, R6, R20.reuse, 0x2 ;  /* 0x00000014060a7211 */ /* 0x080fe200078410ff */
[----:B------:R-:W-:Y:S01]  /*6490*/  IMAD.IADD R4, R250, 0x1, R5 ;  /* 0x00000001fa047824 */ /* 0x000fe200078e0205 */
[CC--:B------:R-:W-:Y:S01]  /*64a0*/  LEA R12, P1, R5.reuse, R20.reuse, 0x2 ;  /* 0x00000014050c7211 */ /* 0x0c0fe200078210ff */
[----:B------:R-:W-:Y:S01]  /*64b0*/  RED.E.ADD.F32.FTZ.RN.STRONG.GPU [R14.64], R71 ;  /* 0x000000470e00798e */ /* 0x000fe2000c10e784 */
[-C--:B------:R-:W-:Y:S02]  /*64c0*/  LEA.HI.X.SX32 R11, R6, R21.reuse, 0x2, P2 ;  /* 0x00000015060b7211 */ /* 0x080fe400010f16ff */
[-C--:B------:R-:W-:Y:S01]  /*64d0*/  LEA.HI.X.SX32 R13, R5, R21.reuse, 0x2, P1 ;  /* 0x00000015050d7211 */ /* 0x080fe200008f16ff */
[----:B------:R-:W-:Y:S01]  /*64e0*/  IMAD.IADD R5, R250, 0x1, R4 ;  /* 0x00000001fa057824 */ /* 0x000fe200078e0204 */
[----:B------:R-:W-:Y:S04]  /*64f0*/  LDSM.16.MT88.4 R68, [R0+0x4000] ;  /* 0x004000000044783b */ /* 0x000fe80000004200 */
[----:B------:R2:W-:Y:S04]  /*6500*/  RED.E.ADD.F32.FTZ.RN.STRONG.GPU [R10.64], R72 ;  /* 0x000000480a00798e */ /* 0x0005e8000c10e784 */
[----:B------:R-:W-:Y:S01]  /*6510*/  RED.E.ADD.F32.FTZ.RN.STRONG.GPU [R12.64], R73 ;  /* 0x000000490c00798e */ /* 0x000fe2000c10e784 */
[CC--:B-1----:R-:W-:Y:S04]  /*6520*/  LEA R8, P1, R4.reuse, R20.reuse, 0x2 ;  /* 0x0000001404087211 */ /* 0x0c2fe800078210ff */
[-C--:B------:R-:W-:Y:S02]  /*6530*/  LEA.HI.X.SX32 R9, R4, R21.reuse, 0x2, P1 ;  /* 0x0000001504097211 */ /* 0x080fe400008f16ff */
[CC--:B------:R-:W-:Y:S03]  /*6540*/  LEA R6, P1, R5.reuse, R20.reuse, 0x2 ;  /* 0x0000001405067211 */ /* 0x0c0fe600078210ff */
[----:B------:R1:W-:Y:S01]  /*6550*/  RED.E.ADD.F32.FTZ.RN.STRONG.GPU [R8.64], R74 ;  /* 0x0000004a0800798e */ /* 0x0003e2000c10e784 */
[-C--:B------:R-:W-:Y:S05]  /*6560*/  LEA.HI.X.SX32 R7, R5, R21.reuse, 0x2, P1 ;  /* 0x0000001505077211 */ /* 0x080fea00008f16ff */
[----:B------:R3:W-:Y:S01]  /*6570*/  RED.E.ADD.F32.FTZ.RN.STRONG.GPU [R6.64], R75 ;  /* 0x0000004b0600798e */ /* 0x0007e2000c10e784 */
[----:B--2---:R-:W-:Y:S03]  /*6580*/  IADD3 R10, R18, 0x60, RZ ;  /* 0x00000060120a7810 */ /* 0x004fe60007ffe0ff */
[----:B------:R-:W-:Y:S02]  /*6590*/  RED.E.ADD.F32.FTZ.RN.STRONG.GPU [R20.64+0x180], R80 ;  /* 0x000180501400798e */ /* 0x000fe4000c10e784 */
[----:B------:R-:W-:Y:S02]  /*65a0*/  IMAD.IADD R4, R250, 0x1, R10 ;  /* 0x00000001fa047824 */ /* 0x000fe400078e020a */
[----:B------:R-:W-:Y:S04]  /*65b0*/  RED.E.ADD.F32.FTZ.RN.STRONG.GPU [R244.64+0x180], R81 ;  /* 0x00018051f400798e */ /* 0x000fe8000c10e784 */
[----:B------:R-:W-:Y:S01]  /*65c0*/  LDSM.16.MT88.4 R72, [R3+0x12800] ;  /* 0x012800000348783b */ /* 0x000fe20000004200 */
[CC--:B-1----:R-:W-:Y:S04]  /*65d0*/  LEA R8, P1, R10.reuse, R20.reuse, 0x2 ;  /* 0x000000140a087211 */ /* 0x0c2fe800078210ff */
        /* <DEDUP_REMOVED lines=33> */
[-C--:B------:R-:W-:Y:S03]  /*67f0*/  LEA.HI.X.SX32 R13, R4, R21.reuse, 0x2, P1 ;  /* 0x00000015040d7211 */ /* 0x080fe600008f16ff */
[C---:B------:R-:W-:Y:S01]  /*6800*/  IMAD.IADD R4, R250.reuse, 0x1, R5 ;  /* 0x00000001fa047824 */ /* 0x040fe200078e0205 */
[CC--:B------:R-:W-:Y:S01]  /*6810*/  LEA R10, P1, R5.reuse, R20.reuse, 0x2 ;  /* 0x00000014050a7211 */ /* 0x0c0fe200078210ff */
[----:B------:R-:W-:Y:S03]  /*6820*/  RED.E.ADD.F32.FTZ.RN.STRONG.GPU [R12.64], R87 ;  /* 0x000000570c00798e */ /* 0x000fe6000c10e784 */
[-C--:B------:R-:W-:Y:S01]  /*6830*/  LEA.HI.X.SX32 R11, R5, R21.reuse, 0x2, P1 ;  /* 0x00000015050b7211 */ /* 0x080fe200008f16ff */
[----:B------:R-:W-:Y:S01]  /*6840*/  IMAD.IADD R5, R250, 0x1, R4 ;  /* 0x00000001fa057824 */ /* 0x000fe200078e0204 */
[----:B------:R-:W-:Y:S01]  /*6850*/  LDSM.16.MT88.4 R84, [R0+0x2800] ;  /* 0x002800000054783b */ /* 0x000fe20000004200 */
[CC--:B-1----:R-:W-:Y:S04]  /*6860*/  LEA R8, P2, R6.reuse, R20.reuse, 0x2 ;  /* 0x0000001406087211 */ /* 0x0c2fe800078410ff */
[-C--:B------:R-:W-:Y:S02]  /*6870*/  LEA.HI.X.SX32 R9, R6, R21.reuse, 0x2, P2 ;  /* 0x0000001506097211 */ /* 0x080fe400010f16ff */
[CC--:B------:R-:W-:Y:S03]  /*6880*/  LEA R6, P1, R4.reuse, R20.reuse, 0x2 ;  /* 0x0000001404067211 */ /* 0x0c0fe600078210ff */
[----:B------:R1:W-:Y:S01]  /*6890*/  RED.E.ADD.F32.FTZ.RN.STRONG.GPU [R8.64], R88 ;  /* 0x000000580800798e */ /* 0x0003e2000c10e784 */
[-C--:B------:R-:W-:Y:S02]  /*68a0*/  LEA.HI.X.SX32 R7, R4, R21.reuse, 0x2, P1 ;  /* 0x0000001504077211 */ /* 0x080fe400008f16ff */
[----:B------:R-:W-:Y:S01]  /*68b0*/  IADD3 R4, R18, 0xa0, RZ ;  /* 0x000000a012047810 */ /* 0x000fe20007ffe0ff */
[----:B------:R2:W-:Y:S04]  /*68c0*/  RED.E.ADD.F32.FTZ.RN.STRONG.GPU [R10.64], R89 ;  /* 0x000000590a00798e */ /* 0x0005e8000c10e784 */
[----:B------:R3:W-:Y:S04]  /*68d0*/  RED.E.ADD.F32.FTZ.RN.STRONG.GPU [R6.64], R90 ;  /* 0x0000005a0600798e */ /* 0x0007e8000c10e784 */
[----:B------:R-:W-:Y:S01]  /*68e0*/  LDSM.16.MT88.4 R16, [R0+0x2000] ;  /* 0x002000000010783b */ /* 0x000fe20000004200 */
[CC--:B-1----:R-:W-:Y:S04]  /*68f0*/  LEA R8, P1, R5.reuse, R20.reuse, 0x2 ;  /* 0x0000001405087211 */ /* 0x0c2fe800078210ff */
[-C--:B------:R-:W-:Y:S02]  /*6900*/  LEA.HI.X.SX32 R9, R5, R21.reuse, 0x2, P1 ;  /* 0x0000001505097211 */ /* 0x080fe400008f16ff */
[-C--:B--2---:R-:W-:Y:S01]  /*6910*/  LEA R10, P1, R4, R20.reuse, 0x2 ;  /* 0x00000014040a7211 */ /* 0x084fe200078210ff */
[----:B---3--:R-:W-:Y:S02]  /*6920*/  IMAD.IADD R6, R250, 0x1, R4 ;  /* 0x00000001fa067824 */ /* 0x008fe400078e0204 */
[----:B------:R1:W-:Y:S01]  /*6930*/  RED.E.ADD.F32.FTZ.RN.STRONG.GPU [R8.64], R91 ;  /* 0x0000005b0800798e */ /* 0x0003e2000c10e784 */
[-C--:B------:R-:W-:Y:S03]  /*6940*/  LEA.HI.X.SX32 R11, R4, R21.reuse, 0x2, P1 ;  /* 0x00000015040b7211 */ /* 0x080fe600008f16ff */
[----:B------:R-:W-:Y:S01]  /*6950*/  RED.E.ADD.F32.FTZ.RN.STRONG.GPU [R20.64+0x280], R96 ;  /* 0x000280601400798e */ /* 0x000fe2000c10e784 */
[CC--:B------:R-:W-:Y:S03]  /*6960*/  LEA R14, P1, R6.reuse, R20.reuse, 0x2 ;  /* 0x00000014060e7211 */ /* 0x0c0fe600078210ff */
[----:B------:R-:W-:Y:S01]  /*6970*/  RED.E.ADD.F32.FTZ.RN.STRONG.GPU [R244.64+0x280], R97 ;  /* 0x00028061f400798e */ /* 0x000fe2000c10e784 */
[-C--:B------:R-:W-:Y:S03]  /*6980*/  LEA.HI.X.SX32 R15, R6, R21.reuse, 0x2, P1 ;  /* 0x00000015060f7211 */ /* 0x080fe600008f16ff */
[----:B------:R2:W-:Y:S04]  /*6990*/  RED.E.ADD.F32.FTZ.RN.STRONG.GPU [R10.64], R98 ;  /* 0x000000620a00798e */ /* 0x0005e8000c10e784 */
[----:B------:R-:W-:Y:S04]  /*69a0*/  RED.E.ADD.F32.FTZ.RN.STRONG.GPU [R14.64], R99 ;  /* 0x000000630e00798e */ /* 0x000fe8000c10e784 */
[----:B------:R-:W-:Y:S01]  /*69b0*/  LDSM.16.MT88.4 R88, [R2+0x13800] ;  /* 0x013800000258783b */ /* 0x000fe20000004200 */
[C---:B-1----:R-:W-:Y:S04]  /*69c0*/  IMAD.IADD R8, R250.reuse, 0x1, R6 ;  /* 0x00000001fa087824 */ /* 0x042fe800078e0206 */
[----:B------:R-:W-:Y:S01]  /*69d0*/  IMAD.IADD R5, R250, 0x1, R8 ;  /* 0x00000001fa057824 */ /* 0x000fe200078e0208 */
[-C--:B------:R-:W-:Y:S03]  /*69e0*/  LEA R12, P1, R8, R20.reuse, 0x2 ;  /* 0x00000014080c7211 */ /* 0x080fe600078210ff */
[----:B------:R-:W-:Y:S01]  /*69f0*/  IMAD.IADD R4, R250, 0x1, R5 ;  /* 0x00000001fa047824 */ /* 0x000fe200078e0205 */
[-C--:B------:R-:W-:Y:S02]  /*6a00*/  LEA.HI.X.SX32 R13, R8, R21.reuse, 0x2, P1 ;  /* 0x00000015080d7211 */ /* 0x080fe400008f16ff */
[CC--:B--2---:R-:W-:Y:S01]  /*6a10*/  LEA R10, P3, R5.reuse, R20.reuse, 0x2 ;  /* 0x00000014050a7211 */ /* 0x0c4fe200078610ff */
[----:B------:R-:W-:Y:S01]  /*6a20*/  IMAD.IADD R7, R250, 0x1, R4 ;  /* 0x00000001fa077824 */ /* 0x000fe200078e0204 */
[CC--:B------:R-:W-:Y:S01]  /*6a30*/  LEA R8, P2, R4.reuse, R20.reuse, 0x2 ;  /* 0x0000001404087211 */ /* 0x0c0fe200078410ff */
[----:B------:R-:W-:Y:S01]  /*6a40*/  RED.E.ADD.F32.FTZ.RN.STRONG.GPU [R12.64], R92 ;  /* 0x0000005c0c00798e */ /* 0x000fe2000c10e784 */
[-C--:B------:R-:W-:Y:S02]  /*6a50*/  LEA.HI.X.SX32 R11, R5, R21.reuse, 0x2, P3 ;  /* 0x00000015050b7211 */ /* 0x080fe400018f16ff */
[C---:B------:R-:W-:Y:S01]  /*6a60*/  LEA R6, P1, R7.reuse, R20, 0x2 ;  /* 0x0000001407067211 */ /* 0x040fe200078210ff */
[----:B------:R-:W-:Y:S01]  /*6a70*/  LDSM.16.MT88.4 R12, [R2+0x12000] ;  /* 0x01200000020c783b */ /* 0x000fe20000004200 */
[-C--:B------:R-:W-:Y:S02]  /*6a80*/  LEA.HI.X.SX32 R9, R4, R21.reuse, 0x2, P2 ;  /* 0x0000001504097211 */ /* 0x080fe400010f16ff */
[----:B------:R-:W-:Y:S01]  /*6a90*/  LEA.HI.X.SX32 R7, R7, R21, 0x2, P1 ;  /* 0x0000001507077211 */ /* 0x000fe200008f16ff */
[----:B------:R-:W-:Y:S04]  /*6aa0*/  RED.E.ADD.F32.FTZ.RN.STRONG.GPU [R10.64], R93 ;  /* 0x0000005d0a00798e */ /* 0x000fe8000c10e784 */
[----:B------:R-:W-:Y:S04]  /*6ab0*/  RED.E.ADD.F32.FTZ.RN.STRONG.GPU [R8.64], R94 ;  /* 0x0000005e0800798e */ /* 0x000fe8000c10e784 */
[----:B------:R-:W-:Y:S04]  /*6ac0*/  LDSM.16.MT88.4 R8, [R0] ;  /* 0x000000000008783b */ /* 0x000fe80000004200 */
[----:B------:R-:W-:Y:S04]  /*6ad0*/  RED.E.ADD.F32.FTZ.RN.STRONG.GPU [R6.64], R95 ;  /* 0x0000005f0600798e */ /* 0x000fe8000c10e784 */
[----:B------:R-:W1:Y:S04]  /*6ae0*/  LDSM.16.MT88.4 R4, [R3+0x12000] ;  /* 0x012000000304783b */ /* 0x000e680000004200 */
[----:B------:R2:W5:Y:S01]  /*6af0*/  LDL.LU.64 R20, [R1+0x88] ;  /* 0x0000880001147983 */ /* 0x0005620000300a00 */
[-C--:B-1----:R-:W-:Y:S08]  /*6b00*/  HMMA.16816.F32 R100, R4, R8.reuse, R100 ;  /* 0x000000080464723c */ /* 0x082ff00000001864 */
[C---:B------:R-:W-:Y:S08]  /*6b10*/  HMMA.16816.F32 R104, R12.reuse, R8, R104 ;  /* 0x000000080c68723c */ /* 0x040ff00000001868 */
[-C--:B------:R-:W-:Y:S08]  /*6b20*/  HMMA.16816.F32 R108, R12, R10.reuse, R108 ;  /* 0x0000000a0c6c723c */ /* 0x080ff0000000186c */
[C---:B------:R-:W-:Y:S01]  /*6b30*/  HMMA.16816.F32 R112, R4.reuse, R10, R112 ;  /* 0x0000000a0470723c */ /* 0x040fe20000001870 */
[----:B------:R-:W1:Y:S07]  /*6b40*/  LDSM.16.MT88.4 R8, [R0+0x4800] ;  /* 0x004800000008783b */ /* 0x000e6e0000004200 */
[-C--:B------:R-:W-:Y:S08]  /*6b50*/  HMMA.16816.F32 R116, R4, R16.reuse, R116 ;  /* 0x000000100474723c */ /* 0x080ff00000001874 */
[C---:B------:R-:W-:Y:S08]  /*6b60*/  HMMA.16816.F32 R120, R12.reuse, R16, R120 ;  /* 0x000000100c78723c */ /* 0x040ff00000001878 */
[-C--:B------:R-:W-:Y:S08]  /*6b70*/  HMMA.16816.F32 R124, R12, R18.reuse, R124 ;  /* 0x000000120c7c723c */ /* 0x080ff0000000187c */
[C---:B------:R-:W-:Y:S01]  /*6b80*/  HMMA.16816.F32 R128, R4.reuse, R18, R128 ;  /* 0x000000120480723c */ /* 0x040fe20000001880 */
[----:B------:R-:W-:Y:S07]  /*6b90*/  LDSM.16.MT88.4 R16, [R2+0x13000] ;  /* 0x013000000210783b */ /* 0x000fee0000004200 */
[-C--:B------:R-:W-:Y:S08]  /*6ba0*/  HMMA.16816.F32 R132, R4, R68.reuse, R132 ;  /* 0x000000440484723c */ /* 0x080ff00000001884 */
[C---:B------:R-:W-:Y:S08]  /*6bb0*/  HMMA.16816.F32 R136, R12.reuse, R68, R136 ;  /* 0x000000440c88723c */ /* 0x040ff00000001888 */
[-C--:B------:R-:W-:Y:S01]  /*6bc0*/  HMMA.16816.F32 R140, R12, R70.reuse, R140 ;  /* 0x000000460c8c723c */ /* 0x080fe2000000188c */
[----:B------:R-:W-:Y:S07]  /*6bd0*/  LDSM.16.MT88.4 R12, [R0+0x1000] ;  /* 0x00100000000c783b */ /* 0x000fee0000004200 */
[----:B------:R-:W-:Y:S01]  /*6be0*/  HMMA.16816.F32 R144, R4, R70, R144 ;  /* 0x000000460490723c */ /* 0x000fe20000001890 */
[----:B------:R-:W3:Y:S04]  /*6bf0*/  LDSM.16.MT88.4 R4, [R3+0x13000] ;  /* 0x013000000304783b */ /* 0x000ee80000004200 */
[----:B------:R-:W4:Y:S03]  /*6c00*/  LDSM.16.MT88.4 R68, [R0+0x3000] ;  /* 0x003000000044783b */ /* 0x000f260000004200 */
[-C--:B------:R-:W-:Y:S08]  /*6c10*/  HMMA.16816.F32 R100, R72, R76.reuse, R100 ;  /* 0x0000004c4864723c */ /* 0x080ff00000001864 */
[C---:B------:R-:W-:Y:S08]  /*6c20*/  HMMA.16816.F32 R104, R80.reuse, R76, R104 ;  /* 0x0000004c5068723c */ /* 0x040ff00000001868 */
[-C--:B------:R-:W-:Y:S08]  /*6c30*/  HMMA.16816.F32 R108, R80, R78.reuse, R108 ;  /* 0x0000004e506c723c */ /* 0x080ff0000000186c */
[C---:B------:R-:W-:Y:S01]  /*6c40*/  HMMA.16816.F32 R112, R72.reuse, R78, R112 ;  /* 0x0000004e4870723c */ /* 0x040fe20000001870 */
[----:B------:R-:W2:Y:S07]  /*6c50*/  LDSM.16.MT88.4 R76, [R0+0x5000] ;  /* 0x00500000004c783b */ /* 0x000eae0000004200 */
[-C--:B------:R-:W-:Y:S08]  /*6c60*/  HMMA.16816.F32 R116, R72, R84.reuse, R116 ;  /* 0x000000544874723c */ /* 0x080ff00000001874 */
[C---:B------:R-:W-:Y:S08]  /*6c70*/  HMMA.16816.F32 R120, R80.reuse, R84, R120 ;  /* 0x000000545078723c */ /* 0x040ff00000001878 */
[-C--:B------:R-:W-:Y:S08]  /*6c80*/  HMMA.16816.F32 R124, R80, R86.reuse, R124 ;  /* 0x00000056507c723c */ /* 0x080ff0000000187c */
[C---:B------:R-:W-:Y:S01]  /*6c90*/  HMMA.16816.F32 R128, R72.reuse, R86, R128 ;  /* 0x000000564880723c */ /* 0x040fe20000001880 */
[----:B------:R-:W-:Y:S07]  /*6ca0*/  LDSM.16.MT88.4 R84, [R0+0x1800] ;  /* 0x001800000054783b */ /* 0x000fee0000004200 */
[-C--:B-1----:R-:W-:Y:S08]  /*6cb0*/  HMMA.16816.F32 R132, R72, R8.reuse, R132 ;  /* 0x000000084884723c */ /* 0x082ff00000001884 */
[C---:B------:R-:W-:Y:S08]  /*6cc0*/  HMMA.16816.F32 R136, R80.reuse, R8, R136 ;  /* 0x000000085088723c */ /* 0x040ff00000001888 */
[-C--:B------:R-:W-:Y:S01]  /*6cd0*/  HMMA.16816.F32 R140, R80, R10.reuse, R140 ;  /* 0x0000000a508c723c */ /* 0x080fe2000000188c */
[----:B------:R-:W1:Y:S07]  /*6ce0*/  LDSM.16.MT88.4 R80, [R3+0x13800] ;  /* 0x013800000350783b */ /* 0x000e6e0000004200 */
[----:B------:R-:W-:Y:S01]  /*6cf0*/  HMMA.16816.F32 R144, R72, R10, R144 ;  /* 0x0000000a4890723c */ /* 0x000fe20000001890 */
[----:B------:R-:W1:Y:S04]  /*6d00*/  LDSM.16.MT88.4 R8, [R0+0x3800] ;  /* 0x003800000008783b */ /* 0x000e680000004200 */
[----:B------:R-:W1:Y:S03]  /*6d10*/  LDSM.16.MT88.4 R72, [R0+0x5800] ;  /* 0x005800000048783b */ /* 0x000e660000004200 */
[-C--:B---3--:R-:W-:Y:S08]  /*6d20*/  HMMA.16816.F32 R100, R4, R12.reuse, R100 ;  /* 0x0000000c0464723c */ /* 0x088ff00000001864 */
[C---:B------:R-:W-:Y:S08]  /*6d30*/  HMMA.16816.F32 R104, R16.reuse, R12, R104 ;  /* 0x0000000c1068723c */ /* 0x040ff00000001868 */
[-C--:B------:R-:W-:Y:S08]  /*6d40*/  HMMA.16816.F32 R108, R16, R14.reuse, R108 ;  /* 0x0000000e106c723c */ /* 0x080ff0000000186c */
[C---:B------:R-:W-:Y:S08]  /*6d50*/  HMMA.16816.F32 R112, R4.reuse, R14, R112 ;  /* 0x0000000e0470723c */ /* 0x040ff00000001870 */
[-C--:B----4-:R-:W-:Y:S08]  /*6d60*/  HMMA.16816.F32 R116, R4, R68.reuse, R116 ;  /* 0x000000440474723c */ /* 0x090ff00000001874 */
[C---:B------:R-:W-:Y:S08]  /*6d70*/  HMMA.16816.F32 R120, R16.reuse, R68, R120 ;  /* 0x000000441078723c */ /* 0x040ff00000001878 */
[-C--:B------:R-:W-:Y:S08]  /*6d80*/  HMMA.16816.F32 R124, R16, R70.reuse, R124 ;  /* 0x00000046107c723c */ /* 0x080ff0000000187c */
[C---:B------:R-:W-:Y:S08]  /*6d90*/  HMMA.16816.F32 R128, R4.reuse, R70, R128 ;  /* 0x000000460480723c */ /* 0x040ff00000001880 */
[-C--:B--2---:R-:W-:Y:S08]  /*6da0*/  HMMA.16816.F32 R132, R4, R76.reuse, R132 ;  /* 0x0000004c0484723c */ /* 0x084ff00000001884 */
[C---:B------:R-:W-:Y:S08]  /*6db0*/  HMMA.16816.F32 R136, R16.reuse, R76, R136 ;  /* 0x0000004c1088723c */ /* 0x040ff00000001888 */
[-C--:B------:R-:W-:Y:S08]  /*6dc0*/  HMMA.16816.F32 R140, R16, R78.reuse, R140 ;  /* 0x0000004e108c723c */ /* 0x080ff0000000188c */
[----:B------:R-:W-:Y:S08]  /*6dd0*/  HMMA.16816.F32 R144, R4, R78, R144 ;  /* 0x0000004e0490723c */ /* 0x000ff00000001890 */
[-C--:B-1----:R-:W-:Y:S08]  /*6de0*/  HMMA.16816.F32 R100, R80, R84.reuse, R100 ;  /* 0x000000545064723c */ /* 0x082ff00000001864 */
[C---:B------:R-:W-:Y:S08]  /*6df0*/  HMMA.16816.F32 R104, R88.reuse, R84, R104 ;  /* 0x000000545868723c */ /* 0x040ff00000001868 */
[-C--:B------:R-:W-:Y:S08]  /*6e00*/  HMMA.16816.F32 R108, R88, R86.reuse, R108 ;  /* 0x00000056586c723c */ /* 0x080ff0000000186c */
        /* <DEDUP_REMOVED lines=8> */
[----:B------:R-:W-:Y:S01]  /*6e90*/  HMMA.16816.F32 R144, R80, R74, R144 ;  /* 0x0000004a5090723c */ /* 0x000fe20000001890 */
[----:B------:R-:W-:-:S07]  /*6ea0*/  @!P0 BRA `(.L_x_24) ;  /* 0x0000033000008947 */ /* 0x000fce0003800000 */
[----:B------:R-:W2:Y:S04]  /*6eb0*/  LDL.LU.64 R96, [R1+0x40] ;  /* 0x0000400001607983 */ /* 0x000ea80000300a00 */
[----:B------:R-:W-:Y:S01]  /*6ec0*/  BAR.SYNC.DEFER_BLOCKING 0x0 ;  /* 0x0000000000007b1d */ /* 0x000fe20000010000 */
[----:B------:R-:W-:Y:S01]  /*6ed0*/  IMAD.MOV.U32 R13, RZ, RZ, c[0x0][0x190] ;  /* 0x00006400ff0d7624 */ /* 0x000fe200078e00ff */
[----:B------:R-:W-:Y:S01]  /*6ee0*/  ISETP.GE.AND P3, PT, R246, c[0x0][0x220], PT ;  /* 0x00008800f6007a0c */ /* 0x000fe20003f66270 */
[----:B------:R-:W-:Y:S01]  /*6ef0*/  IMAD.MOV.U32 R14, RZ, RZ, c[0x0][0x194] ;  /* 0x00006500ff0e7624 */ /* 0x000fe200078e00ff */
[----:B------:R-:W-:Y:S01]  /*6f00*/  ISETP.GE.AND P2, PT, R249, c[0x0][0x220], PT ;  /* 0x00008800f9007a0c */ /* 0x000fe20003f46270 */
[----:B------:R-:W-:Y:S01]  /*6f10*/  IMAD.U32 R5, R13, -0x40, RZ ;  /* 0xffffffc00d057824 */ /* 0x000fe200078e00ff */
[----:B------:R-:W-:Y:S04]  /*6f20*/  ISETP.GE.AND P1, PT, R251, c[0x0][0x220], PT ;  /* 0x00008800fb007a0c */ /* 0x000fe80003f26270 */
[----:B------:R-:W-:Y:S02]  /*6f30*/  SHF.R.S32.HI R7, RZ, 0x1f, R5 ;  /* 0x0000001fff077819 */ /* 0x000fe40000011405 */
[C---:B------:R-:W-:Y:S04]  /*6f40*/  LEA R6, P4, R13.reuse, R5, 0x5 ;  /* 0x000000050d067211 */ /* 0x040fe800078828ff */
[--C-:B------:R-:W-:Y:S01]  /*6f50*/  LEA.HI.X R7, R13, R7, R14.reuse, 0x5, P4 ;  /* 0x000000070d077211 */ /* 0x100fe200020f2c0e */
[----:B------:R1:W-:Y:S01]  /*6f60*/  @P3 STS.128 [R248], RZ ;  /* 0x000000fff8003388 */ /* 0x0003e20000000c00 */
[CC--:B--2---:R-:W-:Y:S02]  /*6f70*/  LEA R4, P0, R5.reuse, R96.reuse, 0x1 ;  /* 0x0000006005047211 */ /* 0x0c4fe400078008ff */
[C---:B------:R-:W-:Y:S02]  /*6f80*/  @!P2 LEA R10, P4, R6.reuse, R96, 0x1 ;  /* 0x00000060060aa211 */ /* 0x040fe400078808ff */
[-C--:B------:R-:W-:Y:S02]  /*6f90*/  LEA.HI.X.SX32 R5, R5, R97.reuse, 0x1, P0 ;  /* 0x0000006105057211 */ /* 0x080fe400000f0eff */
[C---:B------:R-:W-:Y:S02]  /*6fa0*/  @!P3 LEA R12, P5, R13.reuse, R4, 0x6 ;  /* 0x000000040d0cb211 */ /* 0x040fe400078a30ff */
[C-C-:B------:R-:W-:Y:S01]  /*6fb0*/  @!P2 LEA.HI.X R11, R6.reuse, R97, R7.reuse, 0x1, P4 ;  /* 0x00000061060ba211 */ /* 0x140fe200020f0c07 */
[----:B------:R-:W-:Y:S01]  /*6fc0*/  @!PT LDS RZ, [RZ] ;  /* 0x00000000fffff984 */ /* 0x000fe20000000800 */
[----:B------:R-:W-:Y:S01]  /*6fd0*/  @!PT LDS RZ, [RZ] ;  /* 0x00000000fffff984 */ /* 0x000fe20000000800 */
[----:B------:R-:W-:Y:S01]  /*6fe0*/  @!PT LDS RZ, [RZ] ;  /* 0x00000000fffff984 */ /* 0x000fe20000000800 */
[----:B------:R1:W-:Y:S01]  /*6ff0*/  @!P3 LDGSTS.E.BYPASS.LTC128B.128 [R248], [R4.64] ;  /* 0x0000000004f8bfae */ /* 0x0003e2000b901d44 */
[----:B------:R-:W-:Y:S02]  /*7000*/  @!P3 LEA.HI.X R13, R13, R5, R14, 0x6, P5 ;  /* 0x000000050d0db211 */ /* 0x000fe400028f340e */
[C---:B------:R-:W-:Y:S01]  /*7010*/  @!P1 LEA R8, P0, R6.reuse, R96, 0x1 ;  /* 0x0000006006089211 */ /* 0x040fe200078008ff */
[----:B------:R1:W-:Y:S03]  /*7020*/  @P2 STS.128 [R248+0x2000], RZ ;  /* 0x002000fff8002388 */ /* 0x0003e60000000c00 */
[----:B------:R-:W-:Y:S01]  /*7030*/  @!P1 LEA.HI.X R9, R6, R97, R7, 0x1, P0 ;  /* 0x0000006106099211 */ /* 0x000fe200000f0c07 */
        /* <DEDUP_REMOVED lines=26> */
.L_x_24:
[----:B------:R-:W-:Y:S01]  /*71e0*/  ISETP.LT.AND P0, PT, RZ, UR7, PT ;  /* 0x00000007ff007c0c */ /* 0x000fe2000bf01270 */
[----:B------:R-:W-:Y:S11]  /*71f0*/  UIADD3 UR7, UR7, -0x1, URZ ;  /* 0xffffffff07077890 */ /* 0x000ff6000fffe03f */
[----:B------:R-:W-:Y:S01]  /*7200*/  @!UPT UIADD3 URZ, URZ, URZ, URZ ;  /* 0x0000003f3f3ff290 */ /* 0x000fe2000fffe03f */
[----:B------:R-:W-:-:S05]  /*7210*/  @P0 BRA `(.L_x_25) ;  /* 0xffffc82000000947 */ /* 0x000fca000383ffff */
[----:B------:R-:W2:Y:S04]  /*7220*/  LDL R73, [R1+0x78] ;  /* 0x0000780001497983 */ /* 0x000ea80000100800 */
[----:B------:R-:W3:Y:S01]  /*7230*/  LDL R72, [R1+0x7c] ;  /* 0x00007c0001487983 */ /* 0x000ee20000100800 */
[----:B-----5:R-:W-:Y:S01]  /*7240*/  F2FP.PACK_AB R68, R27, R26 ;  /* 0x0000001a1b44723e */ /* 0x020fe200000000ff */
[----:B------:R-:W-:Y:S01]  /*7250*/  FMUL.FTZ R100, R100, c[0x0][0x2e0] ;  /* 0x0000b80064647a20 */ /* 0x000fe20000410000 */
[----:B------:R-:W-:Y:S01]  /*7260*/  F2FP.PACK_AB R70, R23, R22 ;  /* 0x000000161746723e */ /* 0x000fe200000000ff */
[----:B------:R-:W-:Y:S01]  /*7270*/  FMUL.FTZ R27, R101, c[0x0][0x2e0] ;  /* 0x0000b800651b7a20 */ /* 0x000fe20000410000 */
[----:B------:R-:W-:Y:S01]  /*7280*/  F2FP.PACK_AB R69, R25, R24 ;  /* 0x000000181945723e */ /* 0x000fe200000000ff */
[----:B------:R-:W-:Y:S01]  /*7290*/  FMUL.FTZ R102, R102, c[0x0][0x2e0] ;  /* 0x0000b80066667a20 */ /* 0x000fe20000410000 */
[----:B------:R-:W-:Y:S01]  /*72a0*/  F2FP.PACK_AB R71, R21, R20 ;  /* 0x000000141547723e */ /* 0x000fe200000000ff */
[----:B------:R-:W-:Y:S01]  /*72b0*/  FMUL.FTZ R26, R103, c[0x0][0x2e0] ;  /* 0x0000b800671a7a20 */ /* 0x000fe20000410000 */
[----:B------:R-:W-:Y:S01]  /*72c0*/  F2FP.PACK_AB R27, R27, R100 ;  /* 0x000000641b1b723e */ /* 0x000fe200000000ff */
[----:B------:R-:W-:Y:S01]  /*72d0*/  BAR.SYNC.DEFER_BLOCKING 0x0 ;  /* 0x0000000000007b1d */ /* 0x000fe20000010000 */
        /* <DEDUP_REMOVED lines=50> */
[----:B-1----:R-:W-:Y:S01]  /*7600*/  FMUL.FTZ R13, R125, c[0x0][0x2e0] ;  /* 0x0000b8007d0d7a20 */ /* 0x002fe20000410000 */
        /* <DEDUP_REMOVED lines=30> */
[----:B------:R-:W-:Y:S01]  /*77f0*/  UISETP.NE.AND UP0, UPT, UR24, -0x1, UPT ;  /* 0xffffffff1800788c */ /* 0x000fe2000bf05270 */
[----:B------:R-:W-:Y:S01]  /*7800*/  FMUL.FTZ R5, R141, c[0x0][0x2e0] ;  /* 0x0000b8008d057a20 */ /* 0x000fe20000410000 */
[----:B------:R-:W-:Y:S01]  /*7810*/  F2FP.PACK_AB R8, R8, R138 ;  /* 0x0000008a0808723e */ /* 0x000fe200000000ff */
[----:B------:R-:W-:Y:S01]  /*7820*/  FMUL.FTZ R142, R142, c[0x0][0x2e0] ;  /* 0x0000b8008e8e7a20 */ /* 0x000fe20000410000 */
[----:B------:R-:W-:Y:S01]  /*7830*/  ULDC.64 UR10, c[0x0][0x3a0] ;  /* 0x0000e800000a7ab9 */ /* 0x000fe20000000a00 */
[----:B------:R-:W-:Y:S01]  /*7840*/  FMUL.FTZ R4, R143, c[0x0][0x2e0] ;  /* 0x0000b8008f047a20 */ /* 0x000fe20000410000 */
[----:B------:R-:W-:-:S02]  /*7850*/  F2FP.PACK_AB R5, R5, R140 ;  /* 0x0000008c0505723e */ /* 0x000fc400000000ff */
[----:B------:R-:W-:Y:S02]  /*7860*/  PLOP3.LUT P0, PT, PT, PT, UP0, 0x80, 0x0 ;  /* 0x000000000000781c */ /* 0x000fe40003f0f008 */
[----:B------:R-:W-:Y:S01]  /*7870*/  F2FP.PACK_AB R4, R4, R142 ;  /* 0x0000008e0404723e */ /* 0x000fe200000000ff */
[----:B------:R-:W-:-:S04]  /*7880*/  @UP0 UIADD3 UR7, UR15, UR24, URZ ;  /* 0x000000180f070290 */ /* 0x000fc8000fffe03f */
[----:B------:R-:W-:-:S04]  /*7890*/  @UP0 UIMAD.WIDE.U32 UR8, UR7, UR10, URZ ;  /* 0x0000000a070802a5 */ /* 0x000fc8000f8e003f */
[----:B------:R-:W-:-:S03]  /*78a0*/  @UP0 UIMAD UR16, UR7, UR11, UR9 ;  /* 0x0000000b071002a4 */ /* 0x000fc6000f8e0209 */
[----:B------:R-:W-:Y:S01]  /*78b0*/  @UP0 UMOV UR14, UR8 ;  /* 0x00000008000e0c82 */ /* 0x000fe20008000000 */
[----:B--2---:R1:W-:Y:S04]  /*78c0*/  STS [R73], R27 ;  /* 0x0000001b49007388 */ /* 0x0043e80000000800 */
[----:B------:R1:W-:Y:S04]  /*78d0*/  STS [R73+0x400], R26 ;  /* 0x0004001a49007388 */ /* 0x0003e80000000800 */
[----:B---3--:R1:W-:Y:S04]  /*78e0*/  STS [R72], R23 ;  /* 0x0000001748007388 */ /* 0x0083e80000000800 */
[----:B------:R1:W-:Y:S04]  /*78f0*/  STS [R72+0x400], R22 ;  /* 0x0004001648007388 */ /* 0x0003e80000000800 */
        /* <DEDUP_REMOVED lines=43> */
[----:B------:R1:W-:Y:S01]  /*7bb0*/  STS [R72+0xb400], R62 ;  /* 0x00b4003e48007388 */ /* 0x0003e20000000800 */
        /* <DEDUP_REMOVED lines=13> */
.L_x_26:
        /* <DEDUP_REMOVED lines=10> */
[----:B------:R-:W-:Y:S02]  /*7d30*/  UIMAD UR11, UR15, UR11, UR7 ;  /* 0x0000000b0f0b72a4 */ /* 0x000fe4000f8e0207 */
[----:B------:R-:W-:-:S02]  /*7d40*/  ULDC.64 UR12, c[0x0][0x390] ;  /* 0x0000e400000c7ab9 */ /* 0x000fc40000000a00 */
[----:B------:R-:W-:Y:S02]  /*7d50*/  UIADD3 UR9, UR9, UR11, URZ ;  /* 0x0000000b09097290 */ /* 0x000fe4000fffe03f */
[----:B------:R-:W-:Y:S02]  /*7d60*/  UIMAD UR7, UR59, UR12, URZ ;  /* 0x0000000c3b0772a4 */ /* 0x000fe4000f8e023f */
[----:B------:R-:W-:Y:S02]  /*7d70*/  UIMAD.WIDE.U32 UR8, UR32, UR12, UR8 ;  /* 0x0000000c200872a5 */ /* 0x000fe4000f8e0008 */
[----:B------:R-:W-:-:S04]  /*7d80*/  UIMAD UR7, UR32, UR13, UR7 ;  /* 0x0000000d200772a4 */ /* 0x000fc8000f8e0207 */
[----:B------:R-:W-:Y:S02]  /*7d90*/  UIADD3 UR12, UR9, UR7, URZ ;  /* 0x00000007090c7290 */ /* 0x000fe4000fffe03f */
[----:B------:R-:W-:Y:S02]  /*7da0*/  UMOV UR11, UR8 ;  /* 0x00000008000b7c82 */ /* 0x000fe40008000000 */
.L_x_27:
[----:B------:R-:W-:Y:S01]  /*7db0*/  BAR.SYNC.DEFER_BLOCKING 0x0 ;  /* 0x0000000000007b1d */ /* 0x000fe20000010000 */
[----:B------:R-:W-:Y:S01]  /*7dc0*/  USHF.L.U32 UR7, UR19, 0x6, URZ ;  /* 0x0000000613077899 */ /* 0x000fe2000800063f */
[--C-:B-1----:R-:W-:Y:S01]  /*7dd0*/  SHF.R.S32.HI R7, RZ, 0x1f, R246.reuse ;  /* 0x0000001fff077819 */ /* 0x102fe200000114f6 */
[----:B------:R-:W-:Y:S01]  /*7de0*/  IMAD.MOV.U32 R6, RZ, RZ, R246 ;  /* 0x000000ffff067224 */ /* 0x000fe200078e00f6 */
[----:B------:R-:W-:Y:S02]  /*7df0*/  UIMAD UR6, UR19, -0x40, UR6 ;  /* 0xffffffc0130678a4 */ /* 0x000fe4000f8e0206 */
[----:B------:R-:W1:Y:S01]  /*7e00*/  S2R R64, SR_TID.X ;  /* 0x0000000000407919 */ /* 0x000e620000002100 */
[----:B------:R-:W-:Y:S01]  /*7e10*/  USHF.R.S32.HI UR10, URZ, 0x1f, UR7 ;  /* 0x0000001f3f0a7899 */ /* 0x000fe20008011407 */
[----:B------:R-:W-:Y:S01]  /*7e20*/  IMAD.U32 R13, RZ, RZ, UR7 ;  /* 0x00000007ff0d7e24 */ /* 0x000fe2000f8e00ff */
[----:B------:R-:W-:Y:S01]  /*7e30*/  ULDC.64 UR8, c[0x0][0x3a0] ;  /* 0x0000e80000087ab9 */ /* 0x000fe20000000a00 */
[----:B------:R-:W2:Y:S01]  /*7e40*/  S2R R65, SR_TID.X ;  /* 0x0000000000417919 */ /* 0x000ea20000002100 */
[----:B------:R-:W-:Y:S01]  /*7e50*/  UIMAD UR8, UR10, UR8, URZ ;  /* 0x000000080a0872a4 */ /* 0x000fe2000f8e023f */
[----:B------:R-:W-:Y:S01]  /*7e60*/  IMAD.WIDE.U32 R4, R13, c[0x0][0x3a0], R6 ;  /* 0x0000e8000d047a25 */ /* 0x000fe200078e0006 */
[----:B------:R-:W-:Y:S02]  /*7e70*/  BSSY B0, `(.L_x_28) ;  /* 0x000002b000007945 */ /* 0x000fe40003800000 */
[----:B------:R-:W-:-:S02]  /*7e80*/  UIMAD UR8, UR7, UR9, UR8 ;  /* 0x00000009070872a4 */ /* 0x000fc4000f8e0208 */
[----:B------:R-:W-:-:S04]  /*7e90*/  IADD3 R4, P0, R4, UR14, RZ ;  /* 0x0000000e04047c10 */ /* 0x000fc8000ff1e0ff */
[----:B------:R-:W-:Y:S01]  /*7ea0*/  IMAD.U32 R8, RZ, RZ, UR8 ;  /* 0x00000008ff087e24 */ /* 0x000fe2000f8e00ff */
[----:B------:R-:W-:Y:S01]  /*7eb0*/  ULDC.64 UR8, c[0x0][0x3b8] ;  /* 0x0000ee0000087ab9 */ /* 0x000fe20000000a00 */
[----:B------:R3:W4:Y:S01]  /*7ec0*/  LDS.128 R36, [R248+0xd000] ;  /* 0x00d00000f8247984 */ /* 0x0007220000000c00 */
[----:B------:R-:W-:Y:S02]  /*7ed0*/  UIMAD UR8, UR58, UR8, URZ ;  /* 0x000000083a0872a4 */ /* 0x000fe4000f8e023f */
[----:B------:R-:W-:Y:S01]  /*7ee0*/  IADD3.X R5, R5, UR16, R8, P0, !PT ;  /* 0x0000001005057c10 */ /* 0x000fe200087fe408 */
[----:B------:R-:W-:Y:S01]  /*7ef0*/  IMAD.U32 R8, RZ, RZ, UR35 ;  /* 0x00000023ff087e24 */ /* 0x000fe2000f8e00ff */
[----:B------:R3:W3:Y:S01]  /*7f00*/  LDS.128 R32, [R248+0xf000] ;  /* 0x00f00000f8207984 */ /* 0x0006e20000000c00 */
[----:B------:R-:W-:Y:S01]  /*7f10*/  UIMAD UR8, UR35, UR9, UR8 ;  /* 0x00000009230872a4 */ /* 0x000fe2000f8e0208 */
[----:B-1----:R-:W-:Y:S01]  /*7f20*/  SHF.R.S32.HI R64, RZ, 0x1f, R64 ;  /* 0x0000001fff407819 */ /* 0x002fe20000011440 */
[----:B------:R-:W-:Y:S01]  /*7f30*/  IMAD.WIDE.U32 R8, R8, c[0x0][0x3b8], R4 ;  /* 0x0000ee0008087a25 */ /* 0x000fe200078e0004 */
[----:B------:R1:W1:Y:S02]  /*7f40*/  LDS.128 R28, [R248+0x11000] ;  /* 0x01100000f81c7984 */ /* 0x0002640000000c00 */
[----:B--2---:R-:W-:-:S02]  /*7f50*/  LEA.HI R64, R64, R65, RZ, 0x3 ;  /* 0x0000004140407211 */ /* 0x004fc400078f18ff */
[----:B------:R2:W1:Y:S01]  /*7f60*/  LDS.128 R48, [R248+0x12000] ;  /* 0x01200000f8307984 */ /* 0x0004620000000c00 */
[----:B------:R-:W-:Y:S02]  /*7f70*/  IADD3 R12, R9, UR8, RZ ;  /* 0x00000008090c7c10 */ /* 0x000fe4000fffe0ff */
[----:B------:R-:W-:Y:S01]  /*7f80*/  SHF.R.S32.HI R64, RZ, 0x3, R64 ;  /* 0x00000003ff407819 */ /* 0x000fe20000011440 */
[----:B------:R2:W1:Y:S03]  /*7f90*/  LDS.128 R60, [R248+0x13000] ;  /* 0x01300000f83c7984 */ /* 0x0004660000000c00 */
[----:B------:R-:W-:Y:S01]  /*7fa0*/  ISETP.GE.AND P4, PT, R64, UR6, PT ;  /* 0x0000000640007c0c */ /* 0x000fe2000bf86270 */
[----:B------:R2:W1:Y:S01]  /*7fb0*/  LDS.128 R44, [R248+0x14000] ;  /* 0x01400000f82c7984 */ /* 0x0004620000000c00 */
[----:B------:R-:W-:-:S03]  /*7fc0*/  SHF.R.S32.HI R14, RZ, 0x1f, R64 ;  /* 0x0000001fff0e7819 */ /* 0x000fc60000011440 */
[----:B------:R2:W1:Y:S04]  /*7fd0*/  LDS.128 R56, [R248+0x15000] ;  /* 0x01500000f8387984 */ /* 0x0004680000000c00 */
[----:B------:R2:W1:Y:S04]  /*7fe0*/  LDS.128 R40, [R248+0x16000] ;  /* 0x01600000f8287984 */ /* 0x0004680000000c00 */
[----:B------:R2:W1:Y:S01]  /*7ff0*/  LDS.128 R52, [R248+0x17000] ;  /* 0x01700000f8347984 */ /* 0x0004620000000c00 */
[----:B------:R-:W-:Y:S05]  /*8000*/  @P4 BRA `(.L_x_29) ;  /* 0x0000011000004947 */ /* 0x000fea0003800000 */
[----:B------:R-:W-:Y:S01]  /*8010*/  ISETP.GE.AND P3, PT, R246, c[0x0][0x220], PT ;  /* 0x00008800f6007a0c */ /* 0x000fe20003f66270 */
[----:B------:R-:W5:Y:S01]  /*8020*/  LDS.128 R24, [R248+0xe000] ;  /* 0x00e00000f8187984 */ /* 0x000f620000000c00 */
[----:B------:R-:W-:Y:S01]  /*8030*/  MOV R5, R12 ;  /* 0x0000000c00057202 */ /* 0x000fe20000000f00 */
[----:B------:R-:W-:Y:S01]  /*8040*/  IMAD.MOV.U32 R4, RZ, RZ, R8 ;  /* 0x000000ffff047224 */ /* 0x000fe200078e0008 */
[----:B------:R-:W-:Y:S01]  /*8050*/  ISETP.GE.AND P2, PT, R249, c[0x0][0x220], PT ;  /* 0x00008800f9007a0c */ /* 0x000fe20003f46270 */
[----:B------:R-:W2:Y:S01]  /*8060*/  LDS.128 R20, [R248+0x10000] ;  /* 0x01000000f8147984 */ /* 0x000ea20000000c00 */
[----:B------:R-:W-:Y:S01]  /*8070*/  IMAD R15, R14, c[0x0][0x3a0], RZ ;  /* 0x0000e8000e0f7a24 */ /* 0x000fe200078e02ff */
[----:B------:R-:W-:Y:S01]  /*8080*/  ISETP.GE.AND P1, PT, R251, c[0x0][0x220], PT ;  /* 0x00008800fb007a0c */ /* 0x000fe20003f26270 */
[----:B------:R-:W-:-:S04]  /*8090*/  IMAD.WIDE.U32 R10, R64, c[0x0][0x3a0], R4 ;  /* 0x0000e800400a7a25 */ /* 0x000fc800078e0004 */
[----:B------:R-:W-:Y:S01]  /*80a0*/  IMAD R4, R64, c[0x0][0x3a4], R15 ;  /* 0x0000e90040047a24 */ /* 0x000fe200078e020f */
[----:B------:R-:W4:Y:S03]  /*80b0*/  @!P3 LDS.128 R16, [R248+0xc000] ;  /* 0x00c00000f810b984 */ /* 0x000f260000000c00 */
[----:B------:R-:W-:Y:S01]  /*80c0*/  IMAD.IADD R5, R11, 0x1, R4 ;  /* 0x000000010b057824 */ /* 0x000fe200078e0204 */
[----:B------:R-:W-:-:S04]  /*80d0*/  LEA R4, P0, R10, c[0x0][0x340], 0x1 ;  /* 0x0000d0000a047a11 */ /* 0x000fc800078008ff */
[----:B------:R-:W-:-:S05]  /*80e0*/  LEA.HI.X R5, R10, c[0x0][0x344], R5, 0x1, P0 ;  /* 0x0000d1000a057a11 */ /* 0x000fca00000f0c05 */
[----:B-----5:R3:W-:Y:S04]  /*80f0*/  @!P2 STG.E.128 [R4.64+0x80], R24 ;  /* 0x000080180400a986 */ /* 0x0207e8000c101d04 */
[----:B--2---:R3:W-:Y:S04]  /*8100*/  @!P1 STG.E.128 [R4.64+0x100], R20 ;  /* 0x0001001404009986 */ /* 0x0047e8000c101d04 */
[----:B----4-:R3:W-:Y:S02]  /*8110*/  @!P3 STG.E.128 [R4.64], R16 ;  /* 0x000000100400b986 */ /* 0x0107e4000c101d04 */
.L_x_29:
[----:B------:R-:W-:Y:S05]  /*8120*/  BSYNC B0 ;  /* 0x0000000000007941 */ /* 0x000fea0003800000 */
.L_x_28:
[----:B---3--:R-:W-:Y:S01]  /*8130*/  IADD3 R4, R64, 0x20, RZ ;  /* 0x0000002040047810 */ /* 0x008fe20007ffe0ff */
[----:B------:R-:W-:Y:S03]  /*8140*/  BSSY B0, `(.L_x_30) ;  /* 0x0000012000007945 */ /* 0x000fe60003800000 */
[----:B------:R-:W-:-:S13]  /*8150*/  ISETP.GE.AND P3, PT, R4, UR6, PT ;  /* 0x0000000604007c0c */ /* 0x000fda000bf66270 */
[----:B------:R-:W-:Y:S05]  /*8160*/  @P3 BRA `(.L_x_31) ;  /* 0x000000f000003947 */ /* 0x000fea0003800000 */
[----:B------:R-:W-:Y:S01]  /*8170*/  IADD3 R4, P0, R64, 0x20, RZ ;  /* 0x0000002040047810 */ /* 0x000fe20007f1e0ff */
[----:B------:R-:W-:Y:S01]  /*8180*/  IMAD.MOV.U32 R9, RZ, RZ, R12 ;  /* 0x000000ffff097224 */ /* 0x000fe200078e000c */
[----:B------:R-:W-:Y:S02]  /*8190*/  ISETP.GE.AND P2, PT, R246, c[0x0][0x220], PT ;  /* 0x00008800f6007a0c */ /* 0x000fe40003f46270 */
[----:B------:R-:W-:Y:S01]  /*81a0*/  ISETP.GE.AND P1, PT, R249, c[0x0][0x220], PT ;  /* 0x00008800f9007a0c */ /* 0x000fe20003f26270 */
[----:B------:R-:W-:Y:S01]  /*81b0*/  IMAD.X R5, RZ, RZ, R14, P0 ;  /* 0x000000ffff057224 */ /* 0x000fe200000e060e */
[----:B------:R-:W-:Y:S01]  /*81c0*/  ISETP.GE.AND P0, PT, R251, c[0x0][0x220], PT ;  /* 0x00008800fb007a0c */ /* 0x000fe20003f06270 */
[----:B------:R-:W-:-:S04]  /*81d0*/  IMAD.WIDE.U32 R8, R4, c[0x0][0x3a0], R8 ;  /* 0x0000e80004087a25 */ /* 0x000fc800078e0008 */
[----:B------:R-:W-:-:S04]  /*81e0*/  IMAD R5, R5, c[0x0][0x3a0], RZ ;  /* 0x0000e80005057a24 */ /* 0x000fc800078e02ff */
[----:B------:R-:W-:Y:S01]  /*81f0*/  IMAD R5, R4, c[0x0][0x3a4], R5 ;  /* 0x0000e90004057a24 */ /* 0x000fe200078e0205 */
[----:B------:R-:W-:-:S03]  /*8200*/  LEA R4, P5, R8, c[0x0][0x340], 0x1 ;  /* 0x0000d00008047a11 */ /* 0x000fc600078a08ff */
[----:B------:R-:W-:-:S05]  /*8210*/  IMAD.IADD R5, R9, 0x1, R5 ;  /* 0x0000000109057824 */ /* 0x000fca00078e0205 */
[----:B------:R-:W-:-:S05]  /*8220*/  LEA.HI.X R5, R8, c[0x0][0x344], R5, 0x1, P5 ;  /* 0x0000d10008057a11 */ /* 0x000fca00028f0c05 */
[----:B----4-:R3:W-:Y:S04]  /*8230*/  @!P2 STG.E.128 [R4.64], R36 ;  /* 0x000000240400a986 */ /* 0x0107e8000c101d04 */
[----:B------:R3:W-:Y:S04]  /*8240*/  @!P1 STG.E.128 [R4.64+0x80], R32 ;  /* 0x0000802004009986 */ /* 0x0007e8000c101d04 */
[----:B-1----:R3:W-:Y:S02]  /*8250*/  @!P0 STG.E.128 [R4.64+0x100], R28 ;  /* 0x0001001c04008986 */ /* 0x0027e4000c101d04 */
.L_x_31:
[----:B------:R-:W-:Y:S05]  /*8260*/  BSYNC B0 ;  /* 0x0000000000007941 */ /* 0x000fea0003800000 */
.L_x_30:
[----:B------:R-:W-:Y:S01]  /*8270*/  ULDC.64 UR8, c[0x0][0x3a8] ;  /* 0x0000ea0000087ab9 */ /* 0x000fe20000000a00 */
[----:B------:R-:W-:Y:S01]  /*8280*/  IMAD.WIDE.U32 R6, R13, c[0x0][0x3a8], R6 ;  /* 0x0000ea000d067a25 */ /* 0x000fe200078e0006 */
[----:B------:R-:W-:Y:S01]  /*8290*/  UIMAD UR6, UR10, UR8, URZ ;  /* 0x000000080a0672a4 */ /* 0x000fe2000f8e023f */
[----:B------:R-:W-:Y:S03]  /*82a0*/  BSSY B0, `(.L_x_32) ;  /* 0x000001a000007945 */ /* 0x000fe60003800000 */
[----:B------:R-:W-:Y:S01]  /*82b0*/  UIMAD UR7, UR7, UR9, UR6 ;  /* 0x00000009070772a4 */ /* 0x000fe2000f8e0206 */
[----:B------:R-:W-:-:S05]  /*82c0*/  IADD3 R6, P0, R6, UR11, RZ ;  /* 0x0000000b06067c10 */ /* 0x000fca000ff1e0ff */
[----:B---3--:R-:W-:Y:S01]  /*82d0*/  IMAD.U32 R4, RZ, RZ, UR7 ;  /* 0x00000007ff047e24 */ /* 0x008fe2000f8e00ff */
[----:B------:R-:W-:Y:S02]  /*82e0*/  ULDC.64 UR6, c[0x0][0x3c0] ;  /* 0x0000f00000067ab9 */ /* 0x000fe40000000a00 */
[----:B------:R-:W-:Y:S02]  /*82f0*/  UIMAD UR6, UR58, UR6, URZ ;  /* 0x000000063a0672a4 */ /* 0x000fe4000f8e023f */
[----:B------:R-:W-:Y:S02]  /*8300*/  IADD3.X R7, R7, UR12, R4, P0, !PT ;  /* 0x0000000c07077c10 */ /* 0x000fe400087fe404 */
[----:B------:R-:W-:Y:S01]  /*8310*/  MOV R4, UR35 ;  /* 0x0000002300047c02 */ /* 0x000fe20008000f00 */
[----:B------:R-:W-:-:S04]  /*8320*/  UIMAD UR6, UR35, UR7, UR6 ;  /* 0x00000007230672a4 */ /* 0x000fc8000f8e0206 */
[----:B------:R-:W-:-:S05]  /*8330*/  IMAD.WIDE.U32 R6, R4, c[0x0][0x3c0], R6 ;  /* 0x0000f00004067a25 */ /* 0x000fca00078e0006 */
[----:B------:R-:W-:Y:S01]  /*8340*/  IADD3 R10, R7, UR6, RZ ;  /* 0x00000006070a7c10 */ /* 0x000fe2000fffe0ff */
[----:B------:R-:W-:Y:S05]  /*8350*/  @P4 BRA `(.L_x_33) ;  /* 0x000000e000004947 */ /* 0x000fea0003800000 */
[----:B------:R-:W-:Y:S01]  /*8360*/  MOV R5, R10 ;  /* 0x0000000a00057202 */ /* 0x000fe20000000f00 */
[----:B------:R-:W-:Y:S01]  /*8370*/  IMAD.MOV.U32 R4, RZ, RZ, R6 ;  /* 0x000000ffff047224 */ /* 0x000fe200078e0006 */
[----:B------:R-:W-:Y:S01]  /*8380*/  ISETP.GE.AND P2, PT, R246, c[0x0][0x220], PT ;  /* 0x00008800f6007a0c */ /* 0x000fe20003f46270 */
[----:B------:R-:W-:Y:S01]  /*8390*/  IMAD R11, R14, c[0x0][0x3a8], RZ ;  /* 0x0000ea000e0b7a24 */ /* 0x000fe200078e02ff */
[----:B------:R-:W-:Y:S01]  /*83a0*/  ISETP.GE.AND P1, PT, R249, c[0x0][0x220], PT ;  /* 0x00008800f9007a0c */ /* 0x000fe20003f26270 */
[----:B------:R-:W-:Y:S01]  /*83b0*/  IMAD.WIDE.U32 R8, R64, c[0x0][0x3a8], R4 ;  /* 0x0000ea0040087a25 */ /* 0x000fe200078e0004 */
[----:B------:R-:W-:-:S03]  /*83c0*/  ISETP.GE.AND P0, PT, R251, c[0x0][0x220], PT ;  /* 0x00008800fb007a0c */ /* 0x000fc60003f06270 */
[----:B------:R-:W-:-:S04]  /*83d0*/  IMAD R4, R64, c[0x0][0x3ac], R11 ;  /* 0x0000eb0040047a24 */ /* 0x000fc800078e020b */
[----:B------:R-:W-:Y:S01]  /*83e0*/  IMAD.IADD R5, R9, 0x1, R4 ;  /* 0x0000000109057824 */ /* 0x000fe200078e0204 */
[----:B------:R-:W-:-:S04]  /*83f0*/  LEA R4, P4, R8, c[0x0][0x348], 0x1 ;  /* 0x0000d20008047a11 */ /* 0x000fc800078808ff */
[----:B------:R-:W-:-:S05]  /*8400*/  LEA.HI.X R5, R8, c[0x0][0x34c], R5, 0x1, P4 ;  /* 0x0000d30008057a11 */ /* 0x000fca00020f0c05 */
[----:B-1----:R1:W-:Y:S04]  /*8410*/  @!P2 STG.E.128 [R4.64], R48 ;  /* 0x000000300400a986 */ /* 0x0023e8000c101d04 */
[----:B------:R1:W-:Y:S04]  /*8420*/  @!P1 STG.E.128 [R4.64+0x80], R44 ;  /* 0x0000802c04009986 */ /* 0x0003e8000c101d04 */
[----:B------:R1:W-:Y:S02]  /*8430*/  @!P0 STG.E.128 [R4.64+0x100], R40 ;  /* 0x0001002804008986 */ /* 0x0003e4000c101d04 */
.L_x_33:
[----:B------:R-:W-:Y:S05]  /*8440*/  BSYNC B0 ;  /* 0x0000000000007941 */ /* 0x000fea0003800000 */
.L_x_32:
[----:B------:R-:W-:Y:S05]  /*8450*/  @P3 BRA `(.L_x_34) ;  /* 0x00000a5000003947 */ /* 0x000fea0003800000 */
[----:B-1----:R-:W-:Y:S01]  /*8460*/  IADD3 R4, P0, R64, 0x20, RZ ;  /* 0x0000002040047810 */ /* 0x002fe20007f1e0ff */
[----:B------:R-:W-:Y:S01]  /*8470*/  IMAD.MOV.U32 R7, RZ, RZ, R10 ;  /* 0x000000ffff077224 */ /* 0x000fe200078e000a */
[----:B------:R-:W-:-:S03]  /*8480*/  ISETP.GE.AND P1, PT, R246, c[0x0][0x220], PT ;  /* 0x00008800f6007a0c */ /* 0x000fc60003f26270 */
        /* <DEDUP_REMOVED lines=8> */
[----:B------:R1:W-:Y:S04]  /*8510*/  @!P1 STG.E.128 [R4.64], R60 ;  /* 0x0000003c04009986 */ /* 0x0003e8000c101d04 */
[----:B------:R1:W-:Y:S01]  /*8520*/  @!P0 STG.E.128 [R4.64+0x80], R56 ;  /* 0x0000803804008986 */ /* 0x0003e2000c101d04 */
[----:B------:R-:W-:-:S13]  /*8530*/  ISETP.GE.AND P0, PT, R251, c[0x0][0x220], PT ;  /* 0x00008800fb007a0c */ /* 0x000fda0003f06270 */
[----:B------:R-:W-:Y:S05]  /*8540*/  @P0 BRA `(.L_x_34) ;  /* 0x0000096000000947 */ /* 0x000fea0003800000 */
[----:B------:R3:W-:Y:S01]  /*8550*/  STG.E.128 [R4.64+0x100], R52 ;  /* 0x0001003404007986 */ /* 0x0007e2000c101d04 */
[----:B------:R-:W-:Y:S05]  /*8560*/  BRA `(.L_x_34) ;  /* 0x0000094000007947 */ /* 0x000fea0003800000 */
.L_x_6:
[----:B-1----:R-:W-:Y:S02]  /*8570*/  UISETP.NE.AND UP0, UPT, UR24, -0x1, UPT ;  /* 0xffffffff1800788c */ /* 0x002fe4000bf05270 */
[----:B------:R-:W-:-:S04]  /*8580*/  ULDC.64 UR10, c[0x0][0x3a0] ;  /* 0x0000e800000a7ab9 */ /* 0x000fc80000000a00 */
[----:B------:R-:W-:-:S05]  /*8590*/  PLOP3.LUT P0, PT, PT, PT, UP0, 0x80, 0x0 ;  /* 0x000000000000781c */ /* 0x000fca0003f0f008 */
[----:B------:R-:W-:-:S04]  /*85a0*/  @UP0 UIADD3 UR7, UR15, UR24, URZ ;  /* 0x000000180f070290 */ /* 0x000fc8000fffe03f */
        /* <DEDUP_REMOVED lines=16> */
.L_x_35:
        /* <DEDUP_REMOVED lines=18> */
.L_x_36:
[----:B------:R-:W2:Y:S04]  /*87d0*/  LDL.64 R16, [R1+0x48] ;  /* 0x0000480001107983 */ /* 0x000ea80000100a00 */
[----:B------:R1:W5:Y:S04]  /*87e0*/  LDL R15, [R1+0x68] ;  /* 0x00006800010f7983 */ /* 0x0003680000100800 */
[----:B------:R1:W5:Y:S01]  /*87f0*/  LDL R14, [R1+0x6c] ;  /* 0x00006c00010e7983 */ /* 0x0003620000100800 */
[----:B------:R-:W-:Y:S01]  /*8800*/  USHF.L.U32 UR7, UR19, 0x6, URZ ;  /* 0x0000000613077899 */ /* 0x000fe2000800063f */
[----:B------:R-:W-:Y:S01]  /*8810*/  BSSY B0, `(.L_x_37) ;  /* 0x0000027000007945 */ /* 0x000fe20003800000 */
[----:B------:R-:W-:Y:S01]  /*8820*/  ULDC.64 UR8, c[0x0][0x3a0] ;  /* 0x0000e80000087ab9 */ /* 0x000fe20000000a00 */
[----:B------:R-:W3:Y:S01]  /*8830*/  S2R R18, SR_TID.X ;  /* 0x0000000000127919 */ /* 0x000ee20000002100 */
[----:B------:R-:W-:-:S02]  /*8840*/  USHF.R.S32.HI UR10, URZ, 0x1f, UR7 ;  /* 0x0000001f3f0a7899 */ /* 0x000fc40008011407 */
[----:B------:R-:W-:Y:S01]  /*8850*/  IMAD.U32 R11, RZ, RZ, UR7 ;  /* 0x00000007ff0b7e24 */ /* 0x000fe2000f8e00ff */
[----:B------:R-:W4:Y:S01]  /*8860*/  S2R R19, SR_TID.X ;  /* 0x0000000000137919 */ /* 0x000f220000002100 */
[----:B------:R-:W-:Y:S02]  /*8870*/  UIMAD UR8, UR10, UR8, URZ ;  /* 0x000000080a0872a4 */ /* 0x000fe4000f8e023f */
[----:B------:R-:W-:Y:S02]  /*8880*/  UIMAD UR6, UR19, -0x40, UR6 ;  /* 0xffffffc0130678a4 */ /* 0x000fe4000f8e0206 */
[----:B------:R-:W-:Y:S01]  /*8890*/  UIMAD UR8, UR7, UR9, UR8 ;  /* 0x00000009070872a4 */ /* 0x000fe2000f8e0208 */
[----:B---3--:R-:W-:-:S04]  /*88a0*/  SHF.R.S32.HI R18, RZ, 0x1f, R18 ;  /* 0x0000001fff127819 */ /* 0x008fc80000011412 */
[----:B----4-:R-:W-:-:S04]  /*88b0*/  LEA.HI R18, R18, R19, RZ, 0x3 ;  /* 0x0000001312127211 */ /* 0x010fc800078f18ff */
[----:B------:R-:W-:-:S04]  /*88c0*/  SHF.R.S32.HI R18, RZ, 0x3, R18 ;  /* 0x00000003ff127819 */ /* 0x000fc80000011412 */
[----:B------:R-:W-:Y:S02]  /*88d0*/  ISETP.GE.AND P4, PT, R18, UR6, PT ;  /* 0x0000000612007c0c */ /* 0x000fe4000bf86270 */
[----:B------:R-:W-:Y:S01]  /*88e0*/  SHF.R.S32.HI R13, RZ, 0x1f, R18 ;  /* 0x0000001fff0d7819 */ /* 0x000fe20000011412 */
[----:B--2---:R-:W-:-:S05]  /*88f0*/  IMAD.WIDE.U32 R4, R11, c[0x0][0x3a0], R16 ;  /* 0x0000e8000b047a25 */ /* 0x004fca00078e0010 */
[----:B------:R-:W-:Y:S01]  /*8900*/  IADD3 R6, P0, R4, UR14, RZ ;  /* 0x0000000e04067c10 */ /* 0x000fe2000ff1e0ff */
[----:B------:R-:W-:Y:S01]  /*8910*/  IMAD.U32 R4, RZ, RZ, UR8 ;  /* 0x00000008ff047e24 */ /* 0x000fe2000f8e00ff */
[----:B------:R-:W-:Y:S02]  /*8920*/  ULDC.64 UR8, c[0x0][0x3b8] ;  /* 0x0000ee0000087ab9 */ /* 0x000fe40000000a00 */
[----:B------:R-:W-:Y:S02]  /*8930*/  UIMAD UR8, UR56, UR8, URZ ;  /* 0x00000008380872a4 */ /* 0x000fe4000f8e023f */
[----:B------:R-:W-:Y:S01]  /*8940*/  IADD3.X R7, R5, UR16, R4, P0, !PT ;  /* 0x0000001005077c10 */ /* 0x000fe200087fe404 */
[----:B------:R-:W-:Y:S01]  /*8950*/  IMAD.U32 R4, RZ, RZ, UR35 ;  /* 0x00000023ff047e24 */ /* 0x000fe2000f8e00ff */
[----:B------:R-:W-:-:S03]  /*8960*/  UIMAD UR8, UR35, UR9, UR8 ;  /* 0x00000009230872a4 */ /* 0x000fc6000f8e0208 */
[----:B------:R-:W-:-:S05]  /*8970*/  IMAD.WIDE.U32 R6, R4, c[0x0][0x3b8], R6 ;  /* 0x0000ee0004067a25 */ /* 0x000fca00078e0006 */
[----:B------:R-:W-:Y:S01]  /*8980*/  IADD3 R10, R7, UR8, RZ ;  /* 0x00000008070a7c10 */ /* 0x000fe2000fffe0ff */
[----:B------:R-:W-:Y:S05]  /*8990*/  @P4 BRA `(.L_x_38) ;  /* 0x000000e000004947 */ /* 0x000fea0003800000 */
[----:B-1----:R-:W-:Y:S01]  /*89a0*/  MOV R5, R10 ;  /* 0x0000000a00057202 */ /* 0x002fe20000000f00 */
[----:B------:R-:W-:Y:S01]  /*89b0*/  IMAD.MOV.U32 R4, RZ, RZ, R6 ;  /* 0x000000ffff047224 */ /* 0x000fe200078e0006 */
[----:B------:R-:W-:Y:S01]  /*89c0*/  ISETP.GE.AND P2, PT, R16, c[0x0][0x220], PT ;  /* 0x0000880010007a0c */ /* 0x000fe20003f46270 */
[----:B------:R-:W-:Y:S01]  /*89d0*/  IMAD R12, R13, c[0x0][0x3a0], RZ ;  /* 0x0000e8000d0c7a24 */ /* 0x000fe200078e02ff */
[----:B-----5:R-:W-:Y:S01]  /*89e0*/  ISETP.GE.AND P1, PT, R15, c[0x0][0x220], PT ;  /* 0x000088000f007a0c */ /* 0x020fe20003f26270 */
[----:B------:R-:W-:Y:S01]  /*89f0*/  IMAD.WIDE.U32 R8, R18, c[0x0][0x3a0], R4 ;  /* 0x0000e80012087a25 */ /* 0x000fe200078e0004 */
[----:B------:R-:W-:-:S03]  /*8a00*/  ISETP.GE.AND P0, PT, R14, c[0x0][0x220], PT ;  /* 0x000088000e007a0c */ /* 0x000fc60003f06270 */
[----:B------:R-:W-:-:S04]  /*8a10*/  IMAD R4, R18, c[0x0][0x3a4], R12 ;  /* 0x0000e90012047a24 */ /* 0x000fc800078e020c */
[----:B------:R-:W-:Y:S01]  /*8a20*/  IMAD.IADD R5, R4, 0x1, R9 ;  /* 0x0000000104057824 */ /* 0x000fe200078e0209 */
[----:B------:R-:W-:-:S04]  /*8a30*/  LEA R4, P3, R8, c[0x0][0x340], 0x1 ;  /* 0x0000d00008047a11 */ /* 0x000fc800078608ff */
[----:B------:R-:W-:-:S05]  /*8a40*/  LEA.HI.X R5, R8, c[0x0][0x344], R5, 0x1, P3 ;  /* 0x0000d10008057a11 */ /* 0x000fca00018f0c05 */
[----:B------:R1:W-:Y:S04]  /*8a50*/  @!P2 STG.E.128 [R4.64], RZ ;  /* 0x000000ff0400a986 */ /* 0x0003e8000c101d04 */
[----:B------:R1:W-:Y:S04]  /*8a60*/  @!P1 STG.E.128 [R4.64+0x80], RZ ;  /* 0x000080ff04009986 */ /* 0x0003e8000c101d04 */
[----:B------:R1:W-:Y:S02]  /*8a70*/  @!P0 STG.E.128 [R4.64+0x100], RZ ;  /* 0x000100ff04008986 */ /* 0x0003e4000c101d04 */
.L_x_38:
[----:B-1----:R-:W-:Y:S05]  /*8a80*/  BSYNC B0 ;  /* 0x0000000000007941 */ /* 0x002fea0003800000 */
.L_x_37:
[----:B------:R-:W-:Y:S01]  /*8a90*/  IADD3 R4, R18, 0x20, RZ ;  /* 0x0000002012047810 */ /* 0x000fe20007ffe0ff */
[----:B------:R-:W-:Y:S03]  /*8aa0*/  BSSY B0, `(.L_x_39) ;  /* 0x0000012000007945 */ /* 0x000fe60003800000 */
[----:B------:R-:W-:-:S13]  /*8ab0*/  ISETP.GE.AND P3, PT, R4, UR6, PT ;  /* 0x0000000604007c0c */ /* 0x000fda000bf66270 */
[----:B------:R-:W-:Y:S05]  /*8ac0*/  @P3 BRA `(.L_x_40) ;  /* 0x000000f000003947 */ /* 0x000fea0003800000 */
[----:B------:R-:W-:Y:S01]  /*8ad0*/  IADD3 R4, P0, R18, 0x20, RZ ;  /* 0x0000002012047810 */ /* 0x000fe20007f1e0ff */
[----:B------:R-:W-:Y:S01]  /*8ae0*/  IMAD.MOV.U32 R7, RZ, RZ, R10 ;  /* 0x000000ffff077224 */ /* 0x000fe200078e000a */
[----:B------:R-:W-:Y:S02]  /*8af0*/  ISETP.GE.AND P2, PT, R16, c[0x0][0x220], PT ;  /* 0x0000880010007a0c */ /* 0x000fe40003f46270 */
[----:B-----5:R-:W-:Y:S01]  /*8b00*/  ISETP.GE.AND P1, PT, R15, c[0x0][0x220], PT ;  /* 0x000088000f007a0c */ /* 0x020fe20003f26270 */
        /* <DEDUP_REMOVED lines=8> */
[----:B------:R1:W-:Y:S04]  /*8b90*/  @!P2 STG.E.128 [R4.64], RZ ;  /* 0x000000ff0400a986 */ /* 0x0003e8000c101d04 */
[----:B------:R1:W-:Y:S04]  /*8ba0*/  @!P1 STG.E.128 [R4.64+0x80], RZ ;  /* 0x000080ff04009986 */ /* 0x0003e8000c101d04 */
[----:B------:R1:W-:Y:S02]  /*8bb0*/  @!P0 STG.E.128 [R4.64+0x100], RZ ;  /* 0x000100ff04008986 */ /* 0x0003e4000c101d04 */
.L_x_40:
[----:B------:R-:W-:Y:S05]  /*8bc0*/  BSYNC B0 ;  /* 0x0000000000007941 */ /* 0x000fea0003800000 */
.L_x_39:
[----:B------:R-:W-:Y:S01]  /*8bd0*/  ULDC.64 UR8, c[0x0][0x3a8] ;  /* 0x0000ea0000087ab9 */ /* 0x000fe20000000a00 */
[----:B-1----:R-:W-:Y:S01]  /*8be0*/  IMAD.WIDE.U32 R4, R11, c[0x0][0x3a8], R16 ;  /* 0x0000ea000b047a25 */ /* 0x002fe200078e0010 */
[----:B------:R-:W-:Y:S01]  /*8bf0*/  UIMAD UR6, UR10, UR8, URZ ;  /* 0x000000080a0672a4 */ /* 0x000fe2000f8e023f */
[----:B------:R-:W-:Y:S03]  /*8c00*/  BSSY B0, `(.L_x_41) ;  /* 0x000001a000007945 */ /* 0x000fe60003800000 */
[----:B------:R-:W-:Y:S01]  /*8c10*/  UIMAD UR7, UR7, UR9, UR6 ;  /* 0x00000009070772a4 */ /* 0x000fe2000f8e0206 */
[----:B------:R-:W-:-:S05]  /*8c20*/  IADD3 R6, P0, R4, UR11, RZ ;  /* 0x0000000b04067c10 */ /* 0x000fca000ff1e0ff */
[----:B------:R-:W-:Y:S01]  /*8c30*/  IMAD.U32 R4, RZ, RZ, UR7 ;  /* 0x00000007ff047e24 */ /* 0x000fe2000f8e00ff */
        /* <DEDUP_REMOVED lines=22> */
.L_x_42:
[----:B------:R-:W-:Y:S05]  /*8da0*/  BSYNC B0 ;  /* 0x0000000000007941 */ /* 0x000fea0003800000 */
.L_x_41:
[----:B------:R-:W-:Y:S05]  /*8db0*/  @P3 BRA `(.L_x_34) ;  /* 0x000000f000003947 */ /* 0x000fea0003800000 */
[----:B-1----:R-:W-:Y:S01]  /*8dc0*/  IADD3 R4, P0, R18, 0x20, RZ ;  /* 0x0000002012047810 */ /* 0x002fe20007f1e0ff */
[----:B------:R-:W-:Y:S01]  /*8dd0*/  IMAD.MOV.U32 R7, RZ, RZ, R10 ;  /* 0x000000ffff077224 */ /* 0x000fe200078e000a */
[----:B------:R-:W-:-:S02]  /*8de0*/  ISETP.GE.AND P2, PT, R16, c[0x0][0x220], PT ;  /* 0x0000880010007a0c */ /* 0x000fc40003f46270 */
        /* <DEDUP_REMOVED lines=12> */
.L_x_34:
[----:B------:R-:W-:Y:S05]  /*8eb0*/  BSYNC B1 ;  /* 0x0000000000017941 */ /* 0x000fea0003800000 */
.L_x_1:
[----:B------:R-:W-:Y:S02]  /*8ec0*/  ULDC UR7, c[0x0][0x218] ;  /* 0x0000860000077ab9 */ /* 0x000fe40000000800 */
[----:B------:R-:W-:-:S04]  /*8ed0*/  UIADD3 UR7, UR7, 0x3f, URZ ;  /* 0x0000003f07077890 */ /* 0x000fc8000fffe03f */
[----:B------:R-:W-:-:S04]  /*8ee0*/  USHF.R.S32.HI UR6, URZ, 0x1f, UR7 ;  /* 0x0000001f3f067899 */ /* 0x000fc80008011407 */
[----:B------:R-:W-:-:S03]  /*8ef0*/  ULEA.HI UR6, UR6, UR7, URZ, 0x6 ;  /* 0x0000000706067291 */ /* 0x000fc6000f8f303f */
[----:B------:R-:W-:Y:S02]  /*8f00*/  ULDC UR7, c[0x0][0xc] ;  /* 0x0000030000077ab9 */ /* 0x000fe40000000800 */
[----:B------:R-:W-:Y:S02]  /*8f10*/  UIADD3 UR19, UR19, UR7, URZ ;  /* 0x0000000713137290 */ /* 0x000fe4000fffe03f */
[----:B------:R-:W-:-:S04]  /*8f20*/  USHF.R.S32.HI UR6, URZ, 0x6, UR6 ;  /* 0x000000063f067899 */ /* 0x000fc80008011406 */
[----:B------:R-:W-:-:S06]  /*8f30*/  UISETP.GE.AND UP0, UPT, UR19, UR6, UPT ;  /* 0x000000061300728c */ /* 0x000fcc000bf06270 */
[----:B------:R-:W-:-:S13]  /*8f40*/  PLOP3.LUT P0, PT, PT, PT, UP0, 0x80, 0x0 ;  /* 0x000000000000781c */ /* 0x000fda0003f0f008 */
[----:B------:R-:W-:Y:S01]  /*8f50*/  @P0 CALL.REL.NOINC `(.L_x_43) ;  /* 0x0000001000000944 */ /* 0x000fe20003c00000 */
[----:B------:R-:W-:Y:S05]  /*8f60*/  BRA `(.L_x_44) ;  /* 0xffff7d9000007947 */ /* 0x000fea000383ffff */
.L_x_43:
[----:B------:R-:W-:Y:S05]  /*8f70*/  EXIT ;  /* 0x000000000000794d */ /* 0x000fea0003800000 */
.L_x_45:
[----:B------:R-:W-:-:S00]  /*8f80*/  BRA `(.L_x_45) ;  /* 0xfffffff000007947 */ /* 0x000fc0000383ffff */
[----:B------:R-:W-:-:S00]  /*8f90*/  NOP ;  /* 0x0000000000007918 */ /* 0x000fc00000000000 */
        /* <DEDUP_REMOVED lines=14> */
.L_x_1578:


//--------------------- .text._ZN5flash44flash_bwd_dq_dk_dv_loop_seqk_parallel_kernelI23Flash_bwd_kernel_traitsILi192ELi64ELi64ELi8ELi4ELi2ELi2ELb1ELb1EN7cutlass6half_tE19Flash_kernel_traitsILi192ELi64ELi64ELi8ES3_EELb0ELb0ELb1ELb0ELb0ELb0ELb0EEEvNS_16Flash_bwd_paramsE --------------------------
	.section	.text._ZN5flash44flash_bwd_dq_dk_dv_loop_seqk_parallel_kernelI23Flash_bwd_kernel_traitsILi192ELi64ELi64ELi8ELi4ELi2ELi2ELb1ELb1EN7cutlass6half_tE19Flash_kernel_traitsILi192ELi64ELi64ELi8ES3_EELb0ELb0ELb1ELb0ELb0ELb0ELb0EEEvNS_16Flash_bwd_paramsE,"ax",@progbits
	.sectioninfo	@"SHI_REGISTERS=255"
	.align	128
        .global         _ZN5flash44flash_bwd_dq_dk_dv_loop_seqk_parallel_kernelI23Flash_bwd_kernel_traitsILi192ELi64ELi64ELi8ELi4ELi2ELi2ELb1ELb1EN7cutlass6half_tE19Flash_kernel_traitsILi192ELi64ELi64ELi8ES3_EELb0ELb0ELb1ELb0ELb0ELb0ELb0EEEvNS_16Flash_bwd_paramsE
        .type           _ZN5flash44flash_bwd_dq_dk_dv_loop_seqk_parallel_kernelI23Flash_bwd_kernel_traitsILi192ELi64ELi64ELi8ELi4ELi2ELi2ELb1ELb1EN7cutlass6half_tE19Flash_kernel_traitsILi192ELi64ELi64ELi8ES3_EELb0ELb0ELb1ELb0ELb0ELb0ELb0EEEvNS_16Flash_bwd_paramsE,@function
        .size           _ZN5flash44flash_bwd_dq_dk_dv_loop_seqk_parallel_kernelI23Flash_bwd_kernel_traitsILi192ELi64ELi64ELi8ELi4ELi2ELi2ELb1ELb1EN7cutlass6half_tE19Flash_kernel_traitsILi192ELi64ELi64ELi8ES3_EELb0ELb0ELb1ELb0ELb0ELb0ELb0EEEvNS_16Flash_bwd_paramsE,(.L_x_1579 - _ZN5flash44flash_bwd_dq_dk_dv_loop_seqk_parallel_kernelI23Flash_bwd_kernel_traitsILi192ELi64ELi64ELi8ELi4ELi2ELi2ELb1ELb1EN7cutlass6half_tE19Flash_kernel_traitsILi192ELi64ELi64ELi8ES3_EELb0ELb0ELb1ELb0ELb0ELb0ELb0EEEvNS_16Flash_bwd_paramsE)
        .other          _ZN5flash44flash_bwd_dq_dk_dv_loop_seqk_parallel_kernelI23Flash_bwd_kernel_traitsILi192ELi64ELi64ELi8ELi4ELi2ELi2ELb1ELb1EN7cutlass6half_tE19Flash_kernel_traitsILi192ELi64ELi64ELi8ES3_EELb0ELb0ELb1ELb0ELb0ELb0ELb0EEEvNS_16Flash_bwd_paramsE,@"STO_CUDA_ENTRY STV_DEFAULT"
_ZN5flash44flash_bwd_dq_dk_dv_loop_seqk_parallel_kernelI23Flash_bwd_kernel_traitsILi192ELi64ELi64ELi8ELi4ELi2ELi2ELb1ELb1EN7cutlass6half_tE19Flash_kernel_traitsILi192ELi64ELi64ELi8ES3_EELb0ELb0ELb1ELb0ELb0ELb0ELb0EEEvNS_16Flash_bwd_paramsE:
.text._ZN5flash44flash_bwd_dq_dk_dv_loop_seqk_parallel_kernelI23Flash_bwd_kernel_traitsILi192ELi64ELi64ELi8ELi4ELi2ELi2ELb1ELb1EN7cutlass6half_tE19Flash_kernel_traitsILi192ELi64ELi64ELi8ES3_EELb0ELb0ELb1ELb0ELb0ELb0ELb0EEEvNS_16Flash_bwd_paramsE:
        /* <DEDUP_REMOVED lines=15> */
[----:B------:R-:W-:Y:S02]  /*00f0*/  UMOV UR8, 0x80 ;  /* 0x0000008000087882 */ /* 0x000fe40000000000 */
[----:B------:R-:W-:Y:S01]  /*0100*/  ULDC UR6, c[0x0][0x210] ;  /* 0x0000840000067ab9 */ /* 0x000fe20000000800 */
[----:B------:R-:W3:Y:S01]  /*0110*/  S2UR UR40, SR_CTAID.Z ;  /* 0x00000000002879c3 */ /* 0x000ee20000002700 */
[----:B------:R-:W-:-:S02]  /*0120*/  ULDC UR58, c[0x0][0x234] ;  /* 0x00008d00003a7ab9 */ /* 0x000fc40000000800 */
[----:B------:R-:W-:Y:S02]  /*0130*/  UIMAD UR58, UR8, UR6, UR58 ;  /* 0x00000006083a72a4 */ /* 0x000fe4000f8e023a */
[----:B------:R-:W-:Y:S02]  /*0140*/  ULDC.U8 UR9, c[0x0][0x328] ;  /* 0x0000ca0000097ab9 */ /* 0x000fe40000000000 */
[----:B------:R-:W-:Y:S02]  /*0150*/  UISETP.NE.AND UP5, UPT, UR9, URZ, UPT ;  /* 0x0000003f0900728c */ /* 0x000fe4000bfa5270 */
[----:B------:R-:W-:Y:S02]  /*0160*/  ULDC UR49, c[0x0][0x22c] ;  /* 0x00008b0000317ab9 */ /* 0x000fe40000000800 */
[----:B------:R-:W-:Y:S02]  /*0170*/  ULDC UR38, c[0x0][0x1c0] ;  /* 0x0000700000267ab9 */ /* 0x000fe40000000800 */
[----:B------:R-:W-:Y:S01]  /*0180*/  ULDC UR12, c[0x0][0x1c0] ;  /* 0x00007000000c7ab9 */ /* 0x000fe20000000800 */
[----:B-1----:R-:W-:Y:S01]  /*0190*/  SHF.R.S32.HI R11, RZ, 0x1f, R16 ;  /* 0x0000001fff0b7819 */ /* 0x002fe20000011410 */
[----:B--2---:R-:W-:-:S02]  /*01a0*/  UIMAD.WIDE.U32 UR46, UR36, UR14, URZ ;  /* 0x0000000e242e72a5 */ /* 0x004fc4000f8e003f */
[----:B------:R-:W-:Y:S01]  /*01b0*/  USHF.L.U32 UR14, UR36, 0x7, URZ ;  /* 0x00000007240e7899 */ /* 0x000fe2000800063f */
[CC--:B------:R-:W-:Y:S01]  /*01c0*/  LEA.HI R5, R11.reuse, R16.reuse, RZ, 0x5 ;  /* 0x000000100b057211 */ /* 0x0c0fe200078f28ff */
[----:B------:R-:W-:Y:S01]  /*01d0*/  USHF.R.S32.HI UR8, URZ, 0x1f, UR36 ;  /* 0x0000001f3f087899 */ /* 0x000fe20008011424 */
[----:B------:R-:W-:Y:S01]  /*01e0*/  LEA.HI R7, R11, R16, RZ, 0x4 ;  /* 0x000000100b077211 */ /* 0x000fe200078f20ff */
[----:B------:R-:W-:Y:S01]  /*01f0*/  UIMAD.WIDE UR38, UR49, UR38, URZ ;  /* 0x00000026312672a5 */ /* 0x000fe2000f8e023f */
[--C-:B------:R-:W-:Y:S01]  /*0200*/  SHF.R.S32.HI R4, RZ, 0x5, R5.reuse ;  /* 0x00000005ff047819 */ /* 0x100fe20000011405 */
[----:B---3--:R-:W-:Y:S01]  /*0210*/  UIMAD UR50, UR40, UR49, URZ ;  /* 0x00000031283272a4 */ /* 0x008fe2000f8e023f */
[----:B------:R-:W-:Y:S01]  /*0220*/  SHF.R.S32.HI R0, RZ, 0x1f, R5 ;  /* 0x0000001fff007819 */ /* 0x000fe20000011405 */
[----:B------:R-:W-:Y:S01]  /*0230*/  UIMAD UR49, UR49, UR12, URZ ;  /* 0x0000000c313172a4 */ /* 0x000fe2000f8e023f */
[-C--:B------:R-:W-:Y:S01]  /*0240*/  LEA.HI R3, R5, R4.reuse, RZ, 0x1 ;  /* 0x0000000405037211 */ /* 0x080fe200078f08ff */
[----:B------:R-:W-:Y:S01]  /*0250*/  ULDC UR13, c[0x0][0x1c0] ;  /* 0x00007000000d7ab9 */ /* 0x000fe20000000800 */
[----:B------:R-:W-:Y:S01]  /*0260*/  LEA.HI R0, R0, R4, RZ, 0x2 ;  /* 0x0000000400007211 */ /* 0x000fe200078f10ff */
[----:B------:R-:W-:Y:S01]  /*0270*/  ULDC UR11, c[0x0][0x1c0] ;  /* 0x00007000000b7ab9 */ /* 0x000fe20000000800 */
[----:B------:R-:W-:Y:S01]  /*0280*/  SHF.R.S32.HI R6, RZ, 0x4, R7 ;  /* 0x00000004ff067819 */ /* 0x000fe20000011407 */
[----:B------:R-:W-:Y:S01]  /*0290*/  UIMAD UR55, UR7, UR36, URZ ;  /* 0x00000024073772a4 */ /* 0x000fe2000f8e023f */
[----:B------:R-:W-:Y:S01]  /*02a0*/  LOP3.LUT R2, R0, 0xfffffffc, RZ, 0xc0, !PT ;  /* 0xfffffffc00027812 */ /* 0x000fe200078ec0ff */
[----:B------:R-:W-:Y:S01]  /*02b0*/  UIMAD UR6, UR36, UR11, UR40 ;  /* 0x0000000b240672a4 */ /* 0x000fe2000f8e0228 */
[----:B------:R-:W-:Y:S01]  /*02c0*/  LOP3.LUT R0, R3, 0xfffffffe, RZ, 0xc0, !PT ;  /* 0xfffffffe03007812 */ /* 0x000fe200078ec0ff */
[----:B------:R-:W-:Y:S01]  /*02d0*/  @!UP5 UIMAD UR7, UR36, UR13, UR40 ;  /* 0x0000000d2407d2a4 */ /* 0x000fe2000f8e0228 */
[----:B------:R-:W-:Y:S01]  /*02e0*/  LEA.HI R17, R11, R16, RZ, 0x2 ;  /* 0x000000100b117211 */ /* 0x000fe200078f10ff */
[C---:B------:R-:W-:Y:S01]  /*02f0*/  IMAD.IADD R15, R4.reuse, 0x1, -R2 ;  /* 0x00000001040f7824 */ /* 0x040fe200078e0a02 */
[----:B------:R-:W-:Y:S01]  /*0300*/  USHF.L.U32 UR48, UR49, 0x6, URZ ;  /* 0x0000000631307899 */ /* 0x000fe2000800063f */
[----:B------:R-:W-:Y:S01]  /*0310*/  IMAD.IADD R14, R4, 0x1, -R0 ;  /* 0x00000001040e7824 */ /* 0x000fe200078e0a00 */
[----:B------:R-:W-:Y:S01]  /*0320*/  LEA.HI R0, R7, R6, RZ, 0x1 ;  /* 0x0000000607007211 */ /* 0x000fe200078f08ff */
[----:B------:R-:W-:Y:S01]  /*0330*/  ULDC UR52, c[0x0][0x214] ;  /* 0x0000850000347ab9 */ /* 0x000fe20000000800 */
[--C-:B------:R-:W-:Y:S01]  /*0340*/  SHF.R.S32.HI R4, RZ, 0x2, R17.reuse ;  /* 0x00000002ff047819 */ /* 0x100fe20000011411 */
[----:B------:R-:W-:Y:S01]  /*0350*/  ULDC UR59, c[0x0][0x1c8] ;  /* 0x00007200003b7ab9 */ /* 0x000fe20000000800 */
[----:B------:R-:W-:Y:S01]  /*0360*/  SHF.R.S32.HI R3, RZ, 0x1f, R17 ;  /* 0x0000001fff037819 */ /* 0x000fe20000011411 */
[----:B------:R-:W-:Y:S01]  /*0370*/  ULDC.U8 UR10, c[0x0][0x3d0] ;  /* 0x0000f400000a7ab9 */ /* 0x000fe20000000000 */
[----:B------:R-:W-:Y:S01]  /*0380*/  LOP3.LUT R2, R0, 0xfffffffe, RZ, 0xc0, !PT ;  /* 0xfffffffe00027812 */ /* 0x000fe200078ec0ff */
[----:B------:R-:W-:Y:S01]  /*0390*/  ULDC UR53, c[0x0][0x224] ;  /* 0x0000890000357ab9 */ /* 0x000fe20000000800 */
[----:B------:R-:W-:Y:S01]  /*03a0*/  LEA.HI R0, R3, R4, RZ, 0x3 ;  /* 0x0000000403007211 */ /* 0x000fe200078f18ff */
[----:B------:R-:W-:-:S02]  /*03b0*/  @UP5 UIMAD UR57, UR36, UR52, URZ ;  /* 0x00000034243952a4 */ /* 0x000fc4000f8e023f */
[----:B------:R-:W-:Y:S01]  /*03c0*/  IMAD.IADD R12, R6, 0x1, -R2 ;  /* 0x00000001060c7824 */ /* 0x000fe200078e0a02 */
[----:B------:R-:W-:Y:S01]  /*03d0*/  LOP3.LUT R0, R0, 0xfffffff8, RZ, 0xc0, !PT ;  /* 0xfffffff800007812 */ /* 0x000fe200078ec0ff */
[----:B------:R-:W-:Y:S01]  /*03e0*/  ULDC.64 UR4, c[0x0][0x118] ;  /* 0x0000460000047ab9 */ /* 0x000fe20000000a00 */
[----:B------:R-:W-:Y:S01]  /*03f0*/  LOP3.LUT R2, R5, 0xffffffe0, RZ, 0xc0, !PT ;  /* 0xffffffe005027812 */ /* 0x000fe200078ec0ff */
[----:B------:R-:W-:Y:S01]  /*0400*/  ULOP3.LUT UR59, UR40, UR59, URZ, 0x3c, !UPT ;  /* 0x0000003b283b7292 */ /* 0x000fe2000f8e3c3f */
[----:B------:R-:W-:Y:S01]  /*0410*/  LEA.HI R6, R11, R16, RZ, 0x3 ;  /* 0x000000100b067211 */ /* 0x000fe200078f18ff */
[----:B------:R-:W-:Y:S01]  /*0420*/  IMAD.IADD R8, R4, 0x1, -R0 ;  /* 0x0000000104087824 */ /* 0x000fe200078e0a00 */
[----:B------:R-:W-:Y:S01]  /*0430*/  USHF.R.S32.HI UR60, URZ, 0x1f, UR40 ;  /* 0x0000001f3f3c7899 */ /* 0x000fe20008011428 */
[----:B------:R-:W-:Y:S01]  /*0440*/  IMAD.IADD R0, R16, 0x1, -R2 ;  /* 0x0000000110007824 */ /* 0x000fe200078e0a02 */
[----:B------:R-:W-:Y:S01]  /*0450*/  SHF.R.S32.HI R9, RZ, 0x3, R6 ;  /* 0x00000003ff097819 */ /* 0x000fe20000011406 */
[----:B------:R-:W-:-:S02]  /*0460*/  UISETP.NE.AND UP6, UPT, UR10, URZ, UPT ;  /* 0x0000003f0a00728c */ /* 0x000fc4000bfc5270 */
[----:B------:R-:W-:Y:S01]  /*0470*/  USHF.R.S32.HI UR61, URZ, 0x1f, UR40 ;  /* 0x0000001f3f3d7899 */ /* 0x000fe20008011428 */
[----:B------:R-:W-:Y:S01]  /*0480*/  SHF.R.S32.HI R2, RZ, 0x1f, R0 ;  /* 0x0000001fff027819 */ /* 0x000fe20000011400 */
[----:B------:R-:W-:Y:S01]  /*0490*/  IMAD.SHL.U32 R3, R9, 0x40, RZ ;  /* 0x0000004009037824 */ /* 0x000fe200078e00ff */
[----:B------:R-:W-:Y:S02]  /*04a0*/  UIMAD.WIDE.U32 UR44, UR38, UR46, URZ ;  /* 0x0000002e262c72a5 */ /* 0x000fe4000f8e003f */
[----:B------:R-:W-:Y:S01]  /*04b0*/  LEA.HI R19, R2, R0, RZ, 0x2 ;  /* 0x0000000002137211 */ /* 0x000fe200078f10ff */
[----:B------:R-:W-:Y:S01]  /*04c0*/  UIMAD UR54, UR39, UR46, URZ ;  /* 0x0000002e273672a4 */ /* 0x000fe2000f8e023f */
[----:B------:R-:W-:Y:S01]  /*04d0*/  LOP3.LUT R2, R7, 0xfffffff0, RZ, 0xc0, !PT ;  /* 0xfffffff007027812 */ /* 0x000fe200078ec0ff */
[----:B------:R-:W-:Y:S01]  /*04e0*/  USHF.R.S32.HI UR56, URZ, 0x1f, UR50 ;  /* 0x0000001f3f387899 */ /* 0x000fe20008011432 */
[----:B------:R-:W-:Y:S01]  /*04f0*/  LOP3.LUT R0, R6, 0xfffffff8, RZ, 0xc0, !PT ;  /* 0xfffffff806007812 */ /* 0x000fe200078ec0ff */
[----:B------:R-:W-:Y:S01]  /*0500*/  UIMAD UR53, UR6, UR53, URZ ;  /* 0x00000035063572a4 */ /* 0x000fe2000f8e023f */
[----:B------:R-:W-:Y:S01]  /*0510*/  LOP3.LUT R3, R3, 0x1c0, RZ, 0xc0, !PT ;  /* 0x000001c003037812 */ /* 0x000fe200078ec0ff */
[C---:B------:R-:W-:Y:S01]  /*0520*/  IMAD.IADD R2, R16.reuse, 0x1, -R2 ;  /* 0x0000000110027824 */ /* 0x040fe200078e0a02 */
[----:B------:R-:W-:Y:S01]  /*0530*/  LEA.HI R7, R11, R16, RZ, 0x7 ;  /* 0x000000100b077211 */ /* 0x000fe200078f38ff */
[----:B------:R-:W-:Y:S01]  /*0540*/  IMAD.IADD R0, R16, 0x1, -R0 ;  /* 0x0000000110007824 */ /* 0x000fe200078e0a00 */
[----:B------:R-:W-:-:S02]  /*0550*/  @!UP5 UIMAD UR52, UR7, UR52, URZ ;  /* 0x000000340734d2a4 */ /* 0x000fc4000f8e023f */
[----:B------:R-:W-:Y:S01]  /*0560*/  SHF.R.S32.HI R4, RZ, 0x1f, R2 ;  /* 0x0000001fff047819 */ /* 0x000fe20000011402 */
[C---:B------:R-:W-:Y:S01]  /*0570*/  IMAD.SHL.U32 R20, R0.reuse, 0x8, RZ ;  /* 0x0000000800147824 */ /* 0x040fe200078e00ff */
[----:B------:R-:W-:Y:S01]  /*0580*/  LOP3.LUT P4, RZ, R0, 0x4, RZ, 0xc0, !PT ;  /* 0x0000000400ff7812 */ /* 0x000fe2000788c0ff */
[----:B------:R-:W-:Y:S01]  /*0590*/  USHF.R.S32.HI UR51, URZ, 0x1f, UR48 ;  /* 0x0000001f3f337899 */ /* 0x000fe20008011430 */
[----:B------:R-:W-:Y:S01]  /*05a0*/  LEA.HI R13, R4, R2, RZ, 0x3 ;  /* 0x00000002040d7211 */ /* 0x000fe200078f18ff */
[----:B------:R-:W-:Y:S01]  /*05b0*/  ULDC UR43, c[0x0][0x2e8] ;  /* 0x0000ba00002b7ab9 */ /* 0x000fe20000000800 */
[----:B------:R-:W-:Y:S01]  /*05c0*/  LOP3.LUT R5, R3, 0x38, R20, 0xf8, !PT ;  /* 0x0000003803057812 */ /* 0x000fe200078ef814 */
[----:B------:R-:W-:Y:S01]  /*05d0*/  STL [R1+0x48], R20 ;  /* 0x0000481401007387 */ /* 0x000fe20000100800 */
[----:B------:R-:W-:Y:S02]  /*05e0*/  SHF.R.U32.HI R4, RZ, 0x3, R3 ;  /* 0x00000003ff047819 */ /* 0x000fe40000011603 */
[----:B------:R-:W-:-:S02]  /*05f0*/  LOP3.LUT R3, R13, 0xfffffff8, RZ, 0xc0, !PT ;  /* 0xfffffff80d037812 */ /* 0x000fc400078ec0ff */
[C---:B------:R-:W-:Y:S01]  /*0600*/  LOP3.LUT P3, RZ, R0.reuse, 0x2, RZ, 0xc0, !PT ;  /* 0x0000000200ff7812 */ /* 0x040fe2000786c0ff */
[----:B------:R-:W-:Y:S01]  /*0610*/  IMAD.SHL.U32 R0, R0, 0x40, RZ ;  /* 0x0000004000007824 */ /* 0x000fe200078e00ff */
[----:B------:R-:W-:Y:S01]  /*0620*/  LOP3.LUT R9, R5, R4, RZ, 0x3c, !PT ;  /* 0x0000000405097212 */ /* 0x000fe200078e3cff */
[----:B------:R-:W-:Y:S01]  /*0630*/  IMAD.IADD R10, R2, 0x1, -R3 ;  /* 0x00000001020a7824 */ /* 0x000fe200078e0a03 */
[----:B------:R-:W-:Y:S01]  /*0640*/  LOP3.LUT R3, R8, 0x1, RZ, 0xc0, !PT ;  /* 0x0000000108037812 */ /* 0x000fe200078ec0ff */
[----:B------:R-:W-:Y:S01]  /*0650*/  IMAD.SHL.U32 R2, R14, 0x10, RZ ;  /* 0x000000100e027824 */ /* 0x000fe200078e00ff */
[----:B------:R-:W-:Y:S02]  /*0660*/  LOP3.LUT R0, R0, 0x1c0, RZ, 0xc0, !PT ;  /* 0x000001c000007812 */ /* 0x000fe400078ec0ff */
[----:B------:R-:W-:Y:S01]  /*0670*/  ISETP.NE.U32.AND P0, PT, R3, 0x1, PT ;  /* 0x000000010300780c */ /* 0x000fe20003f05070 */
[----:B------:R-:W-:Y:S01]  /*0680*/  IMAD.SHL.U32 R3, R12, 0x200, RZ ;  /* 0x000002000c037824 */ /* 0x000fe200078e00ff */
[----:B------:R-:W-:-:S02]  /*0690*/  SHF.R.S32.HI R7, RZ, 0x7, R7 ;  /* 0x00000007ff077819 */ /* 0x000fc40000011407 */
[C---:B------:R-:W-:Y:S02]  /*06a0*/  LOP3.LUT R2, R0.reuse, 0x10, R2, 0xf8, !PT ;  /* 0x0000001000027812 */ /* 0x040fe400078ef802 */
[----:B------:R-:W-:Y:S02]  /*06b0*/  LOP3.LUT R5, R0, 0x8, R6, 0xf8, !PT ;  /* 0x0000000800057812 */ /* 0x000fe400078ef806 */
[----:B------:R-:W-:Y:S02]  /*06c0*/  SHF.R.U32.HI R4, RZ, 0x3, R0 ;  /* 0x00000003ff047819 */ /* 0x000fe40000011600 */
[----:B------:R-:W-:Y:S01]  /*06d0*/  LOP3.LUT R6, R2, 0x8, R6, 0xf8, !PT ;  /* 0x0000000802067812 */ /* 0x000fe200078ef806 */
[----:B------:R-:W-:Y:S01]  /*06e0*/  IMAD R2, R7, 0x800, R3 ;  /* 0x0000080007027824 */ /* 0x000fe200078e0203 */
[----:B------:R-:W-:Y:S02]  /*06f0*/  LOP3.LUT R0, R5, R4, RZ, 0x3c, !PT ;  /* 0x0000000405007212 */ /* 0x000fe400078e3cff */
[----:B------:R-:W-:Y:S01]  /*0700*/  LEA.HI R5, R11, R16, RZ, 0x6 ;  /* 0x000000100b057211 */ /* 0x000fe200078f30ff */
[----:B------:R-:W-:Y:S01]  /*0710*/  IMAD.U32 R11, RZ, RZ, UR14 ;  /* 0x0000000eff0b7e24 */ /* 0x000fe2000f8e00ff */
        /* <DEDUP_REMOVED lines=11> */
[----:B------:R-:W-:-:S02]  /*07d0*/  IMAD.SHL.U32 R2, R8, 0x40, RZ ;  /* 0x0000004008027824 */ /* 0x000fc400078e00ff */
[----:B------:R-:W-:Y:S01]  /*07e0*/  IMAD.IADD R9, R16, 0x1, -R3 ;  /* 0x0000000110097824 */ /* 0x000fe200078e0a03 */
        /* <DEDUP_REMOVED lines=8> */
[----:B------:R-:W-:Y:S02]  /*0870*/  SHF.R.U32.HI R6, RZ, 0x3, R2 ;  /* 0x00000003ff067819 */ /* 0x000fe40000011602 */
[----:B------:R-:W-:Y:S01]  /*0880*/  LOP3.LUT R5, R2, 0x20, R5, 0xf8, !PT ;  /* 0x0000002002057812 */ /* 0x000fe200078ef805 */
[----:B------:R1:W-:Y:S01]  /*0890*/  STL [R1+0x84], R8 ;  /* 0x0000840801007387 */ /* 0x0003e20000100800 */
[----:B------:R-:W-:-:S02]  /*08a0*/  SEL R10, R10, 0x10, !P0 ;  /* 0x000000100a0a7807 */ /* 0x000fc40004000000 */
[----:B-1----:R-:W-:Y:S01]  /*08b0*/  LOP3.LUT R8, R6, R2, R3, 0x1e, !PT ;  /* 0x0000000206087212 */ /* 0x002fe200078e1e03 */
[----:B------:R-:W-:Y:S01]  /*08c0*/  IMAD.SHL.U32 R2, R9, 0x2, RZ ;  /* 0x0000000209027824 */ /* 0x000fe200078e00ff */
[----:B------:R-:W-:Y:S01]  /*08d0*/  LOP3.LUT R6, R5, R6, RZ, 0x3c, !PT ;  /* 0x0000000605067212 */ /* 0x000fe200078e3cff */
[----:B------:R-:W-:Y:S02]  /*08e0*/  IMAD.U32 R3, RZ, RZ, UR8 ;  /* 0x00000008ff037e24 */ /* 0x000fe4000f8e00ff */
[--C-:B------:R-:W-:Y:S02]  /*08f0*/  IMAD R5, R15, 0x400, R2.reuse ;  /* 0x000004000f057824 */ /* 0x100fe400078e0202 */
[----:B------:R-:W-:Y:S01]  /*0900*/  IMAD R3, R14, 0x400, R2 ;  /* 0x000004000e037824 */ /* 0x000fe200078e0202 */
[----:B------:R-:W-:Y:S01]  /*0910*/  LOP3.LUT R2, R7, 0x1c0, RZ, 0xc0, !PT ;  /* 0x000001c007027812 */ /* 0x000fe200078ec0ff */
[----:B------:R-:W-:Y:S02]  /*0920*/  IMAD.IADD R17, R5, 0x1, R6 ;  /* 0x0000000105117824 */ /* 0x000fe400078e0206 */
[----:B------:R-:W-:Y:S01]  /*0930*/  IMAD.IADD R16, R3, 0x1, R8 ;  /* 0x0000000103107824 */ /* 0x000fe200078e0208 */
[--C-:B------:R-:W-:Y:S01]  /*0940*/  SHF.R.U32.HI R3, RZ, 0x3, R2.reuse ;  /* 0x00000003ff037819 */ /* 0x100fe20000011602 */
[----:B------:R-:W-:Y:S01]  /*0950*/  IMAD.SHL.U32 R5, R12, 0x8, RZ ;  /* 0x000000080c057824 */ /* 0x000fe200078e00ff */
[----:B------:R-:W-:Y:S01]  /*0960*/  IADD3 R12, R20, 0x80, RZ ;  /* 0x00000080140c7810 */ /* 0x000fe20007ffe0ff */
[----:B------:R-:W-:Y:S01]  /*0970*/  IMAD.SHL.U32 R8, R13, 0x40, RZ ;  /* 0x000000400d087824 */ /* 0x000fe200078e00ff */
[----:B------:R-:W-:Y:S01]  /*0980*/  LOP3.LUT R6, R3, R11, R2, 0x1e, !PT ;  /* 0x0000000b03067212 */ /* 0x000fe200078e1e02 */
[----:B------:R-:W-:Y:S01]  /*0990*/  IMAD.SHL.U32 R11, R18, 0x2, RZ ;  /* 0x00000002120b7824 */ /* 0x000fe200078e00ff */
[----:B------:R-:W-:-:S02]  /*09a0*/  LOP3.LUT R5, R2, 0x8, R5, 0xf8, !PT ;  /* 0x0000000802057812 */ /* 0x000fc400078ef805 */
[----:B------:R-:W-:Y:S02]  /*09b0*/  LOP3.LUT R8, R8, 0xfffffe00, RZ, 0xc0, !PT ;  /* 0xfffffe0008087812 */ /* 0x000fe400078ec0ff */
[----:B------:R-:W-:Y:S02]  /*09c0*/  SHF.R.S32.HI R2, RZ, 0x2, R19 ;  /* 0x00000002ff027819 */ /* 0x000fe40000011413 */
[----:B------:R-:W-:Y:S01]  /*09d0*/  LOP3.LUT R3, R5, R3, RZ, 0x3c, !PT ;  /* 0x0000000305037212 */ /* 0x000fe200078e3cff */
[C-C-:B------:R-:W-:Y:S01]  /*09e0*/  IMAD R7, R15.reuse, 0x400, R8.reuse ;  /* 0x000004000f077824 */ /* 0x140fe200078e0208 */
[----:B------:R-:W-:Y:S01]  /*09f0*/  IADD3 R13, R20, 0x40, RZ ;  /* 0x00000040140d7810 */ /* 0x000fe20007ffe0ff */
[----:B------:R-:W-:Y:S01]  /*0a00*/  IMAD R9, R14, 0x400, R8 ;  /* 0x000004000e097824 */ /* 0x000fe200078e0208 */
[----:B------:R-:W-:Y:S01]  /*0a10*/  LOP3.LUT R8, R6, R8, RZ, 0xfc, !PT ;  /* 0x0000000806087212 */ /* 0x000fe200078efcff */
[----:B------:R-:W-:Y:S02]  /*0a20*/  IMAD R2, R15, 0x10, R2 ;  /* 0x000000100f027824 */ /* 0x000fe400078e0202 */
[----:B------:R-:W-:-:S02]  /*0a30*/  IMAD.MOV.U32 R6, RZ, RZ, 0x20 ;  /* 0x00000020ff067424 */ /* 0x000fc400078e00ff */
[----:B------:R-:W-:Y:S01]  /*0a40*/  IMAD.MOV.U32 R5, RZ, RZ, 0x40 ;  /* 0x00000040ff057424 */ /* 0x000fe200078e00ff */
[----:B------:R1:W-:Y:S01]  /*0a50*/  STL [R1+0x80], R2 ;  /* 0x0000800201007387 */ /* 0x0003e20000100800 */
[----:B------:R-:W-:Y:S02]  /*0a60*/  IMAD.IADD R7, R7, 0x1, R3 ;  /* 0x0000000107077824 */ /* 0x000fe400078e0203 */
[----:B------:R-:W-:Y:S01]  /*0a70*/  IMAD.IADD R9, R3, 0x1, R9 ;  /* 0x0000000103097824 */ /* 0x000fe200078e0209 */
[C---:B------:R-:W-:Y:S01]  /*0a80*/  SEL R3, R5.reuse, 0xffffffc0, !P4 ;  /* 0xffffffc005037807 */ /* 0x040fe20006000000 */
[----:B------:R2:W-:Y:S01]  /*0a90*/  STL [R1+0x68], R13 ;  /* 0x0000680d01007387 */ /* 0x0005e20000100800 */
[----:B------:R-:W-:Y:S02]  /*0aa0*/  SEL R5, R5, 0xffffffc0, !P6 ;  /* 0xffffffc005057807 */ /* 0x000fe40007000000 */
[----:B------:R-:W-:Y:S01]  /*0ab0*/  LEA R9, R9, 0x12000, 0x1 ;  /* 0x0001200009097811 */ /* 0x000fe200078e08ff */
[----:B------:R-:W-:Y:S01]  /*0ac0*/  STL [R1+0x6c], R12 ;  /* 0x00006c0c01007387 */ /* 0x000fe20000100800 */
[----:B------:R-:W-:-:S03]  /*0ad0*/  IMAD.IADD R252, R0, 0x1, R3 ;  /* 0x0000000100fc7824 */ /* 0x000fc600078e0203 */
[----:B------:R3:W-:Y:S04]  /*0ae0*/  STL [R1+0x2c], R11 ;  /* 0x00002c0b01007387 */ /* 0x0007e80000100800 */
[----:B------:R4:W-:Y:S01]  /*0af0*/  STL [R1], R0 ;  /* 0x0000000001007387 */ /* 0x0009e20000100800 */
[C---:B-1----:R-:W-:Y:S02]  /*0b00*/  SEL R2, R6.reuse, 0xffffffe0, !P3 ;  /* 0xffffffe006027807 */ /* 0x042fe40005800000 */
[----:B------:R-:W-:Y:S02]  /*0b10*/  SEL R6, R6, 0xffffffe0, !P5 ;  /* 0xffffffe006067807 */ /* 0x000fe40006800000 */
[----:B--2---:R-:W-:Y:S01]  /*0b20*/  LEA R13, R16, 0xc000, 0x1 ;  /* 0x0000c000100d7811 */ /* 0x004fe200078e08ff */
[--C-:B---3--:R-:W-:Y:S01]  /*0b30*/  IMAD.IADD R11, R0, 0x1, R2.reuse ;  /* 0x00000001000b7824 */ /* 0x108fe200078e0202 */
[----:B------:R-:W-:Y:S01]  /*0b40*/  IADD3 R2, R3, R0, R2 ;  /* 0x0000000003027210 */ /* 0x000fe20007ffe002 */
[----:B----4-:R-:W-:-:S03]  /*0b50*/  IMAD.SHL.U32 R0, R17, 0x2, RZ ;  /* 0x0000000211007824 */ /* 0x010fc600078e00ff */
        /* <DEDUP_REMOVED lines=31> */
[----:B------:R2:W-:Y:S02]  /*0d50*/  STL [R1+0x24], R4 ;  /* 0x0000240401007387 */ /* 0x0005e40000100800 */
.L_x_92:
        /* <DEDUP_REMOVED lines=53> */
.L_x_46:
        /* <DEDUP_REMOVED lines=21> */
[----:B------:R-:W-:Y:S02]  /*1200*/  UIADD3 UR7, UR12, 0x40, UR23 ;  /* 0x000000400c077890 */ /* 0x000fe4000fffe017 */
[----:B------:R-:W-:Y:S02]  /*1210*/  ULDC UR8, c[0x0][0x2e4] ;  /* 0x0000b90000087ab9 */ /* 0x000fe40000000800 */
[----:B------:R-:W-:Y:S02]  /*1220*/  UIADD3 UR7, UR7, UR8, -UR6 ;  /* 0x0000000807077290 */ /* 0x000fe4000fffe806 */
[----:B------:R-:W-:Y:S02]  /*1230*/  UIADD3 UR10, UR12, 0x3f, URZ ;  /* 0x0000003f0c0a7890 */ /* 0x000fe4000fffe03f */
[----:B------:R-:W-:Y:S02]  /*1240*/  UIADD3 UR7, UR7, 0x3f, URZ ;  /* 0x0000003f07077890 */ /* 0x000fe4000fffe03f */
[----:B------:R-:W-:-:S02]  /*1250*/  USHF.R.S32.HI UR13, URZ, 0x1f, UR10 ;  /* 0x0000001f3f0d7899 */ /* 0x000fc4000801140a */
[----:B------:R-:W-:Y:S02]  /*1260*/  USHF.R.S32.HI UR11, URZ, 0x1f, UR7 ;  /* 0x0000001f3f0b7899 */ /* 0x000fe40008011407 */
[----:B------:R-:W-:Y:S02]  /*1270*/  ULEA.HI UR10, UR13, UR10, URZ, 0x6 ;  /* 0x0000000a0d0a7291 */ /* 0x000fe4000f8f303f */
[----:B------:R-:W-:Y:S02]  /*1280*/  ULEA.HI UR7, UR11, UR7, URZ, 0x6 ;  /* 0x000000070b077291 */ /* 0x000fe4000f8f303f */
[----:B------:R-:W-:Y:S02]  /*1290*/  ULDC.64 UR14, c[0x0][0x178] ;  /* 0x00005e00000e7ab9 */ /* 0x000fe40000000a00 */
[----:B-1----:R-:W-:Y:S02]  /*12a0*/  UISETP.NE.AND UP0, UPT, UR25, -0x1, UPT ;  /* 0xffffffff1900788c */ /* 0x002fe4000bf05270 */
[----:B------:R-:W-:-:S02]  /*12b0*/  UIMAD.WIDE.U32 UR8, UR36, UR14, URZ ;  /* 0x0000000e240872a5 */ /* 0x000fc4000f8e003f */
[----:B------:R-:W-:Y:S02]  /*12c0*/  UIMAD UR14, UR42, UR14, URZ ;  /* 0x0000000e2a0e72a4 */ /* 0x000fe4000f8e023f */
[----:B------:R-:W-:Y:S01]  /*12d0*/  USHF.R.S32.HI UR10, URZ, 0x6, UR10 ;  /* 0x000000063f0a7899 */ /* 0x000fe2000801140a */
[----:B------:R-:W-:Y:S01]  /*12e0*/  PLOP3.LUT P1, PT, PT, PT, UP0, 0x80, 0x0 ;  /* 0x000000000000781c */ /* 0x000fe20003f2f008 */
[----:B------:R-:W-:Y:S02]  /*12f0*/  USHF.R.S32.HI UR7, URZ, 0x6, UR7 ;  /* 0x000000063f077899 */ /* 0x000fe40008011407 */
[----:B------:R-:W-:Y:S02]  /*1300*/  UIMAD UR13, UR36, UR15, UR14 ;  /* 0x0000000f240d72a4 */ /* 0x000fe4000f8e020e */
[----:B------:R-:W-:Y:S02]  /*1310*/  UISETP.LT.AND UP2, UPT, UR10, UR7, UPT ;  /* 0x000000070a00728c */ /* 0x000fe4000bf41270 */
[----:B------:R-:W-:-:S02]  /*1320*/  ULDC.64 UR14, c[0x0][0x190] ;  /* 0x00006400000e7ab9 */ /* 0x000fc40000000a00 */
[----:B------:R-:W-:Y:S02]  /*1330*/  USEL UR34, UR10, UR7, UP2 ;  /* 0x000000070a227287 */ /* 0x000fe40009000000 */
[----:B------:R-:W-:Y:S02]  /*1340*/  UISETP.NE.AND UP3, UPT, UR16, -0x1, UPT ;  /* 0xffffffff1000788c */ /* 0x000fe4000bf65270 */
[----:B------:R-:W-:Y:S02]  /*1350*/  UIMAD.WIDE.U32 UR10, UR16, UR14, URZ ;  /* 0x0000000e100a72a5 */ /* 0x000fe4000f8e003f */
[----:B------:R-:W-:Y:S02]  /*1360*/  @UP0 UIADD3 UR7, UR21, UR25, URZ ;  /* 0x0000001915070290 */ /* 0x000fe4000fffe03f */
[----:B------:R-:W-:Y:S02]  /*1370*/  ULDC.64 UR18, c[0x0][0x198] ;  /* 0x0000660000127ab9 */ /* 0x000fe40000000a00 */
[----:B------:R-:W-:-:S02]  /*1380*/  UIADD3 UR37, UR9, UR13, URZ ;  /* 0x0000000d09257290 */ /* 0x000fc4000fffe03f */
[----:B------:R-:W-:Y:S02]  /*1390*/  USEL UR41, UR8, UR10, !UP3 ;  /* 0x0000000a08297287 */ /* 0x000fe4000d800000 */
[----:B------:R-:W-:Y:S02]  /*13a0*/  @UP0 UIMAD.WIDE.U32 UR8, UR7, UR18, URZ ;  /* 0x00000012070802a5 */ /* 0x000fe4000f8e003f */
[----:B------:R-:W-:Y:S02]  /*13b0*/  UIMAD UR10, UR16, UR15, URZ ;  /* 0x0000000f100a72a4 */ /* 0x000fe4000f8e023f */
[----:B------:R-:W-:Y:S02]  /*13c0*/  ULEA UR18, UR34, 0xffffffc0, 0x6 ;  /* 0xffffffc022127891 */ /* 0x000fe4000f8e303f */
[----:B------:R-:W-:Y:S02]  /*13d0*/  @UP0 UIMAD UR30, UR7, UR19, UR9 ;  /* 0x00000013071e02a4 */ /* 0x000fe4000f8e0209 */
[----:B------:R-:W-:-:S02]  /*13e0*/  @UP3 UIADD3 UR37, UR11, UR10, URZ ;  /* 0x0000000a0b253290 */ /* 0x000fc4000fffe03f */
[----:B------:R-:W-:Y:S02]  /*13f0*/  USHF.R.S32.HI UR32, URZ, 0x1f, UR18 ;  /* 0x0000001f3f207899 */ /* 0x000fe40008011412 */
        /* <DEDUP_REMOVED lines=14> */
.L_x_48:
        /* <DEDUP_REMOVED lines=9> */
[----:B------:R-:W-:Y:S02]  /*1570*/  ULDC.64 UR10, c[0x0][0x188] ;  /* 0x00006200000a7ab9 */ /* 0x000fe40000000a00 */
[----:B------:R-:W-:Y:S02]  /*1580*/  UIMAD UR13, UR21, UR9, UR7 ;  /* 0x00000009150d72a4 */ /* 0x000fe4000f8e0207 */
[----:B------:R-:W-:-:S02]  /*1590*/  UIMAD.WIDE.U32 UR8, UR21, UR8, URZ ;  /* 0x00000008150872a5 */ /* 0x000fc4000f8e003f */
[----:B------:R-:W-:Y:S02]  /*15a0*/  UIMAD UR7, UR42, UR10, URZ ;  /* 0x0000000a2a0772a4 */ /* 0x000fe4000f8e023f */
[----:B------:R-:W-:Y:S02]  /*15b0*/  UIADD3 UR9, UR9, UR13, URZ ;  /* 0x0000000d09097290 */ /* 0x000fe4000fffe03f */
[----:B------:R-:W-:Y:S02]  /*15c0*/  UIMAD UR7, UR36, UR11, UR7 ;  /* 0x0000000b240772a4 */ /* 0x000fe4000f8e0207 */
[----:B------:R-:W-:-:S04]  /*15d0*/  UIMAD.WIDE.U32 UR8, UR36, UR10, UR8 ;  /* 0x0000000a240872a5 */ /* 0x000fc8000f8e0008 */
[----:B------:R-:W-:-:S03]  /*15e0*/  UIADD3 UR35, UR9, UR7, URZ ;  /* 0x0000000709237290 */ /* 0x000fc6000fffe03f */
[----:B------:R-:W-:Y:S02]  /*15f0*/  UMOV UR33, UR8 ;  /* 0x0000000800217c82 */ /* 0x000fe40008000000 */
.L_x_49:
        /* <DEDUP_REMOVED lines=8> */
[----:B------:R-:W-:Y:S02]  /*1680*/  USHF.R.S32.HI UR19, URZ, 0x1f, UR23 ;  /* 0x0000001f3f137899 */ /* 0x000fe40008011417 */
[----:B------:R-:W-:-:S02]  /*1690*/  @UP3 UMOV UR28, UR8 ;  /* 0x00000008001c3c82 */ /* 0x000fc40008000000 */
[----:B------:R-:W-:Y:S02]  /*16a0*/  ULDC.64 UR8, c[0x0][0x368] ;  /* 0x0000da0000087ab9 */ /* 0x000fe40000000a00 */
[----:B------:R-:W-:Y:S02]  /*16b0*/  @!UP3 UIMAD UR7, UR42, UR8, URZ ;  /* 0x000000082a07b2a4 */ /* 0x000fe4000f8e023f */
[----:B------:R-:W-:Y:S02]  /*16c0*/  ULDC.64 UR10, c[0x0][0x3d8] ;  /* 0x0000f600000a7ab9 */ /* 0x000fe40000000a00 */
[----:B------:R-:W-:Y:S01]  /*16d0*/  @!UP3 UIMAD UR7, UR36, UR9, UR7 ;  /* 0x000000092407b2a4 */ /* 0x000fe2000f8e0207 */
[----:B-1----:R-:W1:Y:S01]  /*16e0*/  MUFU.RCP R4, R4 ;  /* 0x0000000400047308 */ /* 0x002e620000001000 */
[----:B------:R-:W-:-:S04]  /*16f0*/  @!UP3 UIMAD.WIDE.U32 UR8, UR36, UR8, URZ ;  /* 0x000000082408b2a5 */ /* 0x000fc8000f8e003f */
[----:B------:R-:W-:Y:S02]  /*1700*/  @!UP3 UIADD3 UR31, UR9, UR7, URZ ;  /* 0x00000007091fb290 */ /* 0x000fe4000fffe03f */
[----:B------:R-:W-:Y:S01]  /*1710*/  UIMAD UR7, UR42, UR13, UR55 ;  /* 0x0000000d2a0772a4 */ /* 0x000fe2000f8e0237 */
[----:B------:R-:W2:Y:S01]  /*1720*/  S2UR UR13, SR_CTAID.X ;  /* 0x00000000000d79c3 */ /* 0x000ea20000002500 */
        /* <DEDUP_REMOVED lines=8> */
[----:B------:R-:W-:-:S04]  /*17b0*/  UIMAD UR7, UR39, UR16, URZ ;  /* 0x00000010270772a4 */ /* 0x000fc8000f8e023f */
[----:B------:R-:W-:Y:S02]  /*17c0*/  @UP3 UIADD3 UR14, UR9, UR7, URZ ;  /* 0x00000007090e3290 */ /* 0x000fe4000fffe03f */
[----:B------:R-:W-:-:S04]  /*17d0*/  USHF.L.U64.HI UR7, UR36, 0x7, UR42 ;  /* 0x0000000724077899 */ /* 0x000fc8000801022a */
[----:B------:R-:W-:Y:S02]  /*17e0*/  USEL UR7, UR7, URZ, UP1 ;  /* 0x0000003f07077287 */ /* 0x000fe40008800000 */
[----:B--2---:R-:W-:Y:S01]  /*17f0*/  UIMAD.WIDE.U32 UR8, UR13, UR10, URZ ;  /* 0x0000000a0d0872a5 */ /* 0x004fe2000f8e003f */
[----:B-1----:R-:W-:-:S03]  /*1800*/  IMAD.MOV R4, RZ, RZ, -R5 ;  /* 0x000000ffff047224 */ /* 0x002fc600078e0a05 */
[----:B------:R-:W-:Y:S02]  /*1810*/  UIMAD UR11, UR13, UR11, UR9 ;  /* 0x0000000b0d0b72a4 */ /* 0x000fe4000f8e0209 */
[----:B------:R-:W-:Y:S01]  /*1820*/  USHF.L.U32 UR13, UR36, 0x7, URZ ;  /* 0x00000007240d7899 */ /* 0x000fe2000800063f */
[----:B------:R-:W-:Y:S01]  /*1830*/  IMAD R6, R4, R8, RZ ;  /* 0x0000000804067224 */ /* 0x000fe200078e02ff */
[----:B------:R-:W-:Y:S01]  /*1840*/  USEL UR15, UR8, URZ, UP6 ;  /* 0x0000003f080f7287 */ /* 0x000fe2000b000000 */
[----:B------:R-:W-:Y:S01]  /*1850*/  IMAD.MOV.U32 R4, RZ, RZ, RZ ;  /* 0x000000ffff047224 */ /* 0x000fe200078e00ff */
[----:B------:R-:W-:-:S03]  /*1860*/  USEL UR8, UR13, URZ, UP1 ;  /* 0x0000003f0d087287 */ /* 0x000fc60008800000 */
[----:B------:R-:W-:Y:S01]  /*1870*/  IMAD.HI.U32 R4, R5, R6, R4 ;  /* 0x0000000605047227 */ /* 0x000fe200078e0004 */
[----:B------:R-:W-:Y:S02]  /*1880*/  UIADD3 UR8, UP1, UR18, UR8, URZ ;  /* 0x0000000812087290 */ /* 0x000fe4000ff3e03f */
[----:B------:R-:W-:Y:S01]  /*1890*/  ULDC UR13, c[0x0][0x234] ;  /* 0x00008d00000d7ab9 */ /* 0x000fe20000000800 */
[----:B------:R-:W-:Y:S01]  /*18a0*/  IMAD.MOV.U32 R5, RZ, RZ, R7 ;  /* 0x000000ffff057224 */ /* 0x000fe200078e0007 */
[----:B------:R-:W-:Y:S02]  /*18b0*/  UIADD3.X UR9, UR32, UR7, URZ, UP1, !UPT ;  /* 0x0000000720097290 */ /* 0x000fe40008ffe43f */
[----:B------:R-:W-:Y:S01]  /*18c0*/  UIMAD UR7, UR39, UR8, URZ ;  /* 0x00000008270772a4 */ /* 0x000fe2000f8e023f */
[----:B------:R-:W-:-:S03]  /*18d0*/  IMAD.HI.U32 R4, R4, R5, RZ ;  /* 0x0000000504047227 */ /* 0x000fc600078e00ff */
[----:B------:R-:W-:Y:S01]  /*18e0*/  UIMAD UR10, UR38, UR9, UR7 ;  /* 0x00000009260a72a4 */ /* 0x000fe2000f8e0207 */
[----:B------:R-:W-:Y:S01]  /*18f0*/  IMAD.MOV R6, RZ, RZ, -R4 ;  /* 0x000000ffff067224 */ /* 0x000fe200078e0a04 */
[----:B------:R-:W-:Y:S02]  /*1900*/  @UP5 USEL UR7, UR57, UR16, !UP3 ;  /* 0x0000001039075287 */ /* 0x000fe4000d800000 */
[----:B------:R-:W-:Y:S01]  /*1910*/  UIMAD.WIDE.U32 UR8, UR38, UR8, URZ ;  /* 0x00000008260872a5 */ /* 0x000fe2000f8e003f */
[C---:B------:R-:W-:Y:S01]  /*1920*/  IMAD R5, R8.reuse, R6, R5 ;  /* 0x0000000608057224 */ /* 0x040fe200078e0205 */
[----:B------:R-:W-:Y:S02]  /*1930*/  @UP5 UIMAD UR17, UR40, UR13, UR7 ;  /* 0x0000000d281152a4 */ /* 0x000fe4000f8e0207 */
[----:B------:R-:W-:Y:S02]  /*1940*/  USEL UR13, UR11, URZ, UP6 ;  /* 0x0000003f0b0d7287 */ /* 0x000fe4000b000000 */
[----:B------:R-:W-:Y:S01]  /*1950*/  ISETP.GT.U32.AND P0, PT, R8, R5, PT ;  /* 0x000000050800720c */ /* 0x000fe20003f04070 */
[----:B------:R-:W-:-:S02]  /*1960*/  UIADD3 UR10, UR9, UR10, URZ ;  /* 0x0000000a090a7290 */ /* 0x000fc4000fffe03f */
[----:B------:R-:W-:-:S10]  /*1970*/  @!UP5 UMOV UR17, UR52 ;  /* 0x000000340011dc82 */ /* 0x000fd40008000000 */
        /* <DEDUP_REMOVED lines=16> */
.L_x_50:
[----:B------:R-:W-:Y:S02]  /*1a80*/  UMOV UR11, UR53 ;  /* 0x00000035000b7c82 */ /* 0x000fe40008000000 */
.L_x_51:
[----:B------:R-:W2:Y:S04]  /*1a90*/  LDL.64 R4, [R1+0x48] ;  /* 0x0000480001047983 */ /* 0x000ea80000100a00 */
[----:B------:R1:W2:Y:S01]  /*1aa0*/  LDL.64 R26, [R1+0x48] ;  /* 0x00004800011a7983 */ /* 0x0002a20000100a00 */
[----:B------:R-:W-:Y:S01]  /*1ab0*/  UIADD3 UR8, UP4, UP3, UR8, UR48, UR50 ;  /* 0x0000003008087290 */ /* 0x000fe2000fb9e032 */
[----:B------:R-:W-:Y:S01]  /*1ac0*/  IMAD.U32 R12, RZ, RZ, UR5 ;  /* 0x00000005ff0c7e24 */ /* 0x000fe2000f8e00ff */
[----:B------:R-:W-:Y:S01]  /*1ad0*/  BSSY B1, `(.L_x_47) ;  /* 0x000075f000017945 */ /* 0x000fe20003800000 */
[----:B------:R-:W3:Y:S01]  /*1ae0*/  S2R R28, SR_TID.X ;  /* 0x00000000001c7919 */ /* 0x000ee20000002100 */
[----:B------:R-:W-:Y:S01]  /*1af0*/  UIADD3 UR27, UP2, UP1, UR15, UR8, UR20 ;  /* 0x000000080f1b7290 */ /* 0x000fe2000f95e014 */
[----:B------:R-:W-:Y:S01]  /*1b00*/  IMAD.U32 R10, RZ, RZ, UR4 ;  /* 0x00000004ff0a7e24 */ /* 0x000fe2000f8e00ff */
[----:B------:R-:W-:Y:S01]  /*1b10*/  UIADD3.X UR7, UR10, UR51, UR56, UP4, UP3 ;  /* 0x000000330a077290 */ /* 0x000fe2000a7e6438 */
[----:B------:R-:W4:Y:S01]  /*1b20*/  S2R R29, SR_TID.X ;  /* 0x00000000001d7919 */ /* 0x000f220000002100 */
[----:B------:R-:W-:Y:S01]  /*1b30*/  ULDC.64 UR8, c[0x0][0x1a8] ;  /* 0x00006a0000087ab9 */ /* 0x000fe20000000a00 */
[----:B------:R-:W-:Y:S01]  /*1b40*/  IMAD.U32 R11, RZ, RZ, UR18 ;  /* 0x00000012ff0b7e24 */ /* 0x000fe2000f8e00ff */
[----:B------:R-:W-:Y:S01]  /*1b50*/  UIADD3.X UR26, UR13, UR7, UR14, UP2, UP1 ;  /* 0x000000070d1a7290 */ /* 0x000fe200097e240e */
[----:B------:R-:W5:Y:S01]  /*1b60*/  S2R R23, SR_TID.X ;  /* 0x0000000000177919 */ /* 0x000f620000002100 */
[----:B------:R-:W-:-:S02]  /*1b70*/  UIMAD UR7, UR60, UR8, URZ ;  /* 0x000000083c0772a4 */ /* 0x000fc4000f8e023f */
[----:B------:R-:W-:Y:S02]  /*1b80*/  UMOV UR14, 0x4 ;  /* 0x00000004000e7882 */ /* 0x000fe40000000000 */
[----:B------:R-:W-:Y:S02]  /*1b90*/  UIMAD UR24, UR40, UR9, UR7 ;  /* 0x00000009281872a4 */ /* 0x000fe4000f8e0207 */
[----:B------:R-:W-:Y:S02]  /*1ba0*/  ULDC.64 UR4, c[0x0][0x3c8] ;  /* 0x0000f20000047ab9 */ /* 0x000fe40000000a00 */
        /* <DEDUP_REMOVED lines=11> */
[----:B------:R-:W-:Y:S01]  /*1c60*/  UIMAD.WIDE UR8, UR8, UR14, UR4 ;  /* 0x0000000e080872a5 */ /* 0x000fe2000f8e0204 */
[----:B------:R-:W-:Y:S01]  /*1c70*/  SHF.R.S32.HI R22, RZ, 0x1f, R28 ;  /* 0x0000001fff167819 */ /* 0x000fe2000001141c */
[----:B------:R-:W-:Y:S01]  /*1c80*/  UIADD3 UR7, -UR6, UR12, UR23 ;  /* 0x0000000c06077290 */ /* 0x000fe2000fffe117 */
[----:B------:R-:W-:Y:S01]  /*1c90*/  IADD3 R6, P0, R28, UR18, RZ ;  /* 0x000000121c067c10 */ /* 0x000fe2000ff1e0ff */
[----:B------:R-:W-:-:S03]  /*1ca0*/  ULDC.64 UR4, c[0x0][0x200] ;  /* 0x0000800000047ab9 */ /* 0x000fc60000000a00 */
[----:B------:R-:W-:Y:S01]  /*1cb0*/  IADD3.X R7, R22, UR32, RZ, P0, !PT ;  /* 0x0000002016077c10 */ /* 0x000fe200087fe4ff */
[----:B------:R-:W-:Y:S02]  /*1cc0*/  UMOV UR16, UR8 ;  /* 0x0000000800107c82 */ /* 0x000fe40008000000 */
[----:B------:R-:W-:Y:S02]  /*1cd0*/  UIADD3 UR8, UR18, UR17, URZ ;  /* 0x0000001112087290 */ /* 0x000fe4000fffe03f */
[----:B------:R-:W-:Y:S01]  /*1ce0*/  IMAD R7, R7, c[0x0][0x190], RZ ;  /* 0x0000640007077a24 */ /* 0x000fe200078e02ff */
[----:B------:R-:W-:Y:S02]  /*1cf0*/  UMOV UR15, UR9 ;  /* 0x00000009000f7c82 */ /* 0x000fe40008000000 */
[----:B------:R-:W-:Y:S01]  /*1d00*/  UIMAD.WIDE UR8, UR8, UR14, UR4 ;  /* 0x0000000e080872a5 */ /* 0x000fe2000f8e0204 */
[----:B------:R3:W4:Y:S01]  /*1d10*/  R2UR UR4, R10 ;  /* 0x000000000a0473c2 */ /* 0x00072200000e0000 */
[----:B------:R-:W-:-:S02]  /*1d20*/  ULDC UR32, c[0x0][0x2e8] ;  /* 0x0000ba0000207ab9 */ /* 0x000fc40000000800 */
[----:B------:R-:W-:-:S03]  /*1d30*/  UIADD3 UR7, UR7, -UR32, URZ ;  /* 0x8000002007077290 */ /* 0x000fc6000fffe03f */
[----:B------:R-:W-:Y:S02]  /*1d40*/  UMOV UR14, UR8 ;  /* 0x00000008000e7c82 */ /* 0x000fe40008000000 */
[----:B------:R-:W-:Y:S01]  /*1d50*/  USHF.R.S32.HI UR17, URZ, 0x1f, UR7 ;  /* 0x0000001f3f117899 */ /* 0x000fe20008011407 */
[----:B------:R1:W1:Y:S01]  /*1d60*/  R2UR UR5, R12 ;  /* 0x000000000c0573c2 */ /* 0x00026200000e0000 */
[----:B------:R-:W-:Y:S02]  /*1d70*/  UMOV UR13, UR9 ;  /* 0x00000009000d7c82 */ /* 0x000fe40008000000 */
[----:B------:R-:W-:Y:S02]  /*1d80*/  ULEA.HI UR17, UR17, UR7, URZ, 0x6 ;  /* 0x0000000711117291 */ /* 0x000fe4000f8f303f */
[----:B------:R-:W-:Y:S02]  /*1d90*/  UIADD3 UR7, UR34, -0x1, URZ ;  /* 0xffffffff22077890 */ /* 0x000fe4000fffe03f */
[----:B------:R-:W-:-:S04]  /*1da0*/  USHF.R.S32.HI UR17, URZ, 0x6, UR17 ;  /* 0x000000063f117899 */ /* 0x000fc80008011411 */
[----:B------:R-:W-:-:S04]  /*1db0*/  UISETP.LT.AND UP1, UPT, URZ, UR17, UPT ;  /* 0x000000113f00728c */ /* 0x000fc8000bf21270 */
[----:B------:R-:W-:-:S04]  /*1dc0*/  USEL UR17, URZ, UR17, !UP1 ;  /* 0x000000113f117287 */ /* 0x000fc8000c800000 */
[----:B------:R-:W-:Y:S01]  /*1dd0*/  UISETP.GT.AND UP1, UPT, UR34, UR17, UPT ;  /* 0x000000112200728c */ /* 0x000fe2000bf24270 */
[----:B--2---:R-:W-:-:S05]  /*1de0*/  IMAD.MOV.U32 R26, RZ, RZ, R4 ;  /* 0x000000ffff1a7224 */ /* 0x004fca00078e0004 */
[----:B------:R-:W-:-:S05]  /*1df0*/  SHF.R.S32.HI R27, RZ, 0x1f, R26 ;  /* 0x0000001fff1b7819 */ /* 0x000fca000001141a */
[C---:B------:R-:W-:Y:S01]  /*1e00*/  IMAD.WIDE.U32 R4, R6.reuse, c[0x0][0x190], R26 ;  /* 0x0000640006047a25 */ /* 0x040fe200078e001a */
[----:B------:R2:W-:Y:S03]  /*1e10*/  STL [R1+0x4c], R27 ;  /* 0x00004c1b01007387 */ /* 0x0005e60000100800 */
[----:B------:R-:W-:Y:S01]  /*1e20*/  IMAD R6, R6, c[0x0][0x194], R7 ;  /* 0x0000650006067a24 */ /* 0x000fe200078e0207 */
[----:B------:R-:W-:Y:S02]  /*1e30*/  IADD3 R8, P0, R4, UR41, RZ ;  /* 0x0000002904087c10 */ /* 0x000fe4000ff1e0ff */
[----:B------:R-:W-:Y:S02]  /*1e40*/  LEA.HI R7, R24, R23, RZ, 0x5 ;  /* 0x0000001718077211 */ /* 0x000fe400078f28ff */
[----:B------:R-:W-:Y:S02]  /*1e50*/  IADD3.X R9, R5, UR37, R6, P0, !PT ;  /* 0x0000002505097c10 */ /* 0x000fe400087fe406 */
[----:B------:R-:W-:-:S02]  /*1e60*/  LOP3.LUT R6, R7, 0xffffffe0, RZ, 0xc0, !PT ;  /* 0xffffffe007067812 */ /* 0x000fc400078ec0ff */
[----:B------:R-:W-:Y:S02]  /*1e70*/  IADD3 R4, P0, R26, UR28, RZ ;  /* 0x0000001c1a047c10 */ /* 0x000fe4000ff1e0ff */
[----:B------:R-:W-:Y:S01]  /*1e80*/  SHF.R.S32.HI R7, RZ, 0x5, R7 ;  /* 0x00000005ff077819 */ /* 0x000fe20000011407 */
[----:B------:R-:W-:Y:S01]  /*1e90*/  IMAD.IADD R6, R23, 0x1, -R6 ;  /* 0x0000000117067824 */ /* 0x000fe200078e0a06 */
[----:B------:R-:W-:-:S03]  /*1ea0*/  IADD3.X R5, R27, UR31, RZ, P0, !PT ;  /* 0x0000001f1b057c10 */ /* 0x000fc600087fe4ff */
[----:B------:R-:W-:Y:S02]  /*1eb0*/  IMAD R6, R7, UR49, R6 ;  /* 0x0000003107067c24 */ /* 0x000fe4000f8e0206 */
[----:B------:R-:W-:-:S03]  /*1ec0*/  IMAD.WIDE.U32 R4, R11, c[0x0][0x370], R4 ;  /* 0x0000dc000b047a25 */ /* 0x000fc600078e0004 */
[C---:B---3--:R-:W-:Y:S02]  /*1ed0*/  IADD3 R10, P0, R6.reuse, UR27, RZ ;  /* 0x0000001b060a7c10 */ /* 0x048fe4000ff1e0ff */
[----:B------:R-:W-:Y:S02]  /*1ee0*/  IADD3 R5, R5, UR10, RZ ;  /* 0x0000000a05057c10 */ /* 0x000fe4000fffe0ff */
[----:B------:R-:W-:Y:S01]  /*1ef0*/  LEA.HI.X.SX32 R11, R6, UR26, 0x1, P0 ;  /* 0x0000001a060b7c11 */ /* 0x000fe200080f0eff */
[----:B------:R-:W-:Y:S01]  /*1f00*/  IMAD.U32 R6, RZ, RZ, UR40 ;  /* 0x00000028ff067e24 */ /* 0x000fe2000f8e00ff */
[----:B------:R-:W-:-:S03]  /*1f10*/  LEA R14, P0, R10, c[0x0][0x350], 0x2 ;  /* 0x0000d4000a0e7a11 */ /* 0x000fc600078010ff */
[----:B------:R-:W-:Y:S01]  /*1f20*/  IMAD.WIDE.U32 R4, R6, c[0x0][0x378], R4 ;  /* 0x0000de0006047a25 */ /* 0x000fe200078e0004 */
[----:B------:R-:W-:Y:S02]  /*1f30*/  LEA.HI.X R15, R10, c[0x0][0x354], R11, 0x2, P0 ;  /* 0x0000d5000a0f7a11 */ /* 0x000fe400000f140b */
[----:B------:R-:W-:Y:S01]  /*1f40*/  PLOP3.LUT P0, PT, PT, PT, UP1, 0x80, 0x0 ;  /* 0x000000000000781c */ /* 0x000fe20003f0f018 */
[----:B------:R-:W-:Y:S01]  /*1f50*/  IMAD.MOV.U32 R6, RZ, RZ, R4 ;  /* 0x000000ffff067224 */ /* 0x000fe200078e0004 */
[----:B------:R-:W-:Y:S01]  /*1f60*/  IADD3 R7, R5, UR20, RZ ;  /* 0x0000001405077c10 */ /* 0x000fe2000fffe0ff */
[----:B------:R-:W-:Y:S01]  /*1f70*/  IMAD.U32 R5, RZ, RZ, UR40 ;  /* 0x00000028ff057e24 */ /* 0x000fe2000f8e00ff */
[----:B------:R2:W-:Y:S03]  /*1f80*/  STL.64 [R1+0x30], R14 ;  /* 0x0000300e01007387 */ /* 0x0005e60000100a00 */
[----:B------:R-:W-:-:S04]  /*1f90*/  IMAD.WIDE.U32 R8, R5, c[0x0][0x1a8], R8 ;  /* 0x00006a0005087a25 */ /* 0x000fc800078e0008 */
[----:B------:R-:W-:Y:S01]  /*1fa0*/  IMAD R5, R22, c[0x0][0x370], RZ ;  /* 0x0000dc0016057a24 */ /* 0x000fe200078e02ff */
[----:B------:R-:W-:Y:S01]  /*1fb0*/  IADD3 R20, R9, UR24, RZ ;  /* 0x0000001809147c10 */ /* 0x000fe2000fffe0ff */
[----:B------:R-:W-:Y:S01]  /*1fc0*/  IMAD.WIDE.U32 R6, R28, c[0x0][0x370], R6 ;  /* 0x0000dc001c067a25 */ /* 0x000fe200078e0006 */
[----:B------:R-:W-:-:S03]  /*1fd0*/  LEA R30, P3, R8, c[0x0][0x160], 0x1 ;  /* 0x00005800081e7a11 */ /* 0x000fc600078608ff */
[----:B------:R-:W-:Y:S01]  /*1fe0*/  IMAD R5, R28, c[0x0][0x374], R5 ;  /* 0x0000dd001c057a24 */ /* 0x000fe200078e0205 */
[----:B------:R-:W-:Y:S02]  /*1ff0*/  LEA R32, P2, R6, c[0x0][0x330], 0x1 ;  /* 0x0000cc0006207a11 */ /* 0x000fe400078408ff */
[----:B------:R-:W-:Y:S01]  /*2000*/  LEA.HI.X R31, R8, c[0x0][0x164], R20, 0x1, P3 ;  /* 0x00005900081f7a11 */ /* 0x000fe200018f0c14 */
[----:B------:R-:W-:-:S04]  /*2010*/  IMAD.IADD R19, R7, 0x1, R5 ;  /* 0x0000000107137824 */ /* 0x000fc800078e0205 */
[----:B------:R2:W-:Y:S01]  /*2020*/  STL.64 [R1+0x40], R30 ;  /* 0x0000401e01007387 */ /* 0x0005e20000100a00 */
[----:B------:R-:W-:-:S05]  /*2030*/  LEA.HI.X R33, R6, c[0x0][0x334], R19, 0x1, P2 ;  /* 0x0000cd0006217a11 */ /* 0x000fca00010f0c13 */
[----:B------:R2:W-:Y:S01]  /*2040*/  STL.64 [R1+0x38], R32 ;  /* 0x0000382001007387 */ /* 0x0005e20000100a00 */
[----:B-1--4-:R-:W-:Y:S05]  /*2050*/  @P0 BRA `(.L_x_52) ;  /* 0x000008c000000947 */ /* 0x012fea0003800000 */
        /* <DEDUP_REMOVED lines=18> */
.L_x_53:
        /* <DEDUP_REMOVED lines=18> */
.L_x_54:
[----:B------:R1:W5:Y:S01]  /*22a0*/  LDL R13, [R1+0x68] ;  /* 0x00006800010d7983 */ /* 0x0003620000100800 */
[----:B------:R-:W-:-:S03]  /*22b0*/  ULDC.64 UR8, c[0x0][0x3a0] ;  /* 0x0000e80000087ab9 */ /* 0x000fc60000000a00 */
[----:B------:R1:W5:Y:S01]  /*22c0*/  LDL R12, [R1+0x6c] ;  /* 0x00006c00010c7983 */ /* 0x0003620000100800 */
[----:B------:R-:W-:Y:S01]  /*22d0*/  IMAD.U32 R4, RZ, RZ, UR23 ;  /* 0x00000017ff047e24 */ /* 0x000fe2000f8e00ff */
[----:B------:R-:W-:Y:S01]  /*22e0*/  UIMAD UR7, UR19, UR8, URZ ;  /* 0x00000008130772a4 */ /* 0x000fe2000f8e023f */
[----:B------:R-:W-:Y:S01]  /*22f0*/  BSSY B0, `(.L_x_55) ;  /* 0x000001d000007945 */ /* 0x000fe20003800000 */
[----:B------:R-:W-:Y:S01]  /*2300*/  UIMAD UR6, UR22, -0x40, UR6 ;  /* 0xffffffc0160678a4 */ /* 0x000fe2000f8e0206 */
[----:B------:R-:W-:Y:S01]  /*2310*/  IMAD.WIDE.U32 R4, R4, c[0x0][0x3a0], R26 ;  /* 0x0000e80004047a25 */ /* 0x000fe200078e001a */
[----:B------:R-:W-:-:S03]  /*2320*/  UIMAD UR7, UR23, UR9, UR7 ;  /* 0x00000009170772a4 */ /* 0x000fc6000f8e0207 */
[----:B------:R-:W-:Y:S01]  /*2330*/  ULDC.64 UR8, c[0x0][0x3b8] ;  /* 0x0000ee0000087ab9 */ /* 0x000fe20000000a00 */
[----:B------:R-:W-:Y:S02]  /*2340*/  IADD3 R6, P0, R4, UR14, RZ ;  /* 0x0000000e04067c10 */ /* 0x000fe4000ff1e0ff */
[----:B------:R-:W-:Y:S01]  /*2350*/  MOV R4, UR7 ;  /* 0x0000000700047c02 */ /* 0x000fe20008000f00 */
[----:B------:R-:W-:Y:S01]  /*2360*/  UIMAD UR7, UR60, UR8, URZ ;  /* 0x000000083c0772a4 */ /* 0x000fe2000f8e023f */
[----:B------:R-:W-:Y:S02]  /*2370*/  ISETP.GE.AND P4, PT, R28, UR6, PT ;  /* 0x000000061c007c0c */ /* 0x000fe4000bf86270 */
        /* <DEDUP_REMOVED lines=20> */
.L_x_56:
[----:B-1----:R-:W-:Y:S05]  /*24c0*/  BSYNC B0 ;  /* 0x0000000000007941 */ /* 0x002fea0003800000 */
.L_x_55:
        /* <DEDUP_REMOVED lines=19> */
.L_x_58:
[----:B------:R-:W-:Y:S05]  /*2600*/  BSYNC B0 ;  /* 0x0000000000007941 */ /* 0x000fea0003800000 */
.L_x_57:
[----:B------:R-:W-:Y:S01]  /*2610*/  ULDC.64 UR6, c[0x0][0x3a8] ;  /* 0x0000ea0000067ab9 */ /* 0x000fe20000000a00 */
[----:B-1----:R-:W-:Y:S01]  /*2620*/  IMAD.U32 R4, RZ, RZ, UR23 ;  /* 0x00000017ff047e24 */ /* 0x002fe2000f8e00ff */
[----:B------:R-:W-:Y:S01]  /*2630*/  UIMAD UR6, UR19, UR6, URZ ;  /* 0x00000006130672a4 */ /* 0x000fe2000f8e023f */
[----:B------:R-:W-:Y:S02]  /*2640*/  BSSY B0, `(.L_x_59) ;  /* 0x000001b000007945 */ /* 0x000fe40003800000 */
[----:B------:R-:W-:Y:S01]  /*2650*/  IMAD.WIDE.U32 R4, R4, c[0x0][0x3a8], R26 ;  /* 0x0000ea0004047a25 */ /* 0x000fe200078e001a */
[----:B------:R-:W-:-:S04]  /*2660*/  UIMAD UR6, UR23, UR7, UR6 ;  /* 0x00000007170672a4 */ /* 0x000fc8000f8e0206 */
[----:B------:R-:W-:Y:S02]  /*2670*/  IADD3 R6, P0, R4, UR10, RZ ;  /* 0x0000000a04067c10 */ /* 0x000fe4000ff1e0ff */
[----:B------:R-:W-:Y:S01]  /*2680*/  MOV R4, UR6 ;  /* 0x0000000600047c02 */ /* 0x000fe20008000f00 */
[----:B------:R-:W-:Y:S02]  /*2690*/  ULDC.64 UR6, c[0x0][0x3c0] ;  /* 0x0000f00000067ab9 */ /* 0x000fe40000000a00 */
[----:B------:R-:W-:Y:S01]  /*26a0*/  UIMAD UR6, UR60, UR6, URZ ;  /* 0x000000063c0672a4 */ /* 0x000fe2000f8e023f */
[----:B------:R-:W-:Y:S01]  /*26b0*/  IADD3.X R7, R5, UR11, R4, P0, !PT ;  /* 0x0000000b05077c10 */ /* 0x000fe200087fe404 */
[----:B------:R-:W-:Y:S02]  /*26c0*/  IMAD.U32 R4, RZ, RZ, UR40 ;  /* 0x00000028ff047e24 */ /* 0x000fe4000f8e00ff */
[----:B------:R-:W-:Y:S02]  /*26d0*/  UIMAD UR6, UR40, UR7, UR6 ;  /* 0x00000007280672a4 */ /* 0x000fe4000f8e0206 */
        /* <DEDUP_REMOVED lines=17> */
.L_x_60:
[----:B------:R-:W-:Y:S05]  /*27f0*/  BSYNC B0 ;  /* 0x0000000000007941 */ /* 0x000fea0003800000 */
.L_x_59:
[----:B------:R-:W-:Y:S05]  /*2800*/  @P3 BRA `(.L_x_61) ;  /* 0x000068b000003947 */ /* 0x000fea0003800000 */
[----:B-1----:R-:W-:Y:S01]  /*2810*/  IADD3 R4, P0, R28, 0x20, RZ ;  /* 0x000000201c047810 */ /* 0x002fe20007f1e0ff */
[----:B------:R-:W-:Y:S01]  /*2820*/  IMAD.MOV.U32 R7, RZ, RZ, R10 ;  /* 0x000000ffff077224 */ /* 0x000fe200078e000a */
[----:B------:R-:W-:-:S03]  /*2830*/  ISETP.GE.AND P1, PT, R26, c[0x0][0x220], PT ;  /* 0x000088001a007a0c */ /* 0x000fc60003f26270 */
[----:B------:R-:W-:Y:S01]  /*2840*/  IMAD.X R5, RZ, RZ, R22, P0 ;  /* 0x000000ffff057224 */ /* 0x000fe200000e0616 */
[----:B-----5:R-:W-:Y:S01]  /*2850*/  ISETP.GE.AND P0, PT, R13, c[0x0][0x220], PT ;  /* 0x000088000d007a0c */ /* 0x020fe20003f06270 */
[----:B------:R-:W-:-:S04]  /*2860*/  IMAD.WIDE.U32 R6, R4, c[0x0][0x3a8], R6 ;  /* 0x0000ea0004067a25 */ /* 0x000fc800078e0006 */
[----:B------:R-:W-:-:S04]  /*2870*/  IMAD R5, R5, c[0x0][0x3a8], RZ ;  /* 0x0000ea0005057a24 */ /* 0x000fc800078e02ff */
[----:B------:R-:W-:Y:S01]  /*2880*/  IMAD R5, R4, c[0x0][0x3ac], R5 ;  /* 0x0000eb0004057a24 */ /* 0x000fe200078e0205 */
[----:B------:R-:W-:-:S03]  /*2890*/  LEA R4, P2, R6, c[0x0][0x348], 0x1 ;  /* 0x0000d20006047a11 */ /* 0x000fc600078408ff */
[----:B------:R-:W-:-:S05]  /*28a0*/  IMAD.IADD R5, R7, 0x1, R5 ;  /* 0x0000000107057824 */ /* 0x000fca00078e0205 */
[----:B------:R-:W-:-:S05]  /*28b0*/  LEA.HI.X R5, R6, c[0x0][0x34c], R5, 0x1, P2 ;  /* 0x0000d30006057a11 */ /* 0x000fca00010f0c05 */
[----:B------:R1:W-:Y:S04]  /*28c0*/  @!P1 STG.E.128 [R4.64], RZ ;  /* 0x000000ff04009986 */ /* 0x0003e8000c101d04 */
[----:B------:R1:W-:Y:S01]  /*28d0*/  @!P0 STG.E.128 [R4.64+0x80], RZ ;  /* 0x000080ff04008986 */ /* 0x0003e2000c101d04 */
[----:B------:R-:W-:-:S13]  /*28e0*/  ISETP.GE.AND P0, PT, R12, c[0x0][0x220], PT ;  /* 0x000088000c007a0c */ /* 0x000fda0003f06270 */
[----:B------:R-:W-:Y:S05]  /*28f0*/  @P0 BRA `(.L_x_61) ;  /* 0x000067c000000947 */ /* 0x000fea0003800000 */
[----:B------:R3:W-:Y:S01]  /*2900*/  STG.E.128 [R4.64+0x100], RZ ;  /* 0x000100ff04007986 */ /* 0x0007e2000c101d04 */
[----:B------:R-:W-:Y:S05]  /*2910*/  BRA `(.L_x_61) ;  /* 0x000067a000007947 */ /* 0x000fea0003800000 */
.L_x_52:
[----:B------:R-:W3:Y:S01]  /*2920*/  LDL R25, [R1+0x2c] ;  /* 0x00002c0001197983 */ /* 0x000ee20000100800 */
[----:B------:R-:W-:Y:S01]  /*2930*/  PLOP3.LUT P0, PT, PT, PT, UP6, 0x80, 0x0 ;  /* 0x000000000000781c */ /* 0x000fe20003f0f068 */
[----:B------:R-:W-:Y:S01]  /*2940*/  ULDC.64 UR8, c[0x0][0x1a0] ;  /* 0x0000680000087ab9 */ /* 0x000fe20000000a00 */
[----:B------:R-:W-:Y:S01]  /*2950*/  MOV R4, UR23 ;  /* 0x0000001700047c02 */ /* 0x000fe20008000f00 */
[----:B------:R-:W-:Y:S01]  /*2960*/  UIMAD UR8, UR19, UR8, URZ ;  /* 0x00000008130872a4 */ /* 0x000fe2000f8e023f */
[----:B------:R-:W-:Y:S03]  /*2970*/  BSSY B0, `(.L_x_62) ;  /* 0x0000032000007945 */ /* 0x000fe60003800000 */
[----:B------:R-:W-:Y:S01]  /*2980*/  UIMAD UR8, UR23, UR9, UR8 ;  /* 0x00000009170872a4 */ /* 0x000fe2000f8e0208 */
[----:B------:R-:W-:-:S05]  /*2990*/  IMAD.WIDE.U32 R4, R4, c[0x0][0x1a0], R26 ;  /* 0x0000680004047a25 */ /* 0x000fca00078e001a */
[----:B------:R-:W-:Y:S01]  /*29a0*/  @P0 BAR.SYNC.DEFER_BLOCKING 0x0 ;  /* 0x0000000000000b1d */ /* 0x000fe20000010000 */
[----:B------:R-:W-:Y:S01]  /*29b0*/  MOV R11, UR8 ;  /* 0x00000008000b7c02 */ /* 0x000fe20008000f00 */
[----:B------:R-:W-:Y:S01]  /*29c0*/  UIMAD UR8, UR22, -0x40, UR6 ;  /* 0xffffffc0160878a4 */ /* 0x000fe2000f8e0206 */
[----:B------:R-:W-:Y:S01]  /*29d0*/  IADD3 R10, P0, R4, UR33, RZ ;  /* 0x00000021040a7c10 */ /* 0x000fe2000ff1e0ff */
[----:B------:R-:W-:-:S03]  /*29e0*/  IMAD R4, R21, c[0x0][0x1b8], RZ ;  /* 0x00006e0015047a24 */ /* 0x000fc600078e02ff */
[----:B------:R-:W-:Y:S01]  /*29f0*/  IADD3.X R11, R5, UR35, R11, P0, !PT ;  /* 0x00000023050b7c10 */ /* 0x000fe200087fe40b */
[----:B------:R-:W-:Y:S01]  /*2a00*/  IMAD R4, R17, c[0x0][0x1bc], R4 ;  /* 0x00006f0011047a24 */ /* 0x000fe200078e0204 */
[----:B------:R-:W-:-:S03]  /*2a10*/  ISETP.GE.AND P6, PT, R28, UR8, PT ;  /* 0x000000081c007c0c */ /* 0x000fc6000bfc6270 */
[----:B------:R-:W-:-:S05]  /*2a20*/  IMAD.WIDE.U32 R10, R17, c[0x0][0x1b8], R10 ;  /* 0x00006e00110a7a25 */ /* 0x000fca00078e000a */
[----:B------:R-:W-:-:S05]  /*2a30*/  IADD3 R18, R11, R4, RZ ;  /* 0x000000040b127210 */ /* 0x000fca0007ffe0ff */
[----:B---3--:R1:W-:Y:S04]  /*2a40*/  @P6 STS.128 [R25+0x12000], RZ ;  /* 0x012000ff19006388 */ /* 0x0083e80000000c00 */
[----:B------:R1:W-:Y:S04]  /*2a50*/  @P6 STS.128 [R25+0x14000], RZ ;  /* 0x014000ff19006388 */ /* 0x0003e80000000c00 */
[----:B------:R1:W-:Y:S01]  /*2a60*/  @P6 STS.128 [R25+0x16000], RZ ;  /* 0x016000ff19006388 */ /* 0x0003e20000000c00 */
[----:B------:R-:W-:Y:S05]  /*2a70*/  @P6 BRA `(.L_x_63) ;  /* 0x0000021000006947 */ /* 0x000fea0003800000 */
[----:B------:R-:W3:Y:S04]  /*2a80*/  LDL R13, [R1+0x68] ;  /* 0x00006800010d7983 */ /* 0x000ee80000100800 */
        /* <DEDUP_REMOVED lines=8> */
[C---:B--2---:R-:W-:Y:S01]  /*2b10*/  @!P4 LEA R14, P1, R4.reuse, c[0x0][0x170], 0x1 ;  /* 0x00005c00040eca11 */ /* 0x044fe200078208ff */
[----:B------:R2:W-:Y:S03]  /*2b20*/  @P4 STS.128 [R25+0x12000], RZ ;  /* 0x012000ff19004388 */ /* 0x0005e60000000c00 */
[----:B------:R-:W-:-:S05]  /*2b30*/  @!P4 LEA.HI.X R15, R4, c[0x0][0x174], R16, 0x1, P1 ;  /* 0x00005d00040fca11 */ /* 0x000fca00008f0c10 */
[----:B------:R-:W-:Y:S01]  /*2b40*/  @!PT LDS RZ, [RZ] ;  /* 0x00000000fffff984 */ /* 0x000fe20000000800 */
[----:B------:R-:W-:Y:S01]  /*2b50*/  @!PT LDS RZ, [RZ] ;  /* 0x00000000fffff984 */ /* 0x000fe20000000800 */
[----:B------:R-:W-:Y:S01]  /*2b60*/  @!PT LDS RZ, [RZ] ;  /* 0x00000000fffff984 */ /* 0x000fe20000000800 */
[----:B------:R2:W-:Y:S01]  /*2b70*/  @!P4 LDGSTS.E.BYPASS.LTC128B.128 [R25+0x12000], [R14.64] ;  /* 0x120000000e19cfae */ /* 0x0005e2000b901d44 */
[----:B---3--:R-:W-:Y:S02]  /*2b80*/  ISETP.GE.AND P3, PT, R13, c[0x0][0x220], PT ;  /* 0x000088000d007a0c */ /* 0x008fe40003f66270 */
        /* <DEDUP_REMOVED lines=10> */
[----:B--2---:R-:W-:-:S04]  /*2c30*/  LEA R12, P0, R4, c[0x0][0x170], 0x1 ;  /* 0x00005c00040c7a11 */ /* 0x004fc800078008ff */
[----:B------:R-:W-:-:S05]  /*2c40*/  LEA.HI.X R13, R4, c[0x0][0x174], R16, 0x1, P0 ;  /* 0x00005d00040d7a11 */ /* 0x000fca00000f0c10 */
[----:B------:R-:W-:Y:S01]  /*2c50*/  @!PT LDS RZ, [RZ] ;  /* 0x00000000fffff984 */ /* 0x000fe20000000800 */
[----:B------:R-:W-:Y:S01]  /*2c60*/  @!PT LDS RZ, [RZ] ;  /* 0x00000000fffff984 */ /* 0x000fe20000000800 */
[----:B------:R-:W-:Y:S01]  /*2c70*/  @!PT LDS RZ, [RZ] ;  /* 0x00000000fffff984 */ /* 0x000fe20000000800 */
[----:B------:R2:W-:Y:S04]  /*2c80*/  LDGSTS.E.BYPASS.LTC128B.128 [R25+0x16000], [R12.64+0x100] ;  /* 0x160001000c197fae */ /* 0x0005e8000b901d44 */
.L_x_63:
[----:B------:R-:W-:Y:S05]  /*2c90*/  BSYNC B0 ;  /* 0x0000000000007941 */ /* 0x000fea0003800000 */
.L_x_62:
[----:B------:R-:W-:Y:S01]  /*2ca0*/  IADD3 R16, R28, 0x20, RZ ;  /* 0x000000201c107810 */ /* 0x000fe20007ffe0ff */
[----:B------:R-:W-:Y:S03]  /*2cb0*/  BSSY B0, `(.L_x_64) ;  /* 0x0000029000007945 */ /* 0x000fe60003800000 */
[----:B------:R-:W-:-:S13]  /*2cc0*/  ISETP.GE.AND P5, PT, R16, UR8, PT ;  /* 0x0000000810007c0c */ /* 0x000fda000bfa6270 */
[----:B------:R3:W-:Y:S04]  /*2cd0*/  @P5 STS.128 [R25+0x13000], RZ ;  /* 0x013000ff19005388 */ /* 0x0007e80000000c00 */
[----:B------:R3:W-:Y:S04]  /*2ce0*/  @P5 STS.128 [R25+0x15000], RZ ;  /* 0x015000ff19005388 */ /* 0x0007e80000000c00 */
[----:B------:R3:W-:Y:S01]  /*2cf0*/  @P5 STS.128 [R25+0x17000], RZ ;  /* 0x017000ff19005388 */ /* 0x0007e20000000c00 */
[----:B------:R-:W-:Y:S05]  /*2d00*/  @P5 BRA `(.L_x_65) ;  /* 0x0000023000005947 */ /* 0x000fea0003800000 */
[----:B--2---:R-:W2:Y:S04]  /*2d10*/  LDL R13, [R1+0x68] ;  /* 0x00006800010d7983 */ /* 0x004ea80000100800 */
[----:B------:R-:W4:Y:S01]  /*2d20*/  LDL R12, [R1+0x6c] ;  /* 0x00006c00010c7983 */ /* 0x000f220000100800 */
        /* <DEDUP_REMOVED lines=10> */
[----:B--2---:R-:W-:Y:S02]  /*2dd0*/  ISETP.GE.AND P2, PT, R13, c[0x0][0x220], PT ;  /* 0x000088000d007a0c */ /* 0x004fe40003f46270 */
[----:B----4-:R-:W-:Y:S02]  /*2de0*/  ISETP.GE.AND P0, PT, R12, c[0x0][0x220], PT ;  /* 0x000088000c007a0c */ /* 0x010fe40003f06270 */
        /* <DEDUP_REMOVED lines=21> */
.L_x_65:
[----:B------:R-:W-:Y:S05]  /*2f40*/  BSYNC B0 ;  /* 0x0000000000007941 */ /* 0x000fea0003800000 */
.L_x_64:
        /* <DEDUP_REMOVED lines=29> */
.L_x_67:
[----:B------:R-:W-:Y:S05]  /*3120*/  BSYNC B0 ;  /* 0x0000000000007941 */ /* 0x000fea0003800000 */
.L_x_66:
[----:B------:R-:W-:Y:S01]  /*3130*/  ISETP.GE.AND P3, PT, R16, UR8, PT ;  /* 0x0000000810007c0c */ /* 0x000fe2000bf66270 */
[----:B------:R-:W-:Y:S01]  /*3140*/  BSSY B0, `(.L_x_68) ;  /* 0x0000027000007945 */ /* 0x000fe20003800000 */
[----:B-12---:R-:W-:-:S11]  /*3150*/  MOV R12, 0x20 ;  /* 0x00000020000c7802 */ /* 0x006fd60000000f00 */
[----:B------:R1:W-:Y:S04]  /*3160*/  @P3 STS.128 [R25+0x7000], RZ ;  /* 0x007000ff19003388 */ /* 0x0003e80000000c00 */
[----:B------:R1:W-:Y:S04]  /*3170*/  @P3 STS.128 [R25+0x9000], RZ ;  /* 0x009000ff19003388 */ /* 0x0003e80000000c00 */
[----:B------:R1:W-:Y:S01]  /*3180*/  @P3 STS.128 [R25+0xb000], RZ ;  /* 0x00b000ff19003388 */ /* 0x0003e20000000c00 */
[----:B------:R-:W-:Y:S05]  /*3190*/  @P3 BRA `(.L_x_69) ;  /* 0x0000021000003947 */ /* 0x000fea0003800000 */
[----:B------:R-:W2:Y:S04]  /*31a0*/  LDL R10, [R1+0x68] ;  /* 0x00006800010a7983 */ /* 0x000ea80000100800 */
[----:B------:R-:W5:Y:S01]  /*31b0*/  LDL R13, [R1+0x6c] ;  /* 0x00006c00010d7983 */ /* 0x000f620000100800 */
        /* <DEDUP_REMOVED lines=8> */
[----:B--2---:R-:W-:Y:S02]  /*3240*/  ISETP.GE.AND P1, PT, R10, c[0x0][0x220], PT ;  /* 0x000088000a007a0c */ /* 0x004fe40003f26270 */
        /* <DEDUP_REMOVED lines=9> */
[----:B-----5:R-:W-:-:S03]  /*32e0*/  ISETP.GE.AND P0, PT, R13, c[0x0][0x220], PT ;  /* 0x000088000d007a0c */ /* 0x020fc60003f06270 */
        /* <DEDUP_REMOVED lines=12> */
.L_x_69:
[----:B------:R-:W-:Y:S05]  /*33b0*/  BSYNC B0 ;  /* 0x0000000000007941 */ /* 0x000fea0003800000 */
.L_x_68:
        /* <DEDUP_REMOVED lines=26> */
.L_x_71:
[----:B------:R-:W-:Y:S05]  /*3560*/  BSYNC B0 ;  /* 0x0000000000007941 */ /* 0x000fea0003800000 */
.L_x_70:
        /* <DEDUP_REMOVED lines=10> */
[----:B------:R-:W-:Y:S01]  /*3610*/  @!P2 IMAD.MOV.U32 R9, RZ, RZ, c[0x0][0x194] ;  /* 0x00006500ff09a624 */ /* 0x000fe200078e00ff */
[----:B-----5:R-:W-:Y:S01]  /*3620*/  ISETP.GE.AND P1, PT, R4, c[0x0][0x220], PT ;  /* 0x0000880004007a0c */ /* 0x020fe20003f26270 */
[----:B------:R-:W-:-:S04]  /*3630*/  IMAD.WIDE.U32 R4, R12, c[0x0][0x190], RZ ;  /* 0x000064000c047a25 */ /* 0x000fc800078e00ff */
[----:B------:R-:W-:Y:S01]  /*3640*/  IMAD R12, R12, c[0x0][0x194], RZ ;  /* 0x000065000c0c7a24 */ /* 0x000fe200078e02ff */
[----:B------:R-:W-:Y:S02]  /*3650*/  IADD3 R4, P0, R8, R4, RZ ;  /* 0x0000000408047210 */ /* 0x000fe40007f1e0ff */
[C---:B------:R-:W-:Y:S02]  /*3660*/  @!P2 LEA R8, P4, R7.reuse, R30, 0x6 ;  /* 0x0000001e0708a211 */ /* 0x040fe400078830ff */
[----:B------:R-:W-:Y:S02]  /*3670*/  IADD3.X R5, R20, R5, R12, P0, !PT ;  /* 0x0000000514057210 */ /* 0x000fe400007fe40c */
[----:B--2---:R-:W-:Y:S02]  /*3680*/  ISETP.GE.AND P0, PT, R6, c[0x0][0x220], PT ;  /* 0x0000880006007a0c */ /* 0x004fe40003f06270 */
[----:B------:R-:W-:Y:S02]  /*3690*/  @!P1 LEA R6, P3, R4, c[0x0][0x160], 0x1 ;  /* 0x0000580004069a11 */ /* 0x000fe400078608ff */
[----:B------:R-:W-:-:S02]  /*36a0*/  @!P2 LEA.HI.X R9, R7, R31, R9, 0x6, P4 ;  /* 0x0000001f0709a211 */ /* 0x000fc400020f3409 */
        /* <DEDUP_REMOVED lines=18> */
.L_x_73:
[----:B------:R-:W-:Y:S05]  /*37d0*/  BSYNC B0 ;  /* 0x0000000000007941 */ /* 0x000fea0003800000 */
.L_x_72:
[----:B-1----:R-:W5:Y:S02]  /*37e0*/  LDL R6, [R1+0x80] ;  /* 0x0000800001067983 */ /* 0x002f640000100800 */
[C---:B-----5:R-:W-:Y:S01]  /*37f0*/  IADD3 R5, R6.reuse, 0x8, RZ ;  /* 0x0000000806057810 */ /* 0x060fe20007ffe0ff */
[C---:B------:R-:W-:Y:S01]  /*3800*/  IMAD.SHL.U32 R7, R6.reuse, 0x4, RZ ;  /* 0x0000000406077824 */ /* 0x040fe200078e00ff */
[----:B------:R-:W-:Y:S02]  /*3810*/  SHF.R.S32.HI R4, RZ, 0x1f, R6 ;  /* 0x0000001fff047819 */ /* 0x000fe40000011406 */
[C---:B------:R-:W-:Y:S02]  /*3820*/  ISETP.GE.AND P2, PT, R6.reuse, UR8, PT ;  /* 0x0000000806007c0c */ /* 0x040fe4000bf46270 */
[----:B------:R-:W-:Y:S01]  /*3830*/  ISETP.GE.AND P1, PT, R5, UR8, PT ;  /* 0x0000000805007c0c */ /* 0x000fe2000bf26270 */
[----:B------:R1:W-:Y:S01]  /*3840*/  STL [R1+0x74], R7 ;  /* 0x0000740701007387 */ /* 0x0003e20000100800 */
[----:B------:R-:W-:Y:S01]  /*3850*/  SHF.L.U64.HI R6, R6, 0x2, R4 ;  /* 0x0000000206067819 */ /* 0x000fe20000010204 */
[----:B------:R-:W-:Y:S01]  /*3860*/  ULDC.64 UR8, c[0x0][0x198] ;  /* 0x0000660000087ab9 */ /* 0x000fe20000000a00 */
[----:B------:R-:W-:-:S03]  /*3870*/  IADD3 R4, P0, R7, UR14, RZ ;  /* 0x0000000e07047c10 */ /* 0x000fc6000ff1e0ff */
[----:B------:R5:W-:Y:S01]  /*3880*/  STL [R1+0x70], R6 ;  /* 0x0000700601007387 */ /* 0x000be20000100800 */
[----:B------:R-:W-:Y:S01]  /*3890*/  IADD3.X R5, R6, UR13, RZ, P0, !PT ;  /* 0x0000000d06057c10 */ /* 0x000fe200087fe4ff */
[----:B-1----:R-:W-:Y:S02]  /*38a0*/  IMAD.MOV.U32 R7, RZ, RZ, 0x7f800000 ;  /* 0x7f800000ff077424 */ /* 0x002fe400078e00ff */
[----:B-----5:R-:W-:-:S04]  /*38b0*/  IMAD.MOV.U32 R6, RZ, RZ, 0x7f800000 ;  /* 0x7f800000ff067424 */ /* 0x020fc800078e00ff */
[----:B------:R1:W5:Y:S04]  /*38c0*/  @!P2 LDG.E R7, [R4.64] ;  /* 0x000000040407a981 */ /* 0x000368000c1e1900 */
[----:B--2---:R1:W2:Y:S01]  /*38d0*/  @!P1 LDG.E R6, [R4.64+0x20] ;  /* 0x0000200404069981 */ /* 0x0042a2000c1e1900 */
[----:B------:R-:W-:Y:S01]  /*38e0*/  UIMAD UR8, UR19, UR8, URZ ;  /* 0x00000008130872a4 */ /* 0x000fe2000f8e023f */
[----:B------:R-:W-:Y:S02]  /*38f0*/  BSSY B0, `(.L_x_74) ;  /* 0x0000032000007945 */ /* 0x000fe40003800000 */
[----:B------:R-:W-:Y:S01]  /*3900*/  @P6 STS.128 [R25+0xc000], RZ ;  /* 0x00c000ff19006388 */ /* 0x000fe20000000c00 */
[----:B------:R-:W-:-:S03]  /*3910*/  UIMAD UR8, UR23, UR9, UR8 ;  /* 0x00000009170872a4 */ /* 0x000fc6000f8e0208 */
[----:B------:R-:W-:Y:S04]  /*3920*/  @P6 STS.128 [R25+0xe000], RZ ;  /* 0x00e000ff19006388 */ /* 0x000fe80000000c00 */
[----:B------:R-:W-:Y:S01]  /*3930*/  @P6 STS.128 [R25+0x10000], RZ ;  /* 0x010000ff19006388 */ /* 0x000fe20000000c00 */
[----:B-1----:R-:W-:-:S05]  /*3940*/  MOV R4, UR23 ;  /* 0x0000001700047c02 */ /* 0x002fca0008000f00 */
[----:B------:R-:W-:Y:S01]  /*3950*/  IMAD.WIDE.U32 R4, R4, c[0x0][0x198], R26 ;  /* 0x0000660004047a25 */ /* 0x000fe200078e001a */
[----:B--2---:R1:W-:Y:S04]  /*3960*/  STL [R1+0x64], R6 ;  /* 0x0000640601007387 */ /* 0x0043e80000100800 */
[----:B-----5:R2:W-:Y:S01]  /*3970*/  STL [R1+0x60], R7 ;  /* 0x0000600701007387 */ /* 0x0205e20000100800 */
[----:B-1----:R-:W-:Y:S01]  /*3980*/  IADD3 R6, P0, R4, UR29, RZ ;  /* 0x0000001d04067c10 */ /* 0x002fe2000ff1e0ff */
[----:B------:R-:W-:-:S05]  /*3990*/  IMAD.U32 R4, RZ, RZ, UR8 ;  /* 0x00000008ff047e24 */ /* 0x000fca000f8e00ff */
[----:B--2---:R-:W-:Y:S01]  /*39a0*/  IADD3.X R7, R5, UR30, R4, P0, !PT ;  /* 0x0000001e05077c10 */ /* 0x004fe200087fe404 */
[----:B------:R-:W-:-:S04]  /*39b0*/  IMAD R4, R21, c[0x0][0x1b0], RZ ;  /* 0x00006c0015047a24 */ /* 0x000fc800078e02ff */
[C---:B------:R-:W-:Y:S02]  /*39c0*/  IMAD R4, R17.reuse, c[0x0][0x1b4], R4 ;  /* 0x00006d0011047a24 */ /* 0x040fe400078e0204 */
[----:B------:R-:W-:-:S05]  /*39d0*/  IMAD.WIDE.U32 R6, R17, c[0x0][0x1b0], R6 ;  /* 0x00006c0011067a25 */ /* 0x000fca00078e0006 */
[----:B------:R-:W-:Y:S01]  /*39e0*/  IADD3 R9, R7, R4, RZ ;  /* 0x0000000407097210 */ /* 0x000fe20007ffe0ff */
[----:B------:R-:W-:Y:S05]  /*39f0*/  @P6 BRA `(.L_x_75) ;  /* 0x0000021000006947 */ /* 0x000fea0003800000 */
[----:B------:R-:W2:Y:S04]  /*3a00*/  LDL R8, [R1+0x68] ;  /* 0x0000680001087983 */ /* 0x000ea80000100800 */
[----:B------:R-:W5:Y:S01]  /*3a10*/  LDL R10, [R1+0x6c] ;  /* 0x00006c00010a7983 */ /* 0x000f620000100800 */
        /* <DEDUP_REMOVED lines=8> */
[----:B-----5:R-:W-:-:S03]  /*3aa0*/  ISETP.GE.AND P0, PT, R10, c[0x0][0x220], PT ;  /* 0x000088000a007a0c */ /* 0x020fc60003f06270 */
        /* <DEDUP_REMOVED lines=22> */
.L_x_75:
[----:B------:R-:W-:Y:S05]  /*3c10*/  BSYNC B0 ;  /* 0x0000000000007941 */ /* 0x000fea0003800000 */
.L_x_74:
[----:B------:R2:W-:Y:S01]  /*3c20*/  @P5 STS.128 [R25+0xd000], RZ ;  /* 0x00d000ff19005388 */ /* 0x0005e20000000c00 */
[----:B------:R-:W-:Y:S03]  /*3c30*/  BSSY B0, `(.L_x_76) ;  /* 0x0000026000007945 */ /* 0x000fe60003800000 */
[----:B------:R2:W-:Y:S04]  /*3c40*/  @P5 STS.128 [R25+0xf000], RZ ;  /* 0x00f000ff19005388 */ /* 0x0005e80000000c00 */
[----:B------:R2:W-:Y:S01]  /*3c50*/  @P5 STS.128 [R25+0x11000], RZ ;  /* 0x011000ff19005388 */ /* 0x0005e20000000c00 */
[----:B------:R-:W-:Y:S05]  /*3c60*/  @P5 BRA `(.L_x_77) ;  /* 0x0000022000005947 */ /* 0x000fea0003800000 */
[----:B-1----:R-:W5:Y:S04]  /*3c70*/  LDL R10, [R1+0x68] ;  /* 0x00006800010a7983 */ /* 0x002f680000100800 */
[----:B--2---:R-:W2:Y:S01]  /*3c80*/  LDL R8, [R1+0x6c] ;  /* 0x00006c0001087983 */ /* 0x004ea20000100800 */
[----:B------:R-:W-:Y:S01]  /*3c90*/  IADD3 R4, P0, R28, 0x20, RZ ;  /* 0x000000201c047810 */ /* 0x000fe20007f1e0ff */
[----:B------:R-:W-:Y:S01]  /*3ca0*/  IMAD.MOV.U32 R7, RZ, RZ, R9 ;  /* 0x000000ffff077224 */ /* 0x000fe200078e0009 */
[----:B------:R-:W-:-:S03]  /*3cb0*/  ISETP.GE.AND P3, PT, R26, c[0x0][0x220], PT ;  /* 0x000088001a007a0c */ /* 0x000fc60003f66270 */
[----:B------:R-:W-:-:S04]  /*3cc0*/  IMAD.X R5, RZ, RZ, R22, P0 ;  /* 0x000000ffff057224 */ /* 0x000fc800000e0616 */
[----:B------:R-:W-:-:S06]  /*3cd0*/  IMAD R5, R5, c[0x0][0x198], RZ ;  /* 0x0000660005057a24 */ /* 0x000fcc00078e02ff */
[----:B------:R1:W-:Y:S01]  /*3ce0*/  @P3 STS.128 [R25+0xd000], RZ ;  /* 0x00d000ff19003388 */ /* 0x0003e20000000c00 */
[----:B-----5:R-:W-:Y:S01]  /*3cf0*/  ISETP.GE.AND P2, PT, R10, c[0x0][0x220], PT ;  /* 0x000088000a007a0c */ /* 0x020fe20003f46270 */
[----:B------:R-:W-:Y:S01]  /*3d00*/  IMAD.WIDE.U32 R10, R4, c[0x0][0x198], R6 ;  /* 0x00006600040a7a25 */ /* 0x000fe200078e0006 */
[----:B--2---:R-:W-:-:S03]  /*3d10*/  ISETP.GE.AND P0, PT, R8, c[0x0][0x220], PT ;  /* 0x0000880008007a0c */ /* 0x004fc60003f06270 */
        /* <DEDUP_REMOVED lines=23> */
.L_x_77:
[----:B------:R-:W-:Y:S05]  /*3e90*/  BSYNC B0 ;  /* 0x0000000000007941 */ /* 0x000fea0003800000 */
.L_x_76:
[----:B-1----:R-:W5:Y:S04]  /*3ea0*/  LDL R6, [R1] ;  /* 0x0000000001067983 */ /* 0x002f680000100800 */
[----:B--2---:R-:W2:Y:S01]  /*3eb0*/  LDL R5, [R1+0x4] ;  /* 0x0000040001057983 */ /* 0x004ea20000100800 */
[----:B------:R-:W-:Y:S01]  /*3ec0*/  LEA.HI R4, R24, R23, RZ, 0x3 ;  /* 0x0000001718047211 */ /* 0x000fe200078f18ff */
[----:B------:R-:W-:Y:S01]  /*3ed0*/  IMAD.MOV.U32 R240, RZ, RZ, 0x20 ;  /* 0x00000020fff07424 */ /* 0x000fe200078e00ff */
[----:B------:R-:W-:Y:S01]  /*3ee0*/  UIADD3 UR18, UR23, UR12, URZ ;  /* 0x0000000c17127290 */ /* 0x000fe2000fffe03f */
[----:B------:R-:W0:Y:S01]  /*3ef0*/  LDGDEPBAR ;  /* 0x00000000000079af */ /* 0x000e220000000000 */
[----:B------:R-:W-:Y:S01]  /*3f00*/  LOP3.LUT R4, R4, 0xfffffff8, RZ, 0xc0, !PT ;  /* 0xfffffff804047812 */ /* 0x000fe200078ec0ff */
[----:B------:R-:W-:Y:S01]  /*3f10*/  CS2R R142, SRZ ;  /* 0x00000000008e7805 */ /* 0x000fe2000001ff00 */
[----:B------:R-:W-:Y:S01]  /*3f20*/  UIADD3 UR19, -UR6, 0x40, UR18 ;  /* 0x0000004006137890 */ /* 0x000fe2000fffe112 */
        /* <DEDUP_REMOVED lines=45> */
[----:B------:R1:W3:Y:S01]  /*4200*/  LDSM.16.M88.4 R172, [R240+0x12000] ;  /* 0x01200000f0ac783b */ /* 0x0002e20000000200 */
[----:B------:R-:W-:Y:S01]  /*4210*/  CS2R R30, SRZ ;  /* 0x00000000001e7805 */ /* 0x000fe2000001ff00 */
[----:B------:R-:W-:Y:S01]  /*4220*/  CS2R R28, SRZ ;  /* 0x00000000001c7805 */ /* 0x000fe2000001ff00 */
[----:B------:R-:W-:Y:S01]  /*4230*/  CS2R R34, SRZ ;  /* 0x0000000000227805 */ /* 0x000fe2000001ff00 */
[----:B------:R1:W4:Y:S01]  /*4240*/  LDSM.16.M88.4 R176, [R240+0x12800] ;  /* 0x01280000f0b0783b */ /* 0x0003220000000200 */
[----:B------:R-:W-:Y:S01]  /*4250*/  CS2R R32, SRZ ;  /* 0x0000000000207805 */ /* 0x000fe2000001ff00 */
[----:B------:R-:W-:Y:S01]  /*4260*/  CS2R R26, SRZ ;  /* 0x00000000001a7805 */ /* 0x000fe2000001ff00 */
[----:B---34-:R-:W-:Y:S01]  /*4270*/  CS2R R24, SRZ ;  /* 0x0000000000187805 */ /* 0x018fe2000001ff00 */
[----:B------:R1:W3:Y:S01]  /*4280*/  LDSM.16.M88.4 R204, [R240+0x14000] ;  /* 0x01400000f0cc783b */ /* 0x0002e20000000200 */
[----:B------:R-:W-:Y:S01]  /*4290*/  CS2R R22, SRZ ;  /* 0x0000000000167805 */ /* 0x000fe2000001ff00 */
[----:B------:R-:W-:Y:S01]  /*42a0*/  CS2R R20, SRZ ;  /* 0x0000000000147805 */ /* 0x000fe2000001ff00 */
[----:B------:R-:W-:Y:S01]  /*42b0*/  ULDC UR8, c[0x0][0x2e8] ;  /* 0x0000ba0000087ab9 */ /* 0x000fe20000000800 */
[----:B------:R1:W4:Y:S01]  /*42c0*/  LDSM.16.M88.4 R208, [R240+0x14800] ;  /* 0x01480000f0d0783b */ /* 0x0003220000000200 */
[----:B------:R-:W-:-:S02]  /*42d0*/  UIADD3 UR20, UR23, 0x40, URZ ;  /* 0x0000004017147890 */ /* 0x000fc4000fffe03f */
[----:B------:R-:W-:Y:S01]  /*42e0*/  UIADD3 UR19, UR19, -UR8, URZ ;  /* 0x8000000813137290 */ /* 0x000fe2000fffe03f */
[----:B------:R1:W1:Y:S01]  /*42f0*/  LDSM.16.M88.4 R236, [R240+0x16000] ;  /* 0x01600000f0ec783b */ /* 0x0002620000000200 */
[----:B------:R-:W-:-:S03]  /*4300*/  ULDC UR10, c[0x0][0x2e4] ;  /* 0x0000b900000a7ab9 */ /* 0x000fc60000000800 */
[----:B------:R1:W1:Y:S04]  /*4310*/  LDSM.16.M88.4 R164, [R252+0x12000] ;  /* 0x01200000fca4783b */ /* 0x0002680000000200 */
[----:B------:R1:W1:Y:S04]  /*4320*/  LDSM.16.M88.4 R168, [R252+0x12800] ;  /* 0x01280000fca8783b */ /* 0x0002680000000200 */
[----:B------:R1:W1:Y:S04]  /*4330*/  LDSM.16.M88.4 R196, [R252+0x14000] ;  /* 0x01400000fcc4783b */ /* 0x0002680000000200 */
[----:B------:R1:W1:Y:S04]  /*4340*/  LDSM.16.M88.4 R200, [R252+0x14800] ;  /* 0x01480000fcc8783b */ /* 0x0002680000000200 */
[----:B------:R1:W1:Y:S04]  /*4350*/  LDSM.16.M88.4 R228, [R252+0x16000] ;  /* 0x01600000fce4783b */ /* 0x0002680000000200 */
[----:B------:R1:W1:Y:S04]  /*4360*/  LDSM.16.M88.4 R232, [R252+0x16800] ;  /* 0x01680000fce8783b */ /* 0x0002680000000200 */
[----:B------:R-:W1:Y:S04]  /*4370*/  LDSM.16.M88.4 R240, [R240+0x16800] ;  /* 0x01680000f0f0783b */ /* 0x000e680000000200 */
[----:B-----5:R1:W1:Y:S04]  /*4380*/  LDSM.16.M88.4 R148, [R6+0x12000] ;  /* 0x012000000694783b */ /* 0x0202680000000200 */
[----:B------:R1:W1:Y:S04]  /*4390*/  LDSM.16.M88.4 R152, [R6+0x12800] ;  /* 0x012800000698783b */ /* 0x0002680000000200 */
[----:B--2---:R2:W1:Y:S04]  /*43a0*/  LDSM.16.M88.4 R156, [R5+0x12000] ;  /* 0x01200000059c783b */ /* 0x0044680000000200 */
        /* <DEDUP_REMOVED lines=8> */
[----:B---34-:R2:W1:Y:S02]  /*4430*/  LDSM.16.M88.4 R224, [R5+0x16800] ;  /* 0x0168000005e0783b */ /* 0x0184640000000200 */
.L_x_82:
[----:B------:R-:W3:Y:S01]  /*4440*/  LDL R80, [R1] ;  /* 0x0000000001507983 */ /* 0x000ee20000100800 */
[----:B------:R-:W-:Y:S02]  /*4450*/  USHF.L.U32 UR9, UR7, 0x6, URZ ;  /* 0x0000000607097899 */ /* 0x000fe4000800063f */
[----:B------:R-:W-:Y:S01]  /*4460*/  ULDC UR8, c[0x0][0x2e4] ;  /* 0x0000b90000087ab9 */ /* 0x000fe20000000800 */
[----:B------:R-:W4:Y:S01]  /*4470*/  LDL R97, [R1+0x8] ;  /* 0x0000080001617983 */ /* 0x000f220000100800 */
[----:B------:R-:W-:Y:S03]  /*4480*/  UISETP.GE.AND UP0, UPT, UR9, UR19, UPT ;  /* 0x000000130900728c */ /* 0x000fe6000bf06270 */
[----:B--2---:R-:W2:Y:S04]  /*4490*/  LDL R79, [R1+0x4] ;  /* 0x00000400014f7983 */ /* 0x004ea80000100800 */
[----:B------:R-:W2:Y:S04]  /*44a0*/  LDL R96, [R1+0xc] ;  /* 0x00000c0001607983 */ /* 0x000ea80000100800 */
[----:B------:R-:W2:Y:S04]  /*44b0*/  LDL R95, [R1+0x18] ;  /* 0x00001800015f7983 */ /* 0x000ea80000100800 */
[----:B------:R-:W0:Y:S04]  /*44c0*/  LDGDEPBAR ;  /* 0x00000000000079af */ /* 0x000e280000000000 */
[----:B------:R-:W2:Y:S04]  /*44d0*/  LDL R94, [R1+0x14] ;  /* 0x00001400015e7983 */ /* 0x000ea80000100800 */
[----:B------:R-:W2:Y:S04]  /*44e0*/  LDL R78, [R1+0x10] ;  /* 0x00001000014e7983 */ /* 0x000ea80000100800 */
[----:B------:R-:W2:Y:S04]  /*44f0*/  LDL R77, [R1+0x74] ;  /* 0x00007400014d7983 */ /* 0x000ea80000100800 */
[----:B------:R-:W2:Y:S01]  /*4500*/  LDL R76, [R1+0x70] ;  /* 0x00007000014c7983 */ /* 0x000ea20000100800 */
[----:B------:R-:W-:Y:S04]  /*4510*/  DEPBAR.LE SB0, 0x0 ;  /* 0x000080000000791a */ /* 0x000fe80000000000 */
[----:B------:R-:W-:Y:S06]  /*4520*/  BAR.SYNC.DEFER_BLOCKING 0x0 ;  /* 0x0000000000007b1d */ /* 0x000fec0000010000 */
[----:B-1-3--:R-:W-:Y:S04]  /*4530*/  LDSM.16.M88.4 R8, [R80+0xc000] ;  /* 0x00c000005008783b */ /* 0x00afe80000000200 */
[----:B----4-:R-:W3:Y:S04]  /*4540*/  LDSM.16.M88.4 R16, [R97] ;  /* 0x000000006110783b */ /* 0x010ee80000000200 */
[----:B------:R-:W4:Y:S04]  /*4550*/  LDSM.16.M88.4 R68, [R80+0xc800] ;  /* 0x00c800005044783b */ /* 0x000f280000000200 */
[----:B--2---:R-:W-:Y:S01]  /*4560*/  LDSM.16.M88.4 R72, [R96] ;  /* 0x000000006048783b */ /* 0x004fe20000000200 */
[C---:B-1-3--:R-:W-:Y:S08]  /*4570*/  HMMA.16816.F32 R4, R16.reuse, R8, RZ ;  /* 0x000000081004723c */ /* 0x04aff000000018ff */
[C---:B------:R-:W-:Y:S08]  /*4580*/  HMMA.16816.F32 R8, R16.reuse, R10, RZ ;  /* 0x0000000a1008723c */ /* 0x040ff000000018ff */
[C---:B----4-:R-:W-:Y:S08]  /*4590*/  HMMA.16816.F32 R12, R16.reuse, R68, RZ ;  /* 0x00000044100c723c */ /* 0x050ff000000018ff */
[----:B------:R-:W-:Y:S01]  /*45a0*/  HMMA.16816.F32 R16, R16, R70, RZ ;  /* 0x000000461010723c */ /* 0x000fe200000018ff */
[----:B------:R-:W1:Y:S07]  /*45b0*/  LDSM.16.M88.4 R68, [R79+0xc000] ;  /* 0x00c000004f44783b */ /* 0x000e6e0000000200 */
[C---:B-1----:R-:W-:Y:S08]  /*45c0*/  HMMA.16816.F32 R4, R72.reuse, R68, R4 ;  /* 0x000000444804723c */ /* 0x042ff00000001804 */
[C---:B------:R-:W-:Y:S01]  /*45d0*/  HMMA.16816.F32 R8, R72.reuse, R70, R8 ;  /* 0x000000464808723c */ /* 0x040fe20000001808 */
[----:B------:R-:W1:Y:S07]  /*45e0*/  LDSM.16.M88.4 R68, [R79+0xc800] ;  /* 0x00c800004f44783b */ /* 0x000e6e0000000200 */
[C---:B-1----:R-:W-:Y:S08]  /*45f0*/  HMMA.16816.F32 R12, R72.reuse, R68, R12 ;  /* 0x00000044480c723c */ /* 0x042ff0000000180c */
[----:B------:R-:W-:Y:S01]  /*4600*/  HMMA.16816.F32 R16, R72, R70, R16 ;  /* 0x000000464810723c */ /* 0x000fe20000001810 */
[----:B------:R-:W-:Y:S04]  /*4610*/  LDSM.16.M88.4 R68, [R95] ;  /* 0x000000005f44783b */ /* 0x000fe80000000200 */
[----:B------:R-:W1:Y:S03]  /*4620*/  LDSM.16.M88.4 R72, [R252+0xc000] ;  /* 0x00c00000fc48783b */ /* 0x000e660000000200 */
        /* <DEDUP_REMOVED lines=12> */
[----:B------:R-:W-:Y:S04]  /*46f0*/  LDSM.16.M88.4 R68, [R97+0x2000] ;  /* 0x002000006144783b */ /* 0x000fe80000000200 */
        /* <DEDUP_REMOVED lines=53> */
[C---:B-1----:R-:W-:Y:S07]  /*4a50*/  HMMA.16816.F32 R12, R68.reuse, R72, R12 ;  /* 0x00000048440c723c */ /* 0x042fee000000180c */
[----:B------:R-:W-:Y:S01]  /*4a60*/  IADD3 R72, P0, R77, UR16, RZ ;  /* 0x000000104d487c10 */ /* 0x000fe2000ff1e0ff */
[----:B------:R-:W-:Y:S04]  /*4a70*/  HMMA.16816.F32 R16, R68, R74, R16 ;  /* 0x0000004a4410723c */ /* 0x000fe80000001810 */
[----:B------:R-:W-:Y:S02]  /*4a80*/  IADD3.X R73, R76, UR15, RZ, P0, !PT ;  /* 0x0000000f4c497c10 */ /* 0x000fe400087fe4ff */
[----:B------:R-:W-:Y:S03]  /*4a90*/  PLOP3.LUT P0, PT, PT, PT, UP0, 0x80, 0x0 ;  /* 0x000000000000781c */ /* 0x000fe60003f0f008 */
[----:B-----5:R1:W5:Y:S04]  /*4aa0*/  LDG.E R79, [R72.64] ;  /* 0x00000004484f7981 */ /* 0x020368000c1e1900 */
[----:B------:R1:W5:Y:S06]  /*4ab0*/  LDG.E R78, [R72.64+0x20] ;  /* 0x00002004484e7981 */ /* 0x00036c000c1e1900 */
[----:B------:R-:W-:-:S05]  /*4ac0*/  @!P0 BRA `(.L_x_78) ;  /* 0x0000009000008947 */ /* 0x000fca0003800000 */
[----:B------:R-:W-:Y:S01]  /*4ad0*/  UIADD3 UR11, UR10, UR18, -UR6 ;  /* 0x000000120a0b7290 */ /* 0x000fe2000fffe806 */
[----:B------:R-:W-:Y:S01]  /*4ae0*/  IMAD.U32 R68, RZ, RZ, UR20 ;  /* 0x00000014ff447e24 */ /* 0x000fe2000f8e00ff */
[----:B------:R-:W-:Y:S04]  /*4af0*/  UIADD3 UR8, UR9, 0x40, URZ ;  /* 0x0000004009087890 */ /* 0x000fe8000fffe03f */
[----:B------:R-:W-:Y:S01]  /*4b00*/  UISETP.GE.AND UP0, UPT, UR8, UR11, UPT ;  /* 0x0000000b0800728c */ /* 0x000fe2000bf06270 */
[----:B------:R-:W-:Y:S02]  /*4b10*/  ISETP.LT.AND P0, PT, R68, UR6, PT ;  /* 0x0000000644007c0c */ /* 0x000fe4000bf01270 */
[----:B------:R-:W-:Y:S03]  /*4b20*/  UMOV UR8, UR10 ;  /* 0x0000000a00087c82 */ /* 0x000fe60008000000 */
[----:B------:R-:W-:Y:S11]  /*4b30*/  PLOP3.LUT P1, PT, PT, PT, UP0, 0x80, 0x0 ;  /* 0x000000000000781c */ /* 0x000ff60003f2f008 */
[----:B------:R-:W-:Y:S02]  /*4b40*/  @!UPT UIADD3 URZ, URZ, URZ, URZ ;  /* 0x0000003f3f3ff290 */ /* 0x000fe4000fffe03f */
[----:B------:R-:W-:-:S05]  /*4b50*/  @!P1 BRA P0, `(.L_x_79) ;  /* 0x0000049000009947 */ /* 0x000fca0000000000 */
.L_x_78:
[----:B------:R-:W2:Y:S01]  /*4b60*/  LDL R68, [R1+0x80] ;  /* 0x0000800001447983 */ /* 0x000ea20000100800 */
[----:B------:R-:W-:Y:S03]  /*4b70*/  UIADD3 UR10, -UR8, UR6, -UR12 ;  /* 0x00000006080a7290 */ /* 0x000fe6000fffe90c */
[----:B------:R-:W3:Y:S01]  /*4b80*/  LDL R69, [R1+0x84] ;  /* 0x0000840001457983 */ /* 0x000ee20000100800 */
[----:B--2---:R-:W-:Y:S01]  /*4b90*/  IADD3 R80, R68, UR9, RZ ;  /* 0x0000000944507c10 */ /* 0x004fe2000fffe0ff */
[----:B------:R-:W-:Y:S01]  /*4ba0*/  UIADD3 UR9, UR6, 0x1, -UR12 ;  /* 0x0000000106097890 */ /* 0x000fe2000fffe80c */
[----:B------:R-:W-:Y:S02]  /*4bb0*/  IMAD.U32 R68, RZ, RZ, UR22 ;  /* 0x00000016ff447e24 */ /* 0x000fe4000f8e00ff */
[----:B------:R-:W-:Y:S01]  /*4bc0*/  IADD3 R70, R80, UR10, RZ ;  /* 0x0000000a50467c10 */ /* 0x000fe2000fffe0ff */
[----:B------:R-:W-:Y:S01]  /*4bd0*/  UIADD3 UR9, UR9, UR43, URZ ;  /* 0x0000002b09097290 */ /* 0x000fe2000fffe03f */
[----:B---3--:R-:W-:Y:S02]  /*4be0*/  IMAD R68, R68, 0x40, R69 ;  /* 0x0000004044447824 */ /* 0x008fe400078e0245 */
[----:B------:R-:W-:Y:S03]  /*4bf0*/  IMNMX R70, RZ, R70, !PT ;  /* 0x00000046ff467217 */ /* 0x000fe60007800200 */
[----:B------:R-:W-:Y:S02]  /*4c00*/  IADD3 R69, R80, UR9, RZ ;  /* 0x0000000950457c10 */ /* 0x000fe4000fffe0ff */
[CC--:B------:R-:W-:Y:S02]  /*4c10*/  ISETP.GE.AND P1, PT, R68.reuse, R70.reuse, PT ;  /* 0x000000464400720c */ /* 0x0c0fe40003f26270 */
[----:B------:R-:W-:Y:S02]  /*4c20*/  IMNMX R69, R69, UR6, PT ;  /* 0x0000000645457c17 */ /* 0x000fe4000b800200 */
[C---:B------:R-:W-:Y:S02]  /*4c30*/  IADD3 R77, R68.reuse, 0x1, RZ ;  /* 0x00000001444d7810 */ /* 0x040fe40007ffe0ff */
[C---:B------:R-:W-:Y:S02]  /*4c40*/  IADD3 R76, R68.reuse, 0x8, RZ ;  /* 0x00000008444c7810 */ /* 0x040fe40007ffe0ff */
[C---:B------:R-:W-:Y:S02]  /*4c50*/  IADD3 R75, R68.reuse, 0x9, RZ ;  /* 0x00000009444b7810 */ /* 0x040fe40007ffe0ff */
[C---:B------:R-:W-:Y:S02]  /*4c60*/  IADD3 R74, R68.reuse, 0x10, RZ ;  /* 0x00000010444a7810 */ /* 0x040fe40007ffe0ff */
[C---:B-1----:R-:W-:Y:S02]  /*4c70*/  IADD3 R73, R68.reuse, 0x11, RZ ;  /* 0x0000001144497810 */ /* 0x042fe40007ffe0ff */
[C---:B------:R-:W-:Y:S02]  /*4c80*/  IADD3 R72, R68.reuse, 0x18, RZ ;  /* 0x0000001844487810 */ /* 0x040fe40007ffe0ff */
[C---:B------:R-:W-:Y:S02]  /*4c90*/  IADD3 R71, R68.reuse, 0x19, RZ ;  /* 0x0000001944477810 */ /* 0x040fe40007ffe0ff */
[-C--:B------:R-:W-:Y:S02]  /*4ca0*/  ISETP.GE.OR P1, PT, R68, R69.reuse, !P1 ;  /* 0x000000454400720c */ /* 0x080fe40004f26670 */
[----:B------:R-:W-:Y:S02]  /*4cb0*/  IADD3 R80, R80, 0x8, RZ ;  /* 0x0000000850507810 */ /* 0x000fe40007ffe0ff */
[-C--:B------:R-:W-:Y:S02]  /*4cc0*/  ISETP.GE.AND P0, PT, R77, R70.reuse, PT ;  /* 0x000000464d00720c */ /* 0x080fe40003f06270 */
[-C--:B------:R-:W-:Y:S02]  /*4cd0*/  ISETP.GE.AND P6, PT, R76, R70.reuse, PT ;  /* 0x000000464c00720c */ /* 0x080fe40003fc6270 */
[-C--:B------:R-:W-:Y:S02]  /*4ce0*/  ISETP.GE.AND P5, PT, R75, R70.reuse, PT ;  /* 0x000000464b00720c */ /* 0x080fe40003fa6270 */
[-C--:B------:R-:W-:Y:S02]  /*4cf0*/  ISETP.GE.AND P4, PT, R74, R70.reuse, PT ;  /* 0x000000464a00720c */ /* 0x080fe40003f86270 */
[-C--:B------:R-:W-:Y:S02]  /*4d00*/  ISETP.GE.AND P3, PT, R73, R70.reuse, PT ;  /* 0x000000464900720c */ /* 0x080fe40003f66270 */
[-C--:B------:R-:W-:Y:S02]  /*4d10*/  ISETP.GE.AND P2, PT, R72, R70.reuse, PT ;  /* 0x000000464800720c */ /* 0x080fe40003f46270 */
[----:B------:R-:W-:Y:S02]  /*4d20*/  FSEL R4, R4, -INF , !P1 ;  /* 0xff80000004047808 */ /* 0x000fe40004800000 */
[----:B------:R-:W-:Y:S02]  /*4d30*/  ISETP.GE.AND P1, PT, R71, R70, PT ;  /* 0x000000464700720c */ /* 0x000fe40003f26270 */
[----:B------:R-:W-:Y:S01]  /*4d40*/  IADD3 R70, R80, UR10, RZ ;  /* 0x0000000a50467c10 */ /* 0x000fe2000fffe0ff */
[----:B------:R-:W-:Y:S01]  /*4d50*/  UMOV UR10, UR8 ;  /* 0x00000008000a7c82 */ /* 0x000fe20008000000 */
[-C--:B------:R-:W-:Y:S02]  /*4d60*/  ISETP.GE.OR P0, PT, R77, R69.reuse, !P0 ;  /* 0x000000454d00720c */ /* 0x080fe40004706670 */
[-C--:B------:R-:W-:Y:S02]  /*4d70*/  ISETP.GE.OR P6, PT, R76, R69.reuse, !P6 ;  /* 0x000000454c00720c */ /* 0x080fe400077c6670 */
[-C--:B------:R-:W-:Y:S02]  /*4d80*/  ISETP.GE.OR P5, PT, R75, R69.reuse, !P5 ;  /* 0x000000454b00720c */ /* 0x080fe40006fa6670 */
[-C--:B------:R-:W-:Y:S02]  /*4d90*/  ISETP.GE.OR P4, PT, R74, R69.reuse, !P4 ;  /* 0x000000454a00720c */ /* 0x080fe40006786670 */
[-C--:B------:R-:W-:Y:S02]  /*4da0*/  ISETP.GE.OR P3, PT, R73, R69.reuse, !P3 ;  /* 0x000000454900720c */ /* 0x080fe40005f66670 */
[-C--:B------:R-:W-:Y:S02]  /*4db0*/  ISETP.GE.OR P2, PT, R72, R69.reuse, !P2 ;  /* 0x000000454800720c */ /* 0x080fe40005746670 */
[----:B------:R-:W-:Y:S02]  /*4dc0*/  ISETP.GE.OR P1, PT, R71, R69, !P1 ;  /* 0x000000454700720c */ /* 0x000fe40004f26670 */
[----:B------:R-:W-:Y:S02]  /*4dd0*/  IADD3 R69, R80, UR9, RZ ;  /* 0x0000000950457c10 */ /* 0x000fe4000fffe0ff */
[----:B------:R-:W-:Y:S02]  /*4de0*/  IMNMX R70, RZ, R70, !PT ;  /* 0x00000046ff467217 */ /* 0x000fe40007800200 */
[----:B------:R-:W-:Y:S02]  /*4df0*/  IMNMX R69, R69, UR6, PT ;  /* 0x0000000645457c17 */ /* 0x000fe4000b800200 */
[----:B------:R-:W-:Y:S02]  /*4e00*/  FSEL R5, R5, -INF , !P0 ;  /* 0xff80000005057808 */ /* 0x000fe40004000000 */
[-C--:B------:R-:W-:Y:S02]  /*4e10*/  ISETP.GE.AND P0, PT, R68, R70.reuse, PT ;  /* 0x000000464400720c */ /* 0x080fe40003f06270 */
[----:B------:R-:W-:Y:S02]  /*4e20*/  FSEL R8, R8, -INF , !P6 ;  /* 0xff80000008087808 */ /* 0x000fe40007000000 */
[-C--:B------:R-:W-:Y:S02]  /*4e30*/  ISETP.GE.OR P0, PT, R68, R69.reuse, !P0 ;  /* 0x000000454400720c */ /* 0x080fe40004706670 */
[-C--:B------:R-:W-:Y:S02]  /*4e40*/  ISETP.GE.AND P6, PT, R77, R70.reuse, PT ;  /* 0x000000464d00720c */ /* 0x080fe40003fc6270 */
[----:B------:R-:W-:Y:S02]  /*4e50*/  FSEL R9, R9, -INF , !P5 ;  /* 0xff80000009097808 */ /* 0x000fe40006800000 */
        /* <DEDUP_REMOVED lines=10> */
[----:B------:R-:W-:Y:S02]  /*4f00*/  ISETP.GE.AND P0, PT, R71, R70, PT ;  /* 0x000000464700720c */ /* 0x000fe40003f06270 */
[-C--:B------:R-:W-:Y:S02]  /*4f10*/  ISETP.GE.OR P6, PT, R77, R69.reuse, !P6 ;  /* 0x000000454d00720c */ /* 0x080fe400077c6670 */
[-C--:B------:R-:W-:Y:S02]  /*4f20*/  ISETP.GE.OR P5, PT, R76, R69.reuse, !P5 ;  /* 0x000000454c00720c */ /* 0x080fe40006fa6670 */
[-C--:B------:R-:W-:Y:S02]  /*4f30*/  ISETP.GE.OR P4, PT, R75, R69.reuse, !P4 ;  /* 0x000000454b00720c */ /* 0x080fe40006786670 */
[-C--:B------:R-:W-:Y:S02]  /*4f40*/  ISETP.GE.OR P3, PT, R74, R69.reuse, !P3 ;  /* 0x000000454a00720c */ /* 0x080fe40005f66670 */
[-C--:B------:R-:W-:Y:S02]  /*4f50*/  ISETP.GE.OR P2, PT, R73, R69.reuse, !P2 ;  /* 0x000000454900720c */ /* 0x080fe40005746670 */
[-C--:B------:R-:W-:Y:S02]  /*4f60*/  ISETP.GE.OR P1, PT, R72, R69.reuse, !P1 ;  /* 0x000000454800720c */ /* 0x080fe40004f26670 */
[----:B------:R-:W-:Y:S02]  /*4f70*/  ISETP.GE.OR P0, PT, R71, R69, !P0 ;  /* 0x000000454700720c */ /* 0x000fe40004706670 */
[----:B------:R-:W-:Y:S02]  /*4f80*/  FSEL R7, R7, -INF , !P6 ;  /* 0xff80000007077808 */ /* 0x000fe40007000000 */
[----:B------:R-:W-:Y:S02]  /*4f90*/  FSEL R10, R10, -INF , !P5 ;  /* 0xff8000000a0a7808 */ /* 0x000fe40006800000 */
[----:B------:R-:W-:Y:S02]  /*4fa0*/  FSEL R11, R11, -INF , !P4 ;  /* 0xff8000000b0b7808 */ /* 0x000fe40006000000 */
[----:B------:R-:W-:Y:S02]  /*4fb0*/  FSEL R14, R14, -INF , !P3 ;  /* 0xff8000000e0e7808 */ /* 0x000fe40005800000 */
[----:B------:R-:W-:Y:S02]  /*4fc0*/  FSEL R15, R15, -INF , !P2 ;  /* 0xff8000000f0f7808 */ /* 0x000fe40005000000 */
[----:B------:R-:W-:Y:S02]  /*4fd0*/  FSEL R18, R18, -INF , !P1 ;  /* 0xff80000012127808 */ /* 0x000fe40004800000 */
[----:B------:R-:W-:Y:S02]  /*4fe0*/  FSEL R19, R19, -INF , !P0 ;  /* 0xff80000013137808 */ /* 0x000fe40004000000 */
.L_x_79:
[----:B------:R-:W2:Y:S01]  /*4ff0*/  LDL R70, [R1+0x60] ;  /* 0x0000600001467983 */ /* 0x000ea20000100800 */
[----:B------:R-:W-:Y:S03]  /*5000*/  UISETP.GT.AND UP2, UPT, UR7, UR17, UPT ;  /* 0x000000110700728c */ /* 0x000fe6000bf44270 */
[----:B------:R-:W3:Y:S04]  /*5010*/  LDL R69, [R1+0x64] ;  /* 0x0000640001457983 */ /* 0x000ee80000100800 */
[----:B------:R-:W4:Y:S04]  /*5020*/  LDL R93, [R1+0x50] ;  /* 0x00005000015d7983 */ /* 0x000f280000100800 */
[----:B------:R-:W4:Y:S04]  /*5030*/  LDL R92, [R1+0x5c] ;  /* 0x00005c00015c7983 */ /* 0x000f280000100800 */
[----:B------:R-:W4:Y:S04]  /*5040*/  LDL R91, [R1+0x54] ;  /* 0x00005400015b7983 */ /* 0x000f280000100800 */
[----:B------:R-:W4:Y:S01]  /*5050*/  LDL R90, [R1+0x58] ;  /* 0x00005800015a7983 */ /* 0x000f220000100800 */
[C---:B--2---:R-:W-:Y:S01]  /*5060*/  FMUL.FTZ R68, R70.reuse, 1.4426950216293334961 ;  /* 0x3fb8aa3b46447820 */ /* 0x044fe20000410000 */
[----:B------:R-:W-:Y:S04]  /*5070*/  FSETP.NEU.FTZ.AND P0, PT, R70, -INF , PT ;  /* 0xff8000004600780b */ /* 0x000fe80003f1d000 */
[----:B------:R-:W-:Y:S02]  /*5080*/  FSEL R68, R68, RZ, P0 ;  /* 0x000000ff44447208 */ /* 0x000fe40000000000 */
[----:B---3--:R-:W-:Y:S03]  /*5090*/  FSETP.NEU.FTZ.AND P0, PT, R69, -INF , PT ;  /* 0xff8000004500780b */ /* 0x008fe60003f1d000 */
[--C-:B------:R-:W-:Y:S02]  /*50a0*/  FFMA.FTZ R4, R4, c[0x0][0x23c], -R68.reuse ;  /* 0x00008f0004047a23 */ /* 0x100fe40000010844 */
[--C-:B------:R-:W-:Y:S02]  /*50b0*/  FFMA.FTZ R5, R5, c[0x0][0x23c], -R68.reuse ;  /* 0x00008f0005057a23 */ /* 0x100fe40000010844 */
[----:B------:R2:W-:Y:S01]  /*50c0*/  MUFU.EX2 R83, R4 ;  /* 0x0000000400537308 */ /* 0x0005e20000000800 */
[--C-:B------:R-:W-:Y:S02]  /*50d0*/  FFMA.FTZ R8, R8, c[0x0][0x23c], -R68.reuse ;  /* 0x00008f0008087a23 */ /* 0x100fe40000010844 */
[--C-:B------:R-:W-:Y:S02]  /*50e0*/  FFMA.FTZ R9, R9, c[0x0][0x23c], -R68.reuse ;  /* 0x00008f0009097a23 */ /* 0x100fe40000010844 */
[--C-:B------:R-:W-:Y:S02]  /*50f0*/  FFMA.FTZ R12, R12, c[0x0][0x23c], -R68.reuse ;  /* 0x00008f000c0c7a23 */ /* 0x100fe40000010844 */
[--C-:B------:R-:W-:Y:S02]  /*5100*/  FFMA.FTZ R13, R13, c[0x0][0x23c], -R68.reuse ;  /* 0x00008f000d0d7a23 */ /* 0x100fe40000010844 */
[--C-:B------:R-:W-:Y:S01]  /*5110*/  FFMA.FTZ R16, R16, c[0x0][0x23c], -R68.reuse ;  /* 0x00008f0010107a23 */ /* 0x100fe20000010844 */
[----:B------:R-:W3:Y:S01]  /*5120*/  MUFU.EX2 R81, R5 ;  /* 0x0000000500517308 */ /* 0x000ee20000000800 */
[----:B------:R-:W-:Y:S09]  /*5130*/  FFMA.FTZ R68, R17, c[0x0][0x23c], -R68 ;  /* 0x00008f0011447a23 */ /* 0x000ff20000010844 */
[----:B------:R-:W-:Y:S01]  /*5140*/  MUFU.EX2 R80, R8 ;  /* 0x0000000800507308 */ /* 0x000fe20000000800 */
[----:B--2---:R-:W-:Y:S05]  /*5150*/  FMUL.FTZ R4, R69, 1.4426950216293334961 ;  /* 0x3fb8aa3b45047820 */ /* 0x004fea0000410000 */
[----:B------:R-:W-:Y:S04]  /*5160*/  FSEL R4, R4, RZ, P0 ;  /* 0x000000ff04047208 */ /* 0x000fe80000000000 */
[----:B------:R-:W-:Y:S01]  /*5170*/  MUFU.EX2 R77, R9 ;  /* 0x00000009004d7308 */ /* 0x000fe20000000800 */
[----:B------:R-:W-:Y:S01]  /*5180*/  PLOP3.LUT P0, PT, PT, PT, UP2, 0x80, 0x0 ;  /* 0x000000000000781c */ /* 0x000fe20003f0f028 */
[--C-:B------:R-:W-:Y:S02]  /*5190*/  FFMA.FTZ R6, R6, c[0x0][0x23c], -R4.reuse ;  /* 0x00008f0006067a23 */ /* 0x100fe40000010804 */
[--C-:B------:R-:W-:Y:S02]  /*51a0*/  FFMA.FTZ R7, R7, c[0x0][0x23c], -R4.reuse ;  /* 0x00008f0007077a23 */ /* 0x100fe40000010804 */
[--C-:B------:R-:W-:Y:S04]  /*51b0*/  FFMA.FTZ R18, R18, c[0x0][0x23c], -R4.reuse ;  /* 0x00008f0012127a23 */ /* 0x100fe80000010804 */
[----:B------:R3:W-:Y:S01]  /*51c0*/  MUFU.EX2 R75, R6 ;  /* 0x00000006004b7308 */ /* 0x0007e20000000800 */
[--C-:B------:R-:W-:Y:S02]  /*51d0*/  FFMA.FTZ R10, R10, c[0x0][0x23c], -R4.reuse ;  /* 0x00008f000a0a7a23 */ /* 0x100fe40000010804 */
[--C-:B------:R-:W-:Y:S02]  /*51e0*/  FFMA.FTZ R11, R11, c[0x0][0x23c], -R4.reuse ;  /* 0x00008f000b0b7a23 */ /* 0x100fe40000010804 */
[--C-:B------:R-:W-:Y:S02]  /*51f0*/  FFMA.FTZ R14, R14, c[0x0][0x23c], -R4.reuse ;  /* 0x00008f000e0e7a23 */ /* 0x100fe40000010804 */
[--C-:B------:R-:W-:Y:S02]  /*5200*/  FFMA.FTZ R15, R15, c[0x0][0x23c], -R4.reuse ;  /* 0x00008f000f0f7a23 */ /* 0x100fe40000010804 */
[----:B------:R-:W-:Y:S01]  /*5210*/  FFMA.FTZ R4, R19, c[0x0][0x23c], -R4 ;  /* 0x00008f0013047a23 */ /* 0x000fe20000010804 */
[----:B-1----:R-:W1:Y:S10]  /*5220*/  MUFU.EX2 R73, R7 ;  /* 0x0000000700497308 */ /* 0x002e740000000800 */
[----:B------:R2:W-:Y:S01]  /*5230*/  MUFU.EX2 R76, R4 ;  /* 0x00000004004c7308 */ /* 0x0005e20000000800 */
[----:B---3--:R-:W-:Y:S05]  /*5240*/  F2FP.PACK_AB R6, R81, R83 ;  /* 0x000000535106723e */ /* 0x008fea00000000ff */
[----:B----4-:R3:W-:Y:S04]  /*5250*/  STS [R93+0x14000], R6 ;  /* 0x014000065d007388 */ /* 0x0107e80000000800 */
[----:B------:R-:W-:Y:S01]  /*5260*/  MUFU.EX2 R74, R10 ;  /* 0x0000000a004a7308 */ /* 0x000fe20000000800 */
[----:B-1----:R-:W-:Y:S05]  /*5270*/  F2FP.PACK_AB R5, R73, R75 ;  /* 0x0000004b4905723e */ /* 0x002fea00000000ff */
[----:B------:R1:W-:Y:S04]  /*5280*/  STS [R93+0x14400], R5 ;  /* 0x014400055d007388 */ /* 0x0003e80000000800 */
[----:B------:R-:W4:Y:S01]  /*5290*/  MUFU.EX2 R72, R11 ;  /* 0x0000000b00487308 */ /* 0x000f220000000800 */
[----:B--2---:R-:W-:Y:S05]  /*52a0*/  F2FP.PACK_AB R4, R77, R80 ;  /* 0x000000504d04723e */ /* 0x004fea00000000ff */
[----:B------:R2:W-:Y:S04]  /*52b0*/  STS [R92+0x14000], R4 ;  /* 0x014000045c007388 */ /* 0x0005e80000000800 */
[----:B------:R-:W-:Y:S10]  /*52c0*/  MUFU.EX2 R89, R12 ;  /* 0x0000000c00597308 */ /* 0x000ff40000000800 */
[----:B------:R-:W1:Y:S01]  /*52d0*/  MUFU.EX2 R88, R13 ;  /* 0x0000000d00587308 */ /* 0x000e620000000800 */
[----:B----4-:R-:W-:Y:S05]  /*52e0*/  F2FP.PACK_AB R8, R72, R74 ;  /* 0x0000004a4808723e */ /* 0x010fea00000000ff */
[----:B------:R-:W-:Y:S04]  /*52f0*/  STS [R92+0x14400], R8 ;  /* 0x014400085c007388 */ /* 0x000fe80000000800 */
[----:B------:R-:W-:Y:S10]  /*5300*/  MUFU.EX2 R86, R14 ;  /* 0x0000000e00567308 */ /* 0x000ff40000000800 */
[----:B------:R-:W3:Y:S01]  /*5310*/  MUFU.EX2 R85, R15 ;  /* 0x0000000f00557308 */ /* 0x000ee20000000800 */
[----:B-1----:R-:W-:Y:S05]  /*5320*/  F2FP.PACK_AB R7, R88, R89 ;  /* 0x000000595807723e */ /* 0x002fea00000000ff */
[----:B------:R-:W-:Y:S04]  /*5330*/  STS [R91+0x14000], R7 ;  /* 0x014000075b007388 */ /* 0x000fe80000000800 */
[----:B------:R-:W-:Y:S10]  /*5340*/  MUFU.EX2 R87, R16 ;  /* 0x0000001000577308 */ /* 0x000ff40000000800 */
[----:B------:R-:W1:Y:S01]  /*5350*/  MUFU.EX2 R84, R68 ;  /* 0x0000004400547308 */ /* 0x000e620000000800 */
[----:B---3--:R-:W-:Y:S05]  /*5360*/  F2FP.PACK_AB R6, R85, R86 ;  /* 0x000000565506723e */ /* 0x008fea00000000ff */
[----:B------:R-:W-:Y:S04]  /*5370*/  STS [R91+0x14400], R6 ;  /* 0x014400065b007388 */ /* 0x000fe80000000800 */
[----:B------:R-:W2:Y:S01]  /*5380*/  MUFU.EX2 R82, R18 ;  /* 0x0000001200527308 */ /* 0x000ea20000000800 */
[----:B-1----:R-:W-:Y:S05]  /*5390*/  F2FP.PACK_AB R5, R84, R87 ;  /* 0x000000575405723e */ /* 0x002fea00000000ff */
[----:B------:R-:W-:Y:S01]  /*53a0*/  STS [R90+0x14000], R5 ;  /* 0x014000055a007388 */ /* 0x000fe20000000800 */
[----:B--2---:R-:W-:Y:S05]  /*53b0*/  F2FP.PACK_AB R4, R76, R82 ;  /* 0x000000524c04723e */ /* 0x004fea00000000ff */
[----:B------:R-:W-:Y:S04]  /*53c0*/  STS [R90+0x14400], R4 ;  /* 0x014400045a007388 */ /* 0x000fe80000000800 */
[----:B------:R-:W1:Y:S08]  /*53d0*/  LDSM.16.M88.4 R16, [R97+0x6000] ;  /* 0x006000006110783b */ /* 0x000e700000000200 */
        /* <DEDUP_REMOVED lines=59> */
[C---:B-----5:R-:W-:Y:S02]  /*5790*/  FADD.FTZ R4, -R79.reuse, R4 ;  /* 0x000000044f047221 */ /* 0x060fe40000010100 */
[----:B------:R-:W-:Y:S02]  /*57a0*/  FADD.FTZ R5, -R79, R5 ;  /* 0x000000054f057221 */ /* 0x000fe40000010100 */
[C---:B------:R-:W-:Y:S04]  /*57b0*/  FADD.FTZ R6, -R78.reuse, R6 ;  /* 0x000000064e067221 */ /* 0x040fe80000010100 */
[----:B------:R-:W-:Y:S02]  /*57c0*/  FADD.FTZ R7, -R78, R7 ;  /* 0x000000074e077221 */ /* 0x000fe40000010100 */
[----:B------:R-:W-:Y:S02]  /*57d0*/  FMUL.FTZ R69, R83, R4 ;  /* 0x0000000453457220 */ /* 0x000fe40000410000 */
[----:B------:R-:W-:Y:S02]  /*57e0*/  FMUL.FTZ R68, R81, R5 ;  /* 0x0000000551447220 */ /* 0x000fe40000410000 */
[----:B------:R-:W-:Y:S02]  /*57f0*/  FMUL.FTZ R4, R75, R6 ;  /* 0x000000064b047220 */ /* 0x000fe40000410000 */
[----:B------:R-:W-:Y:S01]  /*5800*/  FMUL.FTZ R5, R73, R7 ;  /* 0x0000000749057220 */ /* 0x000fe20000410000 */
[----:B------:R-:W-:Y:S01]  /*5810*/  F2FP.PACK_AB R6, R68, R69 ;  /* 0x000000454406723e */ /* 0x000fe200000000ff */
[C---:B------:R-:W-:Y:S02]  /*5820*/  FADD.FTZ R8, -R79.reuse, R8 ;  /* 0x000000084f087221 */ /* 0x040fe40000010100 */
[----:B------:R-:W-:Y:S01]  /*5830*/  FADD.FTZ R9, -R79, R9 ;  /* 0x000000094f097221 */ /* 0x000fe20000010100 */
[----:B------:R-:W-:Y:S01]  /*5840*/  F2FP.PACK_AB R5, R5, R4 ;  /* 0x000000040505723e */ /* 0x000fe200000000ff */
[----:B------:R1:W-:Y:S01]  /*5850*/  STS [R93+0x12000], R6 ;  /* 0x012000065d007388 */ /* 0x0003e20000000800 */
[----:B------:R-:W-:Y:S02]  /*5860*/  FMUL.FTZ R70, R80, R8 ;  /* 0x0000000850467220 */ /* 0x000fe40000410000 */
[----:B------:R-:W-:Y:S01]  /*5870*/  FMUL.FTZ R9, R77, R9 ;  /* 0x000000094d097220 */ /* 0x000fe20000410000 */
[----:B------:R2:W-:Y:S01]  /*5880*/  STS [R93+0x12400], R5 ;  /* 0x012400055d007388 */ /* 0x0005e20000000800 */
[C---:B------:R-:W-:Y:S02]  /*5890*/  FADD.FTZ R10, -R78.reuse, R10 ;  /* 0x0000000a4e0a7221 */ /* 0x040fe40000010100 */
[----:B------:R-:W-:Y:S01]  /*58a0*/  FADD.FTZ R11, -R78, R11 ;  /* 0x0000000b4e0b7221 */ /* 0x000fe20000010100 */
[----:B------:R-:W-:Y:S01]  /*58b0*/  F2FP.PACK_AB R4, R9, R70 ;  /* 0x000000460904723e */ /* 0x000fe200000000ff */
[----:B------:R-:W-:Y:S02]  /*58c0*/  FMUL.FTZ R10, R74, R10 ;  /* 0x0000000a4a0a7220 */ /* 0x000fe40000410000 */
[----:B------:R-:W-:Y:S02]  /*58d0*/  FMUL.FTZ R8, R72, R11 ;  /* 0x0000000b48087220 */ /* 0x000fe40000410000 */
[----:B------:R3:W-:Y:S01]  /*58e0*/  STS [R92+0x12000], R4 ;  /* 0x012000045c007388 */ /* 0x0007e20000000800 */
[C---:B------:R-:W-:Y:S02]  /*58f0*/  FADD.FTZ R12, -R79.reuse, R12 ;  /* 0x0000000c4f0c7221 */ /* 0x040fe40000010100 */
[----:B------:R-:W-:Y:S01]  /*5900*/  FADD.FTZ R13, -R79, R13 ;  /* 0x0000000d4f0d7221 */ /* 0x000fe20000010100 */
[----:B------:R-:W-:Y:S01]  /*5910*/  F2FP.PACK_AB R8, R8, R10 ;  /* 0x0000000a0808723e */ /* 0x000fe200000000ff */
[C---:B------:R-:W-:Y:S02]  /*5920*/  FADD.FTZ R14, -R78.reuse, R14 ;  /* 0x0000000e4e0e7221 */ /* 0x040fe40000010100 */
[----:B------:R-:W-:Y:S02]  /*5930*/  FADD.FTZ R15, -R78, R15 ;  /* 0x0000000f4e0f7221 */ /* 0x000fe40000010100 */
[----:B------:R-:W-:Y:S01]  /*5940*/  FMUL.FTZ R12, R89, R12 ;  /* 0x0000000c590c7220 */ /* 0x000fe20000410000 */
[----:B------:R-:W-:Y:S01]  /*5950*/  STS [R92+0x12400], R8 ;  /* 0x012400085c007388 */ /* 0x000fe20000000800 */
[----:B------:R-:W-:Y:S02]  /*5960*/  FMUL.FTZ R7, R88, R13 ;  /* 0x0000000d58077220 */ /* 0x000fe40000410000 */
[C---:B------:R-:W-:Y:S01]  /*5970*/  FADD.FTZ R16, -R79.reuse, R16 ;  /* 0x000000104f107221 */ /* 0x040fe20000010100 */
[----:B------:R-:W4:Y:S01]  /*5980*/  LDL.LU.64 R88, [R1+0x30] ;  /* 0x0000300001587983 */ /* 0x000f220000300a00 */
[----:B------:R-:W-:Y:S01]  /*5990*/  FADD.FTZ R17, -R79, R17 ;  /* 0x000000114f117221 */ /* 0x000fe20000010100 */
[----:B------:R-:W-:Y:S01]  /*59a0*/  F2FP.PACK_AB R7, R7, R12 ;  /* 0x0000000c0707723e */ /* 0x000fe200000000ff */
[----:B------:R-:W-:Y:S02]  /*59b0*/  FMUL.FTZ R14, R86, R14 ;  /* 0x0000000e560e7220 */ /* 0x000fe40000410000 */
[----:B------:R-:W-:Y:S02]  /*59c0*/  FMUL.FTZ R15, R85, R15 ;  /* 0x0000000f550f7220 */ /* 0x000fe40000410000 */
[C---:B------:R-:W-:Y:S01]  /*59d0*/  FADD.FTZ R18, -R78.reuse, R18 ;  /* 0x000000124e127221 */ /* 0x040fe20000010100 */
[----:B------:R-:W-:Y:S01]  /*59e0*/  STS [R91+0x12000], R7 ;  /* 0x012000075b007388 */ /* 0x000fe20000000800 */
[----:B------:R-:W-:Y:S01]  /*59f0*/  FADD.FTZ R19, -R78, R19 ;  /* 0x000000134e137221 */ /* 0x000fe20000010100 */
[----:B-1----:R-:W-:Y:S01]  /*5a00*/  F2FP.PACK_AB R6, R15, R14 ;  /* 0x0000000e0f06723e */ /* 0x002fe200000000ff */
[----:B------:R-:W-:Y:S02]  /*5a10*/  FMUL.FTZ R16, R87, R16 ;  /* 0x0000001057107220 */ /* 0x000fe40000410000 */
[----:B--2---:R-:W-:Y:S02]  /*5a20*/  FMUL.FTZ R5, R84, R17 ;  /* 0x0000001154057220 */ /* 0x004fe40000410000 */
[----:B------:R-:W-:Y:S01]  /*5a30*/  FMUL.FTZ R18, R82, R18 ;  /* 0x0000001252127220 */ /* 0x000fe20000410000 */
[----:B------:R-:W-:Y:S01]  /*5a40*/  STS [R91+0x12400], R6 ;  /* 0x012400065b007388 */ /* 0x000fe20000000800 */
[----:B------:R-:W-:Y:S01]  /*5a50*/  FMUL.FTZ R19, R76, R19 ;  /* 0x000000134c137220 */ /* 0x000fe20000410000 */
[----:B------:R-:W-:Y:S04]  /*5a60*/  F2FP.PACK_AB R5, R5, R16 ;  /* 0x000000100505723e */ /* 0x000fe800000000ff */
[----:B---3--:R-:W-:Y:S01]  /*5a70*/  F2FP.PACK_AB R4, R19, R18 ;  /* 0x000000121304723e */ /* 0x008fe200000000ff */
[----:B------:R-:W-:Y:S04]  /*5a80*/  STS [R90+0x12000], R5 ;  /* 0x012000055a007388 */ /* 0x000fe80000000800 */
[----:B------:R-:W-:Y:S04]  /*5a90*/  STS [R90+0x12400], R4 ;  /* 0x012400045a007388 */ /* 0x000fe80000000800 */
[----:B------:R-:W-:Y:S08]  /*5aa0*/  BAR.SYNC.DEFER_BLOCKING 0x0 ;  /* 0x0000000000007b1d */ /* 0x000ff00000010000 */
[----:B------:R-:W-:Y:S08]  /*5ab0*/  LDSM.16.MT88.4 R4, [R3+0x14000] ;  /* 0x014000000304783b */ /* 0x000ff00000004200 */
[----:B------:R-:W1:Y:S08]  /*5ac0*/  LDSM.16.MT88.4 R8, [R0+0x6000] ;  /* 0x006000000008783b */ /* 0x000e700000004200 */
[----:B------:R-:W2:Y:S08]  /*5ad0*/  LDSM.16.MT88.4 R12, [R2+0x14000] ;  /* 0x01400000020c783b */ /* 0x000eb00000004200 */
[----:B------:R-:W3:Y:S08]  /*5ae0*/  LDSM.16.MT88.4 R16, [R0+0x8000] ;  /* 0x008000000010783b */ /* 0x000ef00000004200 */
[----:B------:R-:W3:Y:S08]  /*5af0*/  LDSM.16.MT88.4 R68, [R0+0xa000] ;  /* 0x00a000000044783b */ /* 0x000ef00000004200 */
[----:B------:R-:W-:Y:S01]  /*5b00*/  LDSM.16.MT88.4 R72, [R3+0x14800] ;  /* 0x014800000348783b */ /* 0x000fe20000004200 */
[-C--:B-1----:R-:W-:Y:S07]  /*5b10*/  HMMA.16816.F32 R20, R4, R8.reuse, R20 ;  /* 0x000000080414723c */ /* 0x082fee0000001814 */
[----:B------:R-:W1:Y:S01]  /*5b20*/  LDSM.16.MT88.4 R76, [R0+0x6800] ;  /* 0x00680000004c783b */ /* 0x000e620000004200 */
[C---:B--2---:R-:W-:Y:S07]  /*5b30*/  HMMA.16816.F32 R24, R12.reuse, R8, R24 ;  /* 0x000000080c18723c */ /* 0x044fee0000001818 */
[----:B------:R-:W2:Y:S01]  /*5b40*/  LDSM.16.MT88.4 R80, [R2+0x14800] ;  /* 0x014800000250783b */ /* 0x000ea20000004200 */
[-C--:B------:R-:W-:Y:S07]  /*5b50*/  HMMA.16816.F32 R28, R12, R10.reuse, R28 ;  /* 0x0000000a0c1c723c */ /* 0x080fee000000181c */
[----:B------:R-:W-:Y:S01]  /*5b60*/  LDSM.16.MT88.4 R84, [R0+0x9000] ;  /* 0x009000000054783b */ /* 0x000fe20000004200 */
[C---:B------:R-:W-:Y:S07]  /*5b70*/  HMMA.16816.F32 R32, R4.reuse, R10, R32 ;  /* 0x0000000a0420723c */ /* 0x040fee0000001820 */
[----:B------:R-:W1:Y:S01]  /*5b80*/  LDSM.16.MT88.4 R8, [R0+0x8800] ;  /* 0x008800000008783b */ /* 0x000e620000004200 */
[-C--:B---3--:R-:W-:Y:S08]  /*5b90*/  HMMA.16816.F32 R36, R4, R16.reuse, R36 ;  /* 0x000000100424723c */ /* 0x088ff00000001824 */
[C---:B------:R-:W-:Y:S08]  /*5ba0*/  HMMA.16816.F32 R40, R12.reuse, R16, R40 ;  /* 0x000000100c28723c */ /* 0x040ff00000001828 */
[-C--:B------:R-:W-:Y:S08]  /*5bb0*/  HMMA.16816.F32 R44, R12, R18.reuse, R44 ;  /* 0x000000120c2c723c */ /* 0x080ff0000000182c */
[C---:B------:R-:W-:Y:S01]  /*5bc0*/  HMMA.16816.F32 R48, R4.reuse, R18, R48 ;  /* 0x000000120430723c */ /* 0x040fe20000001830 */
[----:B------:R-:W3:Y:S07]  /*5bd0*/  LDSM.16.MT88.4 R16, [R0+0xa800] ;  /* 0x00a800000010783b */ /* 0x000eee0000004200 */
[-C--:B------:R-:W-:Y:S08]  /*5be0*/  HMMA.16816.F32 R52, R4, R68.reuse, R52 ;  /* 0x000000440434723c */ /* 0x080ff00000001834 */
[C---:B------:R-:W-:Y:S08]  /*5bf0*/  HMMA.16816.F32 R56, R12.reuse, R68, R56 ;  /* 0x000000440c38723c */ /* 0x040ff00000001838 */
[-C--:B------:R-:W-:Y:S01]  /*5c00*/  HMMA.16816.F32 R60, R12, R70.reuse, R60 ;  /* 0x000000460c3c723c */ /* 0x080fe2000000183c */
[----:B------:R-:W-:Y:S07]  /*5c10*/  LDSM.16.MT88.4 R12, [R0+0x7000] ;  /* 0x00700000000c783b */ /* 0x000fee0000004200 */
[----:B------:R-:W-:Y:S01]  /*5c20*/  HMMA.16816.F32 R64, R4, R70, R64 ;  /* 0x000000460440723c */ /* 0x000fe20000001840 */
[----:B------:R-:W3:Y:S07]  /*5c30*/  LDSM.16.MT88.4 R4, [R3+0x15000] ;  /* 0x015000000304783b */ /* 0x000eee0000004200 */
[-C--:B-1----:R-:W-:Y:S01]  /*5c40*/  HMMA.16816.F32 R20, R72, R76.reuse, R20 ;  /* 0x0000004c4814723c */ /* 0x082fe20000001814 */
[----:B------:R-:W1:Y:S07]  /*5c50*/  LDSM.16.MT88.4 R68, [R2+0x15000] ;  /* 0x015000000244783b */ /* 0x000e6e0000004200 */
[C---:B--2---:R-:W-:Y:S08]  /*5c60*/  HMMA.16816.F32 R24, R80.reuse, R76, R24 ;  /* 0x0000004c5018723c */ /* 0x044ff00000001818 */
[-C--:B------:R-:W-:Y:S08]  /*5c70*/  HMMA.16816.F32 R28, R80, R78.reuse, R28 ;  /* 0x0000004e501c723c */ /* 0x080ff0000000181c */
[C---:B------:R-:W-:Y:S01]  /*5c80*/  HMMA.16816.F32 R32, R72.reuse, R78, R32 ;  /* 0x0000004e4820723c */ /* 0x040fe20000001820 */
[----:B------:R-:W-:Y:S07]  /*5c90*/  LDSM.16.MT88.4 R76, [R0+0x9800] ;  /* 0x00980000004c783b */ /* 0x000fee0000004200 */
[-C--:B------:R-:W-:Y:S08]  /*5ca0*/  HMMA.16816.F32 R36, R72, R8.reuse, R36 ;  /* 0x000000084824723c */ /* 0x080ff00000001824 */
[C---:B------:R-:W-:Y:S08]  /*5cb0*/  HMMA.16816.F32 R40, R80.reuse, R8, R40 ;  /* 0x000000085028723c */ /* 0x040ff00000001828 */
[-C--:B------:R-:W-:Y:S08]  /*5cc0*/  HMMA.16816.F32 R44, R80, R10.reuse, R44 ;  /* 0x0000000a502c723c */ /* 0x080ff0000000182c */
[C---:B------:R-:W-:Y:S01]  /*5cd0*/  HMMA.16816.F32 R48, R72.reuse, R10, R48 ;  /* 0x0000000a4830723c */ /* 0x040fe20000001830 */
[----:B------:R-:W2:Y:S07]  /*5ce0*/  LDSM.16.MT88.4 R8, [R0+0xb000] ;  /* 0x00b000000008783b */ /* 0x000eae0000004200 */
[-C--:B---3--:R-:W-:Y:S08]  /*5cf0*/  HMMA.16816.F32 R52, R72, R16.reuse, R52 ;  /* 0x000000104834723c */ /* 0x088ff00000001834 */
[C---:B------:R-:W-:Y:S08]  /*5d00*/  HMMA.16816.F32 R56, R80.reuse, R16, R56 ;  /* 0x000000105038723c */ /* 0x040ff00000001838 */
[-C--:B------:R-:W-:Y:S01]  /*5d10*/  HMMA.16816.F32 R60, R80, R18.reuse, R60 ;  /* 0x00000012503c723c */ /* 0x080fe2000000183c */
[----:B------:R-:W-:Y:S07]  /*5d20*/  LDSM.16.MT88.4 R80, [R0+0xb800] ;  /* 0x00b800000050783b */ /* 0x000fee0000004200 */
[----:B------:R-:W-:Y:S01]  /*5d30*/  HMMA.16816.F32 R64, R72, R18, R64 ;  /* 0x000000124840723c */ /* 0x000fe20000001840 */
[----:B------:R-:W-:Y:S07]  /*5d40*/  LDSM.16.MT88.4 R16, [R0+0x7800] ;  /* 0x007800000010783b */ /* 0x000fee0000004200 */
[-C--:B------:R-:W-:Y:S01]  /*5d50*/  HMMA.16816.F32 R20, R4, R12.reuse, R20 ;  /* 0x0000000c0414723c */ /* 0x080fe20000001814 */
[----:B------:R-:W-:Y:S07]  /*5d60*/  LDSM.16.MT88.4 R72, [R2+0x15800] ;  /* 0x015800000248783b */ /* 0x000fee0000004200 */
[C---:B-1----:R-:W-:Y:S08]  /*5d70*/  HMMA.16816.F32 R24, R68.reuse, R12, R24 ;  /* 0x0000000c4418723c */ /* 0x042ff00000001818 */
[-C--:B------:R-:W-:Y:S08]  /*5d80*/  HMMA.16816.F32 R28, R68, R14.reuse, R28 ;  /* 0x0000000e441c723c */ /* 0x080ff0000000181c */
[C---:B------:R-:W-:Y:S01]  /*5d90*/  HMMA.16816.F32 R32, R4.reuse, R14, R32 ;  /* 0x0000000e0420723c */ /* 0x040fe20000001820 */
[----:B------:R-:W1:Y:S07]  /*5da0*/  LDSM.16.MT88.4 R12, [R3+0x15800] ;  /* 0x01580000030c783b */ /* 0x000e6e0000004200 */
[-C--:B------:R-:W-:Y:S01]  /*5db0*/  HMMA.16816.F32 R36, R4, R84.reuse, R36 ;  /* 0x000000540424723c */ /* 0x080fe20000001824 */
[----:B------:R-:W-:Y:S07]  /*5dc0*/  BAR.SYNC.DEFER_BLOCKING 0x0 ;  /* 0x0000000000007b1d */ /* 0x000fee0000010000 */
[C---:B------:R-:W-:Y:S08]  /*5dd0*/  HMMA.16816.F32 R40, R68.reuse, R84, R40 ;  /* 0x000000544428723c */ /* 0x040ff00000001828 */
[-C--:B------:R-:W-:Y:S08]  /*5de0*/  HMMA.16816.F32 R44, R68, R86.reuse, R44 ;  /* 0x00000056442c723c */ /* 0x080ff0000000182c */
[C---:B------:R-:W-:Y:S08]  /*5df0*/  HMMA.16816.F32 R48, R4.reuse, R86, R48 ;  /* 0x000000560430723c */ /* 0x040ff00000001830 */
[-C--:B--2---:R-:W-:Y:S08]  /*5e00*/  HMMA.16816.F32 R52, R4, R8.reuse, R52 ;  /* 0x000000080434723c */ /* 0x084ff00000001834 */
[C---:B------:R-:W-:Y:S08]  /*5e10*/  HMMA.16816.F32 R56, R68.reuse, R8, R56 ;  /* 0x000000084438723c */ /* 0x040ff00000001838 */
[-C--:B------:R-:W-:Y:S08]  /*5e20*/  HMMA.16816.F32 R60, R68, R10.reuse, R60 ;  /* 0x0000000a443c723c */ /* 0x080ff0000000183c */
[----:B------:R-:W-:Y:S07]  /*5e30*/  HMMA.16816.F32 R64, R4, R10, R64 ;  /* 0x0000000a0440723c */ /* 0x000fee0000001840 */
[----:B------:R-:W-:Y:S01]  /*5e40*/  MOV R4, c[0x0][0x22c] ;  /* 0x00008b0000047a02 */ /* 0x000fe20000000f00 */
[-C--:B-1----:R-:W-:Y:S05]  /*5e50*/  HMMA.16816.F32 R20, R12, R16.reuse, R20 ;  /* 0x000000100c14723c */ /* 0x082fea0000001814 */
[----:B------:R-:W-:Y:S03]  /*5e60*/  IMAD R90, R4, c[0x0][0x1c0], RZ ;  /* 0x00007000045a7a24 */ /* 0x000fe600078e02ff */
[C---:B------:R-:W-:Y:S04]  /*5e70*/  HMMA.16816.F32 R24, R72.reuse, R16, R24 ;  /* 0x000000104818723c */ /* 0x040fe80000001818 */
[----:B------:R-:W-:Y:S04]  /*5e80*/  LEA R4, -R90, RZ, 0x6 ;  /* 0x000000ff5a047211 */ /* 0x000fe800078e31ff */
[-C--:B------:R-:W-:Y:S04]  /*5e90*/  HMMA.16816.F32 R28, R72, R18.reuse, R28 ;  /* 0x00000012481c723c */ /* 0x080fe8000000181c */
[C---:B----4-:R-:W-:Y:S04]  /*5ea0*/  LEA R5, P1, R4.reuse, R88, 0x2 ;  /* 0x0000005804057211 */ /* 0x050fe800078210ff */
[C---:B------:R-:W-:Y:S04]  /*5eb0*/  HMMA.16816.F32 R32, R12.reuse, R18, R32 ;  /* 0x000000120c20723c */ /* 0x040fe80000001820 */
[----:B------:R-:W-:Y:S04]  /*5ec0*/  LEA.HI.X.SX32 R4, R4, R89, 0x2, P1 ;  /* 0x0000005904047211 */ /* 0x000fe800008f16ff */
[-C--:B------:R-:W-:Y:S04]  /*5ed0*/  HMMA.16816.F32 R36, R12, R76.reuse, R36 ;  /* 0x0000004c0c24723c */ /* 0x080fe80000001824 */
[-C--:B------:R-:W-:Y:S04]  /*5ee0*/  LOP3.LUT R5, R5, R4.reuse, RZ, 0x3c, !PT ;  /* 0x0000000405057212 */ /* 0x080fe800078e3cff */
[C---:B------:R-:W-:Y:S04]  /*5ef0*/  HMMA.16816.F32 R40, R72.reuse, R76, R40 ;  /* 0x0000004c4828723c */ /* 0x040fe80000001828 */
[C---:B------:R-:W-:Y:S04]  /*5f00*/  LOP3.LUT R4, R5.reuse, R4, RZ, 0x3c, !PT ;  /* 0x0000000405047212 */ /* 0x040fe800078e3cff */
[-C--:B------:R-:W-:Y:S04]  /*5f10*/  HMMA.16816.F32 R44, R72, R78.reuse, R44 ;  /* 0x0000004e482c723c */ /* 0x080fe8000000182c */
[----:B------:R-:W-:Y:S04]  /*5f20*/  LOP3.LUT R5, R5, R4, RZ, 0x3c, !PT ;  /* 0x0000000405057212 */ /* 0x000fe800078e3cff */
[C---:B------:R-:W-:Y:S01]  /*5f30*/  HMMA.16816.F32 R48, R12.reuse, R78, R48 ;  /* 0x0000004e0c30723c */ /* 0x040fe20000001830 */
[----:B------:R1:W-:Y:S07]  /*5f40*/  STL.64 [R1+0x30], R4 ;  /* 0x0000300401007387 */ /* 0x0003ee0000100a00 */
[-C--:B------:R-:W-:Y:S08]  /*5f50*/  HMMA.16816.F32 R52, R12, R80.reuse, R52 ;  /* 0x000000500c34723c */ /* 0x080ff00000001834 */
        /* <DEDUP_REMOVED lines=58> */
.L_x_80:
        /* <DEDUP_REMOVED lines=418> */
.L_x_81:
[----:B------:R-:W-:Y:S02]  /*7d20*/  UISETP.GT.AND UP0, UPT, UR7, UR17, UPT ;  /* 0x000000110700728c */ /* 0x000fe4000bf04270 */
[----:B------:R-:W-:Y:S04]  /*7d30*/  UIADD3 UR7, UR7, -0x1, URZ ;  /* 0xffffffff07077890 */ /* 0x000fe8000fffe03f */
[----:B------:R-:W-:Y:S11]  /*7d40*/  PLOP3.LUT P0, PT, PT, PT, UP0, 0x80, 0x0 ;  /* 0x000000000000781c */ /* 0x000ff60003f0f008 */
[----:B------:R-:W-:Y:S02]  /*7d50*/  @!UPT UIADD3 URZ, URZ, URZ, URZ ;  /* 0x0000003f3f3ff290 */ /* 0x000fe4000fffe03f */
        /* <DEDUP_REMOVED lines=161> */
[----:B------:R-:W-:Y:S02]  /*8770*/  USHF.R.S32.HI UR14, URZ, 0x1f, UR36 ;  /* 0x0000001f3f0e7899 */ /* 0x000fe40008011424 */
[----:B------:R-:W-:Y:S02]  /*8780*/  UIADD3 UR9, UR9, UR11, URZ ;  /* 0x0000000b09097290 */ /* 0x000fe4000fffe03f */
[----:B------:R-:W-:-:S02]  /*8790*/  ULDC.64 UR12, c[0x0][0x388] ;  /* 0x0000e200000c7ab9 */ /* 0x000fc40000000a00 */
[----:B------:R-:W-:Y:S02]  /*87a0*/  UIMAD UR7, UR14, UR12, URZ ;  /* 0x0000000c0e0772a4 */ /* 0x000fe4000f8e023f */
[----:B------:R-:W-:Y:S02]  /*87b0*/  UIMAD.WIDE.U32 UR8, UR36, UR12, UR8 ;  /* 0x0000000c240872a5 */ /* 0x000fe4000f8e0008 */
[----:B------:R-:W-:-:S04]  /*87c0*/  UIMAD UR7, UR36, UR13, UR7 ;  /* 0x0000000d240772a4 */ /* 0x000fc8000f8e0207 */
[----:B------:R-:W-:Y:S02]  /*87d0*/  UIADD3 UR15, UR9, UR7, URZ ;  /* 0x00000007090f7290 */ /* 0x000fe4000fffe03f */
[----:B------:R-:W-:Y:S02]  /*87e0*/  UMOV UR14, UR8 ;  /* 0x00000008000e7c82 */ /* 0x000fe40008000000 */
.L_x_83:
        /* <DEDUP_REMOVED lines=11> */
[----:B------:R-:W-:-:S02]  /*88a0*/  USHF.R.S32.HI UR16, URZ, 0x1f, UR36 ;  /* 0x0000001f3f107899 */ /* 0x000fc40008011424 */
[----:B------:R-:W-:Y:S02]  /*88b0*/  UIADD3 UR9, UR9, UR11, URZ ;  /* 0x0000000b09097290 */ /* 0x000fe4000fffe03f */
[----:B------:R-:W-:Y:S02]  /*88c0*/  ULDC.64 UR12, c[0x0][0x390] ;  /* 0x0000e400000c7ab9 */ /* 0x000fe40000000a00 */
[----:B------:R-:W-:Y:S02]  /*88d0*/  UIMAD UR7, UR16, UR12, URZ ;  /* 0x0000000c100772a4 */ /* 0x000fe4000f8e023f */
[----:B------:R-:W-:Y:S02]  /*88e0*/  UIMAD.WIDE.U32 UR8, UR36, UR12, UR8 ;  /* 0x0000000c240872a5 */ /* 0x000fe4000f8e0008 */
[----:B------:R-:W-:-:S04]  /*88f0*/  UIMAD UR7, UR36, UR13, UR7 ;  /* 0x0000000d240772a4 */ /* 0x000fc8000f8e0207 */
[----:B------:R-:W-:Y:S02]  /*8900*/  UIADD3 UR12, UR9, UR7, URZ ;  /* 0x00000007090c7290 */ /* 0x000fe4000fffe03f */
[----:B------:R-:W-:Y:S02]  /*8910*/  UMOV UR11, UR8 ;  /* 0x00000008000b7c82 */ /* 0x000fe40008000000 */
.L_x_84:
[----:B------:R-:W-:Y:S01]  /*8920*/  BAR.SYNC.DEFER_BLOCKING 0x0 ;  /* 0x0000000000007b1d */ /* 0x000fe20000010000 */
[----:B------:R-:W-:Y:S01]  /*8930*/  USHF.R.S32.HI UR10, URZ, 0x1f, UR23 ;  /* 0x0000001f3f0a7899 */ /* 0x000fe20008011417 */
[--C-:B-1----:R-:W-:Y:S01]  /*8940*/  SHF.R.S32.HI R7, RZ, 0x1f, R246.reuse ;  /* 0x0000001fff077819 */ /* 0x102fe200000114f6 */
[----:B------:R-:W-:Y:S01]  /*8950*/  IMAD.U32 R4, RZ, RZ, UR23 ;  /* 0x00000017ff047e24 */ /* 0x000fe2000f8e00ff */
[----:B------:R-:W-:Y:S01]  /*8960*/  UIMAD UR6, UR22, -0x40, UR6 ;  /* 0xffffffc0160678a4 */ /* 0x000fe2000f8e0206 */
[----:B------:R-:W-:Y:S01]  /*8970*/  IMAD.MOV.U32 R6, RZ, RZ, R246 ;  /* 0x000000ffff067224 */ /* 0x000fe200078e00f6 */
[----:B------:R-:W1:Y:S01]  /*8980*/  S2R R15, SR_TID.X ;  /* 0x00000000000f7919 */ /* 0x000e620000002100 */
[----:B------:R-:W-:Y:S01]  /*8990*/  ULDC.64 UR8, c[0x0][0x3a0] ;  /* 0x0000e80000087ab9 */ /* 0x000fe20000000a00 */
[----:B------:R-:W-:Y:S01]  /*89a0*/  BSSY B0, `(.L_x_85) ;  /* 0x000002e000007945 */ /* 0x000fe20003800000 */
[----:B------:R-:W-:Y:S01]  /*89b0*/  UIMAD UR7, UR10, UR8, URZ ;  /* 0x000000080a0772a4 */ /* 0x000fe2000f8e023f */
[----:B------:R-:W2:Y:S01]  /*89c0*/  S2R R64, SR_TID.X ;  /* 0x0000000000407919 */ /* 0x000ea20000002100 */
[----:B------:R-:W-:-:S02]  /*89d0*/  IMAD.WIDE.U32 R4, R4, c[0x0][0x3a0], R6 ;  /* 0x0000e80004047a25 */ /* 0x000fc400078e0006 */
[----:B------:R-:W-:-:S03]  /*89e0*/  UIMAD UR7, UR23, UR9, UR7 ;  /* 0x00000009170772a4 */ /* 0x000fc6000f8e0207 */
[----:B------:R-:W-:Y:S01]  /*89f0*/  IADD3 R4, P0, R4, UR14, RZ ;  /* 0x0000000e04047c10 */ /* 0x000fe2000ff1e0ff */
[----:B------:R-:W-:Y:S02]  /*8a00*/  ULDC.64 UR8, c[0x0][0x3b8] ;  /* 0x0000ee0000087ab9 */ /* 0x000fe40000000a00 */
[----:B------:R-:W-:Y:S01]  /*8a10*/  IMAD.U32 R8, RZ, RZ, UR7 ;  /* 0x00000007ff087e24 */ /* 0x000fe2000f8e00ff */
[----:B------:R-:W-:Y:S01]  /*8a20*/  UIMAD UR7, UR61, UR8, URZ ;  /* 0x000000083d0772a4 */ /* 0x000fe2000f8e023f */
[----:B------:R3:W4:Y:S03]  /*8a30*/  LDS.128 R36, [R248+0xd000] ;  /* 0x00d00000f8247984 */ /* 0x0007260000000c00 */
[----:B------:R-:W-:Y:S01]  /*8a40*/  IADD3.X R5, R5, UR15, R8, P0, !PT ;  /* 0x0000000f05057c10 */ /* 0x000fe200087fe408 */
[----:B------:R-:W-:Y:S01]  /*8a50*/  IMAD.U32 R8, RZ, RZ, UR40 ;  /* 0x00000028ff087e24 */ /* 0x000fe2000f8e00ff */
[----:B------:R-:W-:Y:S01]  /*8a60*/  UIMAD UR7, UR40, UR9, UR7 ;  /* 0x00000009280772a4 */ /* 0x000fe2000f8e0207 */
[----:B------:R3:W3:Y:S01]  /*8a70*/  LDS.128 R32, [R248+0xf000] ;  /* 0x00f00000f8207984 */ /* 0x0006e20000000c00 */
[----:B-1----:R-:W-:Y:S01]  /*8a80*/  SHF.R.S32.HI R15, RZ, 0x1f, R15 ;  /* 0x0000001fff0f7819 */ /* 0x002fe2000001140f */
[----:B------:R-:W-:-:S02]  /*8a90*/  IMAD.WIDE.U32 R8, R8, c[0x0][0x3b8], R4 ;  /* 0x0000ee0008087a25 */ /* 0x000fc400078e0004 */
[----:B------:R1:W1:Y:S01]  /*8aa0*/  LDS.128 R28, [R248+0x11000] ;  /* 0x01100000f81c7984 */ /* 0x0002620000000c00 */
[----:B--2---:R-:W-:-:S03]  /*8ab0*/  LEA.HI R15, R15, R64, RZ, 0x3 ;  /* 0x000000400f0f7211 */ /* 0x004fc600078f18ff */
        /* <DEDUP_REMOVED lines=28> */
.L_x_86:
[----:B------:R-:W-:Y:S05]  /*8c80*/  BSYNC B0 ;  /* 0x0000000000007941 */ /* 0x000fea0003800000 */
.L_x_85:
        /* <DEDUP_REMOVED lines=19> */
.L_x_88:
[----:B------:R-:W-:Y:S05]  /*8dc0*/  BSYNC B0 ;  /* 0x0000000000007941 */ /* 0x000fea0003800000 */
.L_x_87:
[----:B------:R-:W-:Y:S01]  /*8dd0*/  ULDC.64 UR6, c[0x0][0x3a8] ;  /* 0x0000ea0000067ab9 */ /* 0x000fe20000000a00 */
[----:B---3--:R-:W-:Y:S01]  /*8de0*/  IMAD.U32 R4, RZ, RZ, UR23 ;  /* 0x00000017ff047e24 */ /* 0x008fe2000f8e00ff */
        /* <DEDUP_REMOVED lines=28> */
.L_x_90:
[----:B------:R-:W-:Y:S05]  /*8fb0*/  BSYNC B0 ;  /* 0x0000000000007941 */ /* 0x000fea0003800000 */
.L_x_89:
[----:B------:R-:W-:Y:S05]  /*8fc0*/  @P3 BRA `(.L_x_61) ;  /* 0x000000f000003947 */ /* 0x000fea0003800000 */
[----:B-1----:R-:W-:Y:S01]  /*8fd0*/  IADD3 R4, P0, R15, 0x20, RZ ;  /* 0x000000200f047810 */ /* 0x002fe20007f1e0ff */
[----:B------:R-:W-:Y:S01]  /*8fe0*/  IMAD.MOV.U32 R7, RZ, RZ, R10 ;  /* 0x000000ffff077224 */ /* 0x000fe200078e000a */
[----:B------:R-:W-:-:S02]  /*8ff0*/  ISETP.GE.AND P2, PT, R246, c[0x0][0x220], PT ;  /* 0x00008800f6007a0c */ /* 0x000fc40003f46270 */
        /* <DEDUP_REMOVED lines=10> */
[----:B------:R1:W-:Y:S04]  /*90a0*/  @!P1 STG.E.128 [R4.64+0x80], R56 ;  /* 0x0000803804009986 */ /* 0x0003e8000c101d04 */
[----:B------:R1:W-:Y:S02]  /*90b0*/  @!P0 STG.E.128 [R4.64+0x100], R52 ;  /* 0x0001003404008986 */ /* 0x0003e4000c101d04 */
.L_x_61:
[----:B------:R-:W-:Y:S05]  /*90c0*/  BSYNC B1 ;  /* 0x0000000000017941 */ /* 0x000fea0003800000 */
.L_x_47:
        /* <DEDUP_REMOVED lines=11> */
.L_x_91:
[----:B------:R-:W-:Y:S05]  /*9180*/  EXIT ;  /* 0x000000000000794d */ /* 0x000fea0003800000 */
.L_x_93:
        /* <DEDUP_REMOVED lines=15> */
.L_x_1579:


//--------------------- .text._ZN5flash44flash_bwd_dq_dk_dv_loop_seqk_parallel_kernelI23Flash_bwd_kernel_traitsILi192ELi64ELi64ELi8ELi4ELi2ELi2ELb1ELb1EN7cutlass6half_tE19Flash_kernel_traitsILi192ELi64ELi64ELi8ES3_EELb0ELb0ELb0ELb0ELb0ELb1ELb0EEEvNS_16Flash_bwd_paramsE --------------------------
	.section	.text._ZN5flash44flash_bwd_dq_dk_dv_loop_seqk_parallel_kernelI23Flash_bwd_kernel_traitsILi192ELi64ELi64ELi8ELi4ELi2ELi2ELb1ELb1EN7cutlass6half_tE19Flash_kernel_traitsILi192ELi64ELi64ELi8ES3_EELb0ELb0ELb0ELb0ELb0ELb1ELb0EEEvNS_16Flash_bwd_paramsE,"ax",@progbits
	.sectioninfo	@"SHI_REGISTERS=255"
	.align	128
        .global         _ZN5flash44flash_bwd_dq_dk_dv_loop_seqk_parallel_kernelI23Flash_bwd_kernel_traitsILi192ELi64ELi64ELi8ELi4ELi2ELi2ELb1ELb1EN7cutlass6half_tE19Flash_kernel_traitsILi192ELi64ELi64ELi8ES3_EELb0ELb0ELb0ELb0ELb0ELb1ELb0EEEvNS_16Flash_bwd_paramsE
        .type           _ZN5flash44flash_bwd_dq_dk_dv_loop_seqk_parallel_kernelI23Flash_bwd_kernel_traitsILi192ELi64ELi64ELi8ELi4ELi2ELi2ELb1ELb1EN7cutlass6half_tE19Flash_kernel_traitsILi192ELi64ELi64ELi8ES3_EELb0ELb0ELb0ELb0ELb0ELb1ELb0EEEvNS_16Flash_bwd_paramsE,@function
        .size           _ZN5flash44flash_bwd_dq_dk_dv_loop_seqk_parallel_kernelI23Flash_bwd_kernel_traitsILi192ELi64ELi64ELi8ELi4ELi2ELi2ELb1ELb1EN7cutlass6half_tE19Flash_kernel_traitsILi192ELi64ELi64ELi8ES3_EELb0ELb0ELb0ELb0ELb0ELb1ELb0EEEvNS_16Flash_bwd_paramsE,(.L_x_1580 - _ZN5flash44flash_bwd_dq_dk_dv_loop_seqk_parallel_kernelI23Flash_bwd_kernel_traitsILi192ELi64ELi64ELi8ELi4ELi2ELi2ELb1ELb1EN7cutlass6half_tE19Flash_kernel_traitsILi192ELi64ELi64ELi8ES3_EELb0ELb0ELb0ELb0ELb0ELb1ELb0EEEvNS_16Flash_bwd_paramsE)
        .other          _ZN5flash44flash_bwd_dq_dk_dv_loop_seqk_parallel_kernelI23Flash_bwd_kernel_traitsILi192ELi64ELi64ELi8ELi4ELi2ELi2ELb1ELb1EN7cutlass6half_tE19Flash_kernel_traitsILi192ELi64ELi64ELi8ES3_EELb0ELb0ELb0ELb0ELb0ELb1ELb0EEEvNS_16Flash_bwd_paramsE,@"STO_CUDA_ENTRY STV_DEFAULT"
_ZN5flash44flash_bwd_dq_dk_dv_loop_seqk_parallel_kernelI23Flash_bwd_kernel_traitsILi192ELi64ELi64ELi8ELi4ELi2ELi2ELb1ELb1EN7cutlass6half_tE19Flash_kernel_traitsILi192ELi64ELi64ELi8ES3_EELb0ELb0ELb0ELb0ELb0ELb1ELb0EEEvNS_16Flash_bwd_paramsE:
.text._ZN5flash44flash_bwd_dq_dk_dv_loop_seqk_parallel_kernelI23Flash_bwd_kernel_traitsILi192ELi64ELi64ELi8ELi4ELi2ELi2ELb1ELb1EN7cutlass6half_tE19Flash_kernel_traitsILi192ELi64ELi64ELi8ES3_EELb0ELb0ELb0ELb0ELb0ELb1ELb0EEEvNS_16Flash_bwd_paramsE:
        /* <DEDUP_REMOVED lines=21> */
[----:B------:R-:W-:Y:S02]  /*0150*/  UIMAD.WIDE UR36, UR46, UR36, URZ ;  /* 0x000000242e2472a5 */ /* 0x000fe4000f8e023f */
        /* <DEDUP_REMOVED lines=26> */
[----:B------:R-:W-:Y:S01]  /*0300*/  LOP3.LUT R2, R7, 0xfffffffe, RZ, 0xc0, !PT ;  /* 0xfffffffe07027812 */ /* 0x000fe200078ec0ff */
[----:B------:R-:W-:Y:S01]  /*0310*/  IMAD.IADD R16, R5, 0x1, -R3 ;  /* 0x0000000105107824 */ /* 0x000fe200078e0a03 */
[-C--:B------:R-:W-:Y:S01]  /*0320*/  LEA.HI R17, R11, R14.reuse, RZ, 0x2 ;  /* 0x0000000e0b117211 */ /* 0x080fe200078f10ff */
[----:B------:R-:W-:Y:S01]  /*0330*/  IMAD.IADD R15, R5, 0x1, -R0 ;  /* 0x00000001050f7824 */ /* 0x000fe200078e0a00 */
[----:B------:R-:W-:Y:S01]  /*0340*/  LOP3.LUT R0, R4, 0xffffffe0, RZ, 0xc0, !PT ;  /* 0xffffffe004007812 */ /* 0x000fe200078ec0ff */
[----:B------:R-:W-:Y:S01]  /*0350*/  IMAD.IADD R12, R6, 0x1, -R2 ;  /* 0x00000001060c7824 */ /* 0x000fe200078e0a02 */
[--C-:B------:R-:W-:Y:S01]  /*0360*/  SHF.R.S32.HI R5, RZ, 0x2, R17.reuse ;  /* 0x00000002ff057819 */ /* 0x100fe20000011411 */
[----:B------:R-:W-:Y:S01]  /*0370*/  ULDC UR56, c[0x0][0x1c8] ;  /* 0x0000720000387ab9 */ /* 0x000fe20000000800 */
[----:B------:R-:W-:Y:S01]  /*0380*/  SHF.R.S32.HI R2, RZ, 0x1f, R17 ;  /* 0x0000001fff027819 */ /* 0x000fe20000011411 */
[----:B------:R-:W-:Y:S01]  /*0390*/  IMAD.IADD R0, R14, 0x1, -R0 ;  /* 0x000000010e007824 */ /* 0x000fe200078e0a00 */
[----:B------:R-:W-:Y:S01]  /*03a0*/  LEA.HI R6, R11, R14, RZ, 0x3 ;  /* 0x0000000e0b067211 */ /* 0x000fe200078f18ff */
[----:B------:R-:W-:Y:S01]  /*03b0*/  ULDC.U8 UR10, c[0x0][0x3d0] ;  /* 0x0000f400000a7ab9 */ /* 0x000fe20000000000 */
[----:B------:R-:W-:Y:S01]  /*03c0*/  LEA.HI R2, R2, R5, RZ, 0x3 ;  /* 0x0000000502027211 */ /* 0x000fe200078f18ff */
[----:B------:R-:W-:Y:S01]  /*03d0*/  ULDC UR50, c[0x0][0x224] ;  /* 0x0000890000327ab9 */ /* 0x000fe20000000800 */
[----:B------:R-:W-:Y:S01]  /*03e0*/  SHF.R.S32.HI R3, RZ, 0x1f, R0 ;  /* 0x0000001fff037819 */ /* 0x000fe20000011400 */
[----:B------:R-:W-:Y:S01]  /*03f0*/  @UP2 UIMAD UR54, UR31, UR49, URZ ;  /* 0x000000311f3622a4 */ /* 0x000fe2000f8e023f */
[----:B------:R-:W-:Y:S01]  /*0400*/  LOP3.LUT R2, R2, 0xfffffff8, RZ, 0xc0, !PT ;  /* 0xfffffff802027812 */ /* 0x000fe200078ec0ff */
[----:B------:R-:W-:Y:S01]  /*0410*/  ULDC.64 UR4, c[0x0][0x118] ;  /* 0x0000460000047ab9 */ /* 0x000fe20000000a00 */
[----:B------:R-:W-:Y:S01]  /*0420*/  LEA.HI R19, R3, R0, RZ, 0x2 ;  /* 0x0000000003137211 */ /* 0x000fe200078f10ff */
[----:B------:R-:W-:Y:S01]  /*0430*/  ULOP3.LUT UR56, UR38, UR56, URZ, 0x3c, !UPT ;  /* 0x0000003826387292 */ /* 0x000fe2000f8e3c3f */
[----:B------:R-:W-:Y:S01]  /*0440*/  SHF.R.S32.HI R10, RZ, 0x3, R6 ;  /* 0x00000003ff0a7819 */ /* 0x000fe20000011406 */
[----:B------:R-:W-:Y:S01]  /*0450*/  IMAD.IADD R8, R5, 0x1, -R2 ;  /* 0x0000000105087824 */ /* 0x000fe200078e0a02 */
[----:B------:R-:W-:Y:S01]  /*0460*/  LOP3.LUT R2, R9, 0xfffffff0, RZ, 0xc0, !PT ;  /* 0xfffffff009027812 */ /* 0x000fe200078ec0ff */
[----:B------:R-:W-:Y:S01]  /*0470*/  USHF.R.S32.HI UR61, URZ, 0x1f, UR38 ;  /* 0x0000001f3f3d7899 */ /* 0x000fe20008011426 */
[----:B------:R-:W-:Y:S01]  /*0480*/  LOP3.LUT R0, R6, 0xfffffff8, RZ, 0xc0, !PT ;  /* 0xfffffff806007812 */ /* 0x000fe200078ec0ff */
[----:B------:R-:W-:Y:S01]  /*0490*/  IMAD.SHL.U32 R3, R10, 0x40, RZ ;  /* 0x000000400a037824 */ /* 0x000fe200078e00ff */
[----:B------:R-:W-:Y:S01]  /*04a0*/  LEA.HI R7, R11, R14, RZ, 0x7 ;  /* 0x0000000e0b077211 */ /* 0x000fe200078f38ff */
[C---:B------:R-:W-:Y:S01]  /*04b0*/  IMAD.IADD R2, R14.reuse, 0x1, -R2 ;  /* 0x000000010e027824 */ /* 0x040fe200078e0a02 */
[----:B------:R-:W-:Y:S01]  /*04c0*/  UISETP.NE.AND UP3, UPT, UR10, URZ, UPT ;  /* 0x0000003f0a00728c */ /* 0x000fe2000bf65270 */
[----:B------:R-:W-:Y:S01]  /*04d0*/  IMAD.IADD R0, R14, 0x1, -R0 ;  /* 0x000000010e007824 */ /* 0x000fe200078e0a00 */
[----:B------:R-:W-:Y:S01]  /*04e0*/  LOP3.LUT R3, R3, 0x1c0, RZ, 0xc0, !PT ;  /* 0x000001c003037812 */ /* 0x000fe200078ec0ff */
[----:B------:R-:W-:Y:S01]  /*04f0*/  USHF.R.S32.HI UR60, URZ, 0x1f, UR31 ;  /* 0x0000001f3f3c7899 */ /* 0x000fe2000801141f */
[----:B------:R-:W-:Y:S01]  /*0500*/  SHF.R.S32.HI R4, RZ, 0x1f, R2 ;  /* 0x0000001fff047819 */ /* 0x000fe20000011402 */
[----:B------:R-:W-:Y:S01]  /*0510*/  IMAD.SHL.U32 R20, R0, 0x8, RZ ;  /* 0x0000000800147824 */ /* 0x000fe200078e00ff */
[----:B------:R-:W-:Y:S01]  /*0520*/  SHF.R.U32.HI R5, RZ, 0x3, R3 ;  /* 0x00000003ff057819 */ /* 0x000fe20000011603 */
[----:B------:R-:W-:Y:S01]  /*0530*/  USHF.R.S32.HI UR59, URZ, 0x1f, UR38 ;  /* 0x0000001f3f3b7899 */ /* 0x000fe20008011426 */
[----:B------:R-:W-:Y:S01]  /*0540*/  LEA.HI R13, R4, R2, RZ, 0x3 ;  /* 0x00000002040d7211 */ /* 0x000fe200078f18ff */
[----:B------:R-:W-:Y:S01]  /*0550*/  USHF.R.S32.HI UR58, URZ, 0x1f, UR31 ;  /* 0x0000001f3f3a7899 */ /* 0x000fe2000801141f */
[----:B------:R-:W-:Y:S01]  /*0560*/  LOP3.LUT R4, R3, 0x38, R20, 0xf8, !PT ;  /* 0x0000003803047812 */ /* 0x000fe200078ef814 */
[----:B------:R-:W-:Y:S01]  /*0570*/  STL [R1+0x78], R20 ;  /* 0x0000781401007387 */ /* 0x000fe20000100800 */
[----:B------:R-:W-:Y:S01]  /*0580*/  LOP3.LUT R3, R13, 0xfffffff8, RZ, 0xc0, !PT ;  /* 0xfffffff80d037812 */ /* 0x000fe200078ec0ff */
[----:B------:R-:W-:Y:S01]  /*0590*/  USHF.R.S32.HI UR57, URZ, 0x1f, UR38 ;  /* 0x0000001f3f397899 */ /* 0x000fe20008011426 */
[C---:B------:R-:W-:Y:S01]  /*05a0*/  LOP3.LUT P4, RZ, R0.reuse, 0x2, RZ, 0xc0, !PT ;  /* 0x0000000200ff7812 */ /* 0x040fe2000788c0ff */
[----:B------:R-:W-:Y:S01]  /*05b0*/  UIMAD.WIDE.U32 UR42, UR36, UR44, URZ ;  /* 0x0000002c242a72a5 */ /* 0x000fe2000f8e003f */
[C---:B------:R-:W-:Y:S01]  /*05c0*/  LOP3.LUT P3, RZ, R0.reuse, 0x4, RZ, 0xc0, !PT ;  /* 0x0000000400ff7812 */ /* 0x040fe2000786c0ff */
[----:B------:R-:W-:Y:S01]  /*05d0*/  IMAD.SHL.U32 R0, R0, 0x40, RZ ;  /* 0x0000004000007824 */ /* 0x000fe200078e00ff */
[----:B------:R-:W-:Y:S01]  /*05e0*/  LOP3.LUT R9, R4, R5, RZ, 0x3c, !PT ;  /* 0x0000000504097212 */ /* 0x000fe200078e3cff */
[----:B------:R-:W-:Y:S01]  /*05f0*/  IMAD.IADD R10, R2, 0x1, -R3 ;  /* 0x00000001020a7824 */ /* 0x000fe200078e0a03 */
[----:B------:R-:W-:Y:S01]  /*0600*/  LOP3.LUT R3, R8, 0x1, RZ, 0xc0, !PT ;  /* 0x0000000108037812 */ /* 0x000fe200078ec0ff */
[----:B------:R-:W-:Y:S01]  /*0610*/  IMAD.SHL.U32 R2, R15, 0x10, RZ ;  /* 0x000000100f027824 */ /* 0x000fe200078e00ff */
[----:B------:R-:W-:Y:S01]  /*0620*/  LOP3.LUT R0, R0, 0x1c0, RZ, 0xc0, !PT ;  /* 0x000001c000007812 */ /* 0x000fe200078ec0ff */
[----:B------:R-:W-:Y:S01]  /*0630*/  IMAD.U32 R5, RZ, RZ, UR14 ;  /* 0x0000000eff057e24 */ /* 0x000fe2000f8e00ff */
[----:B------:R-:W-:Y:S01]  /*0640*/  ISETP.NE.U32.AND P0, PT, R3, 0x1, PT ;  /* 0x000000010300780c */ /* 0x000fe20003f05070 */
[----:B------:R-:W-:Y:S01]  /*0650*/  IMAD.SHL.U32 R5, R12, 0x200, RZ ;  /* 0x000002000c057824 */ /* 0x000fe200078e00ff */
[----:B------:R-:W-:Y:S01]  /*0660*/  SHF.R.S32.HI R7, RZ, 0x7, R7 ;  /* 0x00000007ff077819 */ /* 0x000fe20000011407 */
[----:B------:R-:W-:Y:S01]  /*0670*/  UIMAD UR51, UR37, UR44, URZ ;  /* 0x0000002c253372a4 */ /* 0x000fe2000f8e023f */
[C---:B------:R-:W-:Y:S01]  /*0680*/  LOP3.LUT R2, R0.reuse, 0x10, R2, 0xf8, !PT ;  /* 0x0000001000027812 */ /* 0x040fe200078ef802 */
[----:B------:R-:W-:Y:S01]  /*0690*/  USHF.R.S32.HI UR53, URZ, 0x1f, UR47 ;  /* 0x0000001f3f357899 */ /* 0x000fe2000801142f */
[----:B------:R-:W-:Y:S01]  /*06a0*/  LOP3.LUT R3, R0, 0x8, R6, 0xf8, !PT ;  /* 0x0000000800037812 */ /* 0x000fe200078ef806 */
[----:B------:R-:W-:Y:S01]  /*06b0*/  UIMAD UR50, UR6, UR50, URZ ;  /* 0x00000032063272a4 */ /* 0x000fe2000f8e023f */
[----:B------:R-:W-:Y:S01]  /*06c0*/  SHF.R.U32.HI R4, RZ, 0x3, R0 ;  /* 0x00000003ff047819 */ /* 0x000fe20000011600 */
[----:B------:R-:W-:Y:S01]  /*06d0*/  @!UP2 UIMAD UR49, UR7, UR49, URZ ;  /* 0x000000310731a2a4 */ /* 0x000fe2000f8e023f */
[----:B------:R-:W-:Y:S01]  /*06e0*/  LOP3.LUT R6, R2, 0x8, R6, 0xf8, !PT ;  /* 0x0000000802067812 */ /* 0x000fe200078ef806 */
[----:B------:R-:W-:Y:S01]  /*06f0*/  IMAD R2, R7, 0x800, R5 ;  /* 0x0000080007027824 */ /* 0x000fe200078e0205 */
[----:B------:R-:W-:Y:S01]  /*0700*/  LOP3.LUT R0, R3, R4, RZ, 0x3c, !PT ;  /* 0x0000000403007212 */ /* 0x000fe200078e3cff */
[----:B------:R-:W-:Y:S01]  /*0710*/  USHF.R.S32.HI UR48, URZ, 0x1f, UR41 ;  /* 0x0000001f3f307899 */ /* 0x000fe20008011429 */
[----:B------:R-:W-:-:S02]  /*0720*/  LEA.HI R3, R11, R14, RZ, 0x6 ;  /* 0x0000000e0b037211 */ /* 0x000fc400078f30ff */
[----:B------:R-:W-:Y:S01]  /*0730*/  R2P PR, R8, 0x6 ;  /* 0x0000000608007804 */ /* 0x000fe20000000000 */
[----:B------:R-:W-:Y:S01]  /*0740*/  IMAD.IADD R0, R2, 0x1, R0 ;  /* 0x0000000102007824 */ /* 0x000fe200078e0200 */
[----:B------:R-:W-:Y:S02]  /*0750*/  SHF.R.S32.HI R2, RZ, 0x6, R3 ;  /* 0x00000006ff027819 */ /* 0x000fe40000011403 */
[----:B------:R-:W-:Y:S01]  /*0760*/  LOP3.LUT R3, R5, R6, R4, 0xf6, !PT ;  /* 0x0000000605037212 */ /* 0x000fe200078ef604 */
[----:B------:R-:W-:Y:S01]  /*0770*/  IMAD.SHL.U32 R5, R7, 0x20, RZ ;  /* 0x0000002007057824 */ /* 0x000fe200078e00ff */
[----:B------:R-:W-:Y:S01]  /*0780*/  LOP3.LUT R4, R17, 0x7ffffffc, RZ, 0xc0, !PT ;  /* 0x7ffffffc11047812 */ /* 0x000fe200078ec0ff */
        /* <DEDUP_REMOVED lines=9> */
[----:B------:R-:W-:Y:S02]  /*0820*/  IMAD.SHL.U32 R7, R12, 0x20, RZ ;  /* 0x000000200c077824 */ /* 0x000fe400078e00ff */
[----:B------:R-:W-:Y:S01]  /*0830*/  IMAD.SHL.U32 R252, R0, 0x2, RZ ;  /* 0x0000000200fc7824 */ /* 0x000fe200078e00ff */
[----:B------:R-:W-:Y:S02]  /*0840*/  LOP3.LUT R8, R5, 0x6, R14, 0xf8, !PT ;  /* 0x0000000605087812 */ /* 0x000fe400078ef80e */
[----:B------:R-:W-:Y:S02]  /*0850*/  SHF.R.U32.HI R6, RZ, 0x3, R2 ;  /* 0x00000003ff067819 */ /* 0x000fe40000011602 */
[----:B------:R-:W-:Y:S01]  /*0860*/  LOP3.LUT R5, R2, 0x20, R5, 0xf8, !PT ;  /* 0x0000002002057812 */ /* 0x000fe200078ef805 */
[----:B------:R1:W-:Y:S01]  /*0870*/  STL [R1+0x74], R8 ;  /* 0x0000740801007387 */ /* 0x0003e20000100800 */
[----:B------:R-:W-:Y:S01]  /*0880*/  LOP3.LUT R11, R4, 0x20, R7, 0xf8, !PT ;  /* 0x00000020040b7812 */ /* 0x000fe200078ef807 */
[----:B------:R-:W-:-:S02]  /*0890*/  IMAD.SHL.U32 R7, R10, 0x40, RZ ;  /* 0x000000400a077824 */ /* 0x000fc400078e00ff */
[----:B------:R-:W-:-:S05]  /*08a0*/  IMAD.MOV.U32 R10, RZ, RZ, -0x10 ;  /* 0xfffffff0ff0a7424 */ /* 0x000fca00078e00ff */
[----:B------:R-:W-:Y:S02]  /*08b0*/  SEL R10, R10, 0x10, !P0 ;  /* 0x000000100a0a7807 */ /* 0x000fe40004000000 */
        /* <DEDUP_REMOVED lines=8> */
[--C-:B------:R-:W-:Y:S01]  /*0940*/  SHF.R.U32.HI R4, RZ, 0x3, R2.reuse ;  /* 0x00000003ff047819 */ /* 0x100fe20000011602 */
[----:B------:R-:W-:Y:S02]  /*0950*/  IMAD.SHL.U32 R5, R12, 0x8, RZ ;  /* 0x000000080c057824 */ /* 0x000fe400078e00ff */
[----:B------:R-:W-:Y:S01]  /*0960*/  IMAD.SHL.U32 R7, R13, 0x40, RZ ;  /* 0x000000400d077824 */ /* 0x000fe200078e00ff */
[----:B------:R-:W-:Y:S01]  /*0970*/  LOP3.LUT R6, R4, R11, R2, 0x1e, !PT ;  /* 0x0000000b04067212 */ /* 0x000fe200078e1e02 */
[----:B------:R-:W-:Y:S01]  /*0980*/  IMAD.SHL.U32 R11, R18, 0x2, RZ ;  /* 0x00000002120b7824 */ /* 0x000fe200078e00ff */
[----:B------:R-:W-:Y:S01]  /*0990*/  LOP3.LUT R5, R2, 0x8, R5, 0xf8, !PT ;  /* 0x0000000802057812 */ /* 0x000fe200078ef805 */
[----:B------:R-:W-:Y:S01]  /*09a0*/  IMAD.SHL.U32 R13, R17, 0x2, RZ ;  /* 0x00000002110d7824 */ /* 0x000fe200078e00ff */
[----:B------:R-:W-:-:S02]  /*09b0*/  LOP3.LUT R7, R7, 0xfffffe00, RZ, 0xc0, !PT ;  /* 0xfffffe0007077812 */ /* 0x000fc400078ec0ff */
[----:B------:R-:W-:Y:S02]  /*09c0*/  SHF.R.S32.HI R2, RZ, 0x2, R19 ;  /* 0x00000002ff027819 */ /* 0x000fe40000011413 */
[----:B------:R-:W-:Y:S01]  /*09d0*/  LOP3.LUT R4, R5, R4, RZ, 0x3c, !PT ;  /* 0x0000000405047212 */ /* 0x000fe200078e3cff */
[--C-:B------:R-:W-:Y:S01]  /*09e0*/  IMAD R8, R16, 0x400, R7.reuse ;  /* 0x0000040010087824 */ /* 0x100fe200078e0207 */
[----:B------:R-:W-:Y:S01]  /*09f0*/  LEA R12, R14, 0xc000, 0x1 ;  /* 0x0000c0000e0c7811 */ /* 0x000fe200078e08ff */
[----:B------:R-:W-:Y:S01]  /*0a00*/  IMAD R9, R15, 0x400, R7 ;  /* 0x000004000f097824 */ /* 0x000fe200078e0207 */
[----:B------:R-:W-:Y:S01]  /*0a10*/  LOP3.LUT R7, R6, R7, RZ, 0xfc, !PT ;  /* 0x0000000706077212 */ /* 0x000fe200078efcff */
[----:B------:R-:W-:Y:S02]  /*0a20*/  IMAD R2, R16, 0x10, R2 ;  /* 0x0000001010027824 */ /* 0x000fe400078e0202 */
[----:B------:R-:W-:Y:S02]  /*0a30*/  IMAD.MOV.U32 R6, RZ, RZ, 0x20 ;  /* 0x00000020ff067424 */ /* 0x000fe400078e00ff */
[----:B------:R-:W-:Y:S01]  /*0a40*/  IMAD.MOV.U32 R5, RZ, RZ, 0x40 ;  /* 0x00000040ff057424 */ /* 0x000fe200078e00ff */
[----:B------:R1:W-:Y:S01]  /*0a50*/  STL [R1+0x80], R2 ;  /* 0x0000800201007387 */ /* 0x0003e20000100800 */
[----:B------:R-:W-:-:S02]  /*0a60*/  IMAD.IADD R8, R8, 0x1, R4 ;  /* 0x0000000108087824 */ /* 0x000fc400078e0204 */
[----:B------:R-:W-:Y:S01]  /*0a70*/  IMAD.IADD R9, R4, 0x1, R9 ;  /* 0x0000000104097824 */ /* 0x000fe200078e0209 */
[C---:B------:R-:W-:Y:S01]  /*0a80*/  SEL R4, R6.reuse, 0xffffffe0, !P4 ;  /* 0xffffffe006047807 */ /* 0x040fe20006000000 */
[----:B------:R2:W-:Y:S01]  /*0a90*/  STL [R1+0x38], R11 ;  /* 0x0000380b01007387 */ /* 0x0005e20000100800 */
[----:B------:R-:W-:Y:S01]  /*0aa0*/  SEL R6, R6, 0xffffffe0, !P6 ;  /* 0xffffffe006067807 */ /* 0x000fe20007000000 */
[----:B------:R-:W-:Y:S01]  /*0ab0*/  IMAD.SHL.U32 R8, R8, 0x2, RZ ;  /* 0x0000000208087824 */ /* 0x000fe200078e00ff */
[----:B------:R-:W-:Y:S01]  /*0ac0*/  LEA R9, R9, 0x12000, 0x1 ;  /* 0x0001200009097811 */ /* 0x000fe200078e08ff */
[--C-:B------:R-:W-:Y:S01]  /*0ad0*/  IMAD.IADD R15, R252, 0x1, R4.reuse ;  /* 0x00000001fc0f7824 */ /* 0x100fe200078e0204 */
[C---:B-1----:R-:W-:Y:S02]  /*0ae0*/  SEL R2, R5.reuse, 0xffffffc0, !P3 ;  /* 0xffffffc005027807 */ /* 0x042fe40005800000 */
[----:B------:R-:W-:Y:S02]  /*0af0*/  SEL R5, R5, 0xffffffc0, !P5 ;  /* 0xffffffc005057807 */ /* 0x000fe40006800000 */
[----:B------:R-:W-:Y:S01]  /*0b00*/  IADD3 R0, R2, R252, R4 ;  /* 0x000000fc02007210 */ /* 0x000fe20007ffe004 */
[----:B--2---:R-:W-:-:S02]  /*0b10*/  IMAD.IADD R11, R252, 0x1, R2 ;  /* 0x00000001fc0b7824 */ /* 0x004fc400078e0202 */
[C---:B------:R-:W-:Y:S02]  /*0b20*/  IMAD R2, R3.reuse, 0x2, R2 ;  /* 0x0000000203027824 */ /* 0x040fe400078e0202 */
[----:B------:R1:W-:Y:S01]  /*0b30*/  STL [R1+0x10], R0 ;  /* 0x0000100001007387 */ /* 0x0003e20000100800 */
[----:B------:R-:W-:-:S03]  /*0b40*/  IMAD.SHL.U32 R3, R3, 0x2, RZ ;  /* 0x0000000203037824 */ /* 0x000fc600078e00ff */
[----:B------:R2:W-:Y:S04]  /*0b50*/  STL [R1], R11 ;  /* 0x0000000b01007387 */ /* 0x0005e80000100800 */
[----:B------:R-:W-:Y:S04]  /*0b60*/  STL [R1+0x4], R15 ;  /* 0x0000040f01007387 */ /* 0x000fe80000100800 */
[----:B------:R-:W-:Y:S01]  /*0b70*/  STL [R1+0x3c], R13 ;  /* 0x00003c0d01007387 */ /* 0x000fe20000100800 */
[----:B-1----:R-:W-:Y:S01]  /*0b80*/  IMAD.IADD R0, R4, 0x1, R11 ;  /* 0x0000000104007824 */ /* 0x002fe200078e020b */
[----:B------:R-:W-:-:S02]  /*0b90*/  IADD3 R4, R12, 0x40, RZ ;  /* 0x000000400c047810 */ /* 0x000fc40007ffe0ff */
[----:B------:R-:W-:Y:S02]  /*0ba0*/  @P2 IADD3 R4, R12, -0x40, RZ ;  /* 0xffffffc00c042810 */ /* 0x000fe40007ffe0ff */
[----:B------:R1:W-:Y:S01]  /*0bb0*/  STL [R1+0x2c], R0 ;  /* 0x00002c0001007387 */ /* 0x0003e20000100800 */
[C---:B--2---:R-:W-:Y:S02]  /*0bc0*/  IADD3 R11, R13.reuse, 0x20, RZ ;  /* 0x000000200d0b7810 */ /* 0x044fe40007ffe0ff */
[C---:B------:R-:W-:Y:S01]  /*0bd0*/  @P1 IADD3 R11, R13.reuse, -0x20, RZ ;  /* 0xffffffe00d0b1810 */ /* 0x040fe20007ffe0ff */
[----:B------:R-:W-:Y:S01]  /*0be0*/  STL [R1+0x6c], R12 ;  /* 0x00006c0c01007387 */ /* 0x000fe20000100800 */
[----:B-1----:R-:W-:-:S05]  /*0bf0*/  IMAD.IADD R0, R13, 0x1, R10 ;  /* 0x000000010d007824 */ /* 0x002fca00078e020a */
[----:B------:R1:W-:Y:S04]  /*0c00*/  STL [R1+0x58], R0 ;  /* 0x0000580001007387 */ /* 0x0003e80000100800 */
[----:B------:R-:W-:Y:S04]  /*0c10*/  STL [R1+0x50], R11 ;  /* 0x0000500b01007387 */ /* 0x000fe80000100800 */
[----:B------:R2:W-:Y:S04]  /*0c20*/  STL [R1+0x70], R4 ;  /* 0x0000700401007387 */ /* 0x0005e80000100800 */
[----:B------:R3:W-:Y:S01]  /*0c30*/  STL [R1+0x8], R8 ;  /* 0x0000080801007387 */ /* 0x0007e20000100800 */
[----:B-1----:R-:W-:-:S02]  /*0c40*/  IMAD.SHL.U32 R0, R7, 0x2, RZ ;  /* 0x0000000207007824 */ /* 0x002fc400078e00ff */
[----:B------:R-:W-:Y:S02]  /*0c50*/  IMAD.IADD R7, R8, 0x1, R6 ;  /* 0x0000000108077824 */ /* 0x000fe400078e0206 */
[----:B--2---:R-:W-:Y:S02]  /*0c60*/  IMAD.IADD R4, R10, 0x1, R11 ;  /* 0x000000010a047824 */ /* 0x004fe400078e020b */
[----:B------:R-:W-:Y:S02]  /*0c70*/  IMAD.IADD R10, R8, 0x1, R5 ;  /* 0x00000001080a7824 */ /* 0x000fe400078e0205 */
[--C-:B---3--:R-:W-:Y:S01]  /*0c80*/  IMAD.IADD R8, R6, 0x1, R9.reuse ;  /* 0x0000000106087824 */ /* 0x108fe200078e0209 */
[----:B------:R1:W-:Y:S04]  /*0c90*/  STL [R1+0x54], R4 ;  /* 0x0000540401007387 */ /* 0x0003e80000100800 */
[----:B------:R-:W-:Y:S04]  /*0ca0*/  STL [R1+0x1c], R9 ;  /* 0x00001c0901007387 */ /* 0x000fe80000100800 */
        /* <DEDUP_REMOVED lines=9> */
.L_x_122:
        /* <DEDUP_REMOVED lines=12> */
[----:B-12---:R-:W-:Y:S01]  /*0e00*/  IMAD.U32 R4, RZ, RZ, UR6 ;  /* 0x00000006ff047e24 */ /* 0x006fe2000f8e00ff */
        /* <DEDUP_REMOVED lines=14> */
[----:B------:R4:W5:Y:S01]  /*0ef0*/  @P0 LDG.E R6, [R6.64] ;  /* 0x0000000406060981 */ /* 0x000962000c1e1900 */
        /* <DEDUP_REMOVED lines=25> */
.L_x_94:
        /* <DEDUP_REMOVED lines=27> */
[----:B------:R-:W-:-:S02]  /*1240*/  UISETP.NE.AND UP1, UPT, UR15, -0x1, UPT ;  /* 0xffffffff0f00788c */ /* 0x000fc4000bf25270 */
[----:B------:R-:W-:Y:S02]  /*1250*/  @UP0 UIADD3 UR14, UR18, UR24, URZ ;  /* 0x00000018120e0290 */ /* 0x000fe4000fffe03f */
[----:B------:R-:W-:Y:S02]  /*1260*/  ULEA.HI UR32, UR8, UR7, URZ, 0x6 ;  /* 0x0000000708207291 */ /* 0x000fe4000f8f303f */
[----:B------:R-:W-:Y:S02]  /*1270*/  ULDC.64 UR16, c[0x0][0x178] ;  /* 0x00005e0000107ab9 */ /* 0x000fe40000000a00 */
[----:B------:R-:W-:Y:S02]  /*1280*/  ULDC.64 UR20, c[0x0][0x198] ;  /* 0x0000660000147ab9 */ /* 0x000fe40000000a00 */
[----:B------:R-:W-:Y:S02]  /*1290*/  UIMAD UR23, UR15, UR9, URZ ;  /* 0x000000090f1772a4 */ /* 0x000fe4000f8e023f */
[----:B------:R-:W-:-:S02]  /*12a0*/  UIMAD UR22, UR39, UR16, URZ ;  /* 0x00000010271672a4 */ /* 0x000fc4000f8e023f */
[----:B------:R-:W-:Y:S02]  /*12b0*/  @UP0 UIMAD.WIDE.U32 UR8, UR14, UR20, URZ ;  /* 0x000000140e0802a5 */ /* 0x000fe4000f8e003f */
[----:B------:R-:W-:Y:S02]  /*12c0*/  ULOP3.LUT UR7, UR32, 0xffffffc0, URZ, 0xc0, !UPT ;  /* 0xffffffc020077892 */ /* 0x000fe4000f8ec03f */
[----:B------:R-:W-:Y:S02]  /*12d0*/  UIMAD.WIDE.U32 UR12, UR31, UR16, URZ ;  /* 0x000000101f0c72a5 */ /* 0x000fe4000f8e003f */
[----:B------:R-:W-:Y:S02]  /*12e0*/  UIMAD UR17, UR31, UR17, UR22 ;  /* 0x000000111f1172a4 */ /* 0x000fe4000f8e0216 */
[----:B------:R-:W-:Y:S02]  /*12f0*/  @UP0 UIMAD UR35, UR14, UR21, UR9 ;  /* 0x000000150e2302a4 */ /* 0x000fe4000f8e0209 */
[----:B------:R-:W-:-:S02]  /*1300*/  UIADD3 UR14, UR7, -0x40, URZ ;  /* 0xffffffc0070e7890 */ /* 0x000fc4000fffe03f */
[----:B------:R-:W-:Y:S02]  /*1310*/  UIADD3 UR33, UR13, UR17, URZ ;  /* 0x000000110d217290 */ /* 0x000fe4000fffe03f */
[----:B------:R-:W-:Y:S02]  /*1320*/  USEL UR40, UR12, UR10, !UP1 ;  /* 0x0000000a0c287287 */ /* 0x000fe4000c800000 */
[----:B------:R-:W-:Y:S02]  /*1330*/  @UP1 UIADD3 UR33, UR11, UR23, URZ ;  /* 0x000000170b211290 */ /* 0x000fe4000fffe03f */
        /* <DEDUP_REMOVED lines=15> */
.L_x_96:
        /* <DEDUP_REMOVED lines=18> */
.L_x_97:
        /* <DEDUP_REMOVED lines=38> */
[----:B------:R-:W-:Y:S02]  /*17b0*/  USEL UR8, UR12, URZ, UP6 ;  /* 0x0000003f0c087287 */ /* 0x000fe4000b000000 */
[----:B------:R-:W-:Y:S01]  /*17c0*/  USEL UR23, UR11, URZ, UP3 ;  /* 0x0000003f0b177287 */ /* 0x000fe20009800000 */
[----:B------:R-:W-:Y:S01]  /*17d0*/  IMAD.HI.U32 R4, R5, R6, R4 ;  /* 0x0000000605047227 */ /* 0x000fe200078e0004 */
[----:B------:R-:W-:-:S02]  /*17e0*/  UIADD3 UR8, UP0, UR14, UR8, URZ ;  /* 0x000000080e087290 */ /* 0x000fc4000ff1e03f */
        /* <DEDUP_REMOVED lines=11> */
[----:B------:R-:W-:Y:S02]  /*18a0*/  UIADD3 UR21, UR9, UR10, URZ ;  /* 0x0000000a09157290 */ /* 0x000fe4000fffe03f */
[----:B------:R-:W-:-:S03]  /*18b0*/  ISETP.GT.U32.AND P0, PT, R8, R5, PT ;  /* 0x000000050800720c */ /* 0x000fc60003f04070 */
[----:B------:R-:W-:-:S10]  /*18c0*/  @!UP2 UMOV UR12, UR49 ;  /* 0x00000031000cac82 */ /* 0x000fd40008000000 */
[----:B------:R-:W-:Y:S01]  /*18d0*/  @!P0 IMAD.IADD R5, R5, 0x1, -R8 ;  /* 0x0000000105058824 */ /* 0x000fe200078e0a08 */
[----:B------:R-:W-:Y:S02]  /*18e0*/  @!P0 IADD3 R4, R4, 0x1, RZ ;  /* 0x0000000104048810 */ /* 0x000fe40007ffe0ff */
[----:B------:R-:W-:Y:S02]  /*18f0*/  ISETP.LE.AND P0, PT, RZ, UR56, PT ;  /* 0x00000038ff007c0c */ /* 0x000fe4000bf03270 */
[----:B------:R-:W-:-:S13]  /*1900*/  ISETP.GE.U32.AND P2, PT, R5, R8, PT ;  /* 0x000000080500720c */ /* 0x000fda0003f46070 */
[----:B------:R-:W-:-:S05]  /*1910*/  @P2 IADD3 R4, R4, 0x1, RZ ;  /* 0x0000000104042810 */ /* 0x000fca0007ffe0ff */
        /* <DEDUP_REMOVED lines=10> */
.L_x_98:
[----:B------:R-:W-:Y:S02]  /*19c0*/  UMOV UR11, UR50 ;  /* 0x00000032000b7c82 */ /* 0x000fe40008000000 */
.L_x_99:
[----:B------:R-:W2:Y:S04]  /*19d0*/  LDL.64 R6, [R1+0x78] ;  /* 0x0000780001067983 */ /* 0x000ea80000100a00 */
[----:B------:R1:W3:Y:S01]  /*19e0*/  LDL.64 R16, [R1+0x78] ;  /* 0x0000780001107983 */ /* 0x0002e20000100a00 */
[----:B------:R-:W-:Y:S01]  /*19f0*/  UIADD3 UR8, UP5, UP4, UR8, UR41, UR47 ;  /* 0x0000002908087290 */ /* 0x000fe2000fcbe02f */
[----:B------:R-:W-:Y:S01]  /*1a00*/  IMAD.U32 R12, RZ, RZ, UR38 ;  /* 0x00000026ff0c7e24 */ /* 0x000fe2000f8e00ff */
[----:B------:R-:W-:Y:S01]  /*1a10*/  UMOV UR39, 0x4 ;  /* 0x0000000400277882 */ /* 0x000fe20000000000 */
[----:B------:R-:W4:Y:S01]  /*1a20*/  S2R R34, SR_TID.X ;  /* 0x0000000000227919 */ /* 0x000f220000002100 */
[----:B------:R-:W-:Y:S01]  /*1a30*/  UIADD3 UR15, UP1, UP0, UR13, UR8, UR16 ;  /* 0x000000080d0f7290 */ /* 0x000fe2000f83e010 */
[----:B------:R-:W-:Y:S02]  /*1a40*/  BSSY B1, `(.L_x_95) ;  /* 0x0000622000017945 */ /* 0x000fe40003800000 */
[----:B------:R-:W5:Y:S01]  /*1a50*/  S2R R35, SR_TID.X ;  /* 0x0000000000237919 */ /* 0x000f620000002100 */
[----:B------:R-:W-:-:S02]  /*1a60*/  ULDC.64 UR8, c[0x0][0x1a8] ;  /* 0x00006a0000087ab9 */ /* 0x000fc40000000a00 */
[----:B------:R-:W-:Y:S01]  /*1a70*/  UIMAD UR7, UR61, UR8, URZ ;  /* 0x000000083d0772a4 */ /* 0x000fe2000f8e023f */
[----:B------:R-:W1:Y:S03]  /*1a80*/  S2R R10, SR_TID.X ;  /* 0x00000000000a7919 */ /* 0x000e660000002100 */
[----:B------:R-:W-:-:S03]  /*1a90*/  UIMAD UR13, UR38, UR9, UR7 ;  /* 0x00000009260d72a4 */ /* 0x000fc6000f8e0207 */
[----:B------:R-:W-:Y:S02]  /*1aa0*/  ULDC.64 UR8, c[0x0][0x378] ;  /* 0x0000de0000087ab9 */ /* 0x000fe40000000a00 */
[----:B------:R-:W-:-:S04]  /*1ab0*/  UIMAD UR7, UR61, UR8, URZ ;  /* 0x000000083d0772a4 */ /* 0x000fc8000f8e023f */
[----:B------:R-:W-:-:S03]  /*1ac0*/  UIMAD UR10, UR38, UR9, UR7 ;  /* 0x00000009260a72a4 */ /* 0x000fc6000f8e0207 */
[----:B------:R-:W-:Y:S01]  /*1ad0*/  ULDC.64 UR8, c[0x0][0x370] ;  /* 0x0000dc0000087ab9 */ /* 0x000fe20000000a00 */
[----:B----4-:R-:W-:Y:S01]  /*1ae0*/  SHF.R.S32.HI R34, RZ, 0x1f, R34 ;  /* 0x0000001fff227819 */ /* 0x010fe20000011422 */
[----:B------:R-:W-:Y:S02]  /*1af0*/  UIMAD UR7, UR28, UR8, URZ ;  /* 0x000000081c0772a4 */ /* 0x000fe4000f8e023f */
[----:B------:R-:W-:Y:S01]  /*1b00*/  UIADD3 UR8, UR14, UR12, URZ ;  /* 0x0000000c0e087290 */ /* 0x000fe2000fffe03f */
[----:B-----5:R-:W-:Y:S01]  /*1b10*/  LEA.HI R34, R34, R35, RZ, 0x3 ;  /* 0x0000002322227211 */ /* 0x020fe200078f18ff */
[----:B------:R-:W-:Y:S02]  /*1b20*/  UIMAD UR7, UR14, UR9, UR7 ;  /* 0x000000090e0772a4 */ /* 0x000fe4000f8e0207 */
[----:B------:R-:W-:Y:S01]  /*1b30*/  UIADD3 UR9, UR14, UR11, URZ ;  /* 0x0000000b0e097290 */ /* 0x000fe2000fffe03f */
[----:B------:R-:W-:-:S04]  /*1b40*/  SHF.R.S32.HI R34, RZ, 0x3, R34 ;  /* 0x00000003ff227819 */ /* 0x000fc80000011422 */
[----:B------:R-:W-:Y:S02]  /*1b50*/  SHF.R.S32.HI R26, RZ, 0x1f, R34 ;  /* 0x0000001fff1a7819 */ /* 0x000fe40000011422 */
[----:B------:R-:W-:-:S04]  /*1b60*/  IADD3 R5, P1, R34, UR14, RZ ;  /* 0x0000000e22057c10 */ /* 0x000fc8000ff3e0ff */
[----:B--2---:R-:W-:Y:S01]  /*1b70*/  IADD3.X R7, R26, UR28, RZ, P1, !PT ;  /* 0x0000001c1a077c10 */ /* 0x004fe20008ffe4ff */
[----:B---3--:R-:W-:-:S04]  /*1b80*/  IMAD.MOV.U32 R16, RZ, RZ, R6 ;  /* 0x000000ffff107224 */ /* 0x008fc800078e0006 */
[----:B------:R-:W-:Y:S01]  /*1b90*/  IMAD R7, R7, c[0x0][0x190], RZ ;  /* 0x0000640007077a24 */ /* 0x000fe200078e02ff */
[----:B------:R-:W-:Y:S02]  /*1ba0*/  SHF.R.S32.HI R17, RZ, 0x1f, R16 ;  /* 0x0000001fff117819 */ /* 0x000fe40000011410 */
[----:B------:R-:W-:-:S03]  /*1bb0*/  IADD3 R6, P0, R16, UR22, RZ ;  /* 0x0000001610067c10 */ /* 0x000fc6000ff1e0ff */
[C---:B------:R-:W-:Y:S01]  /*1bc0*/  IMAD.WIDE.U32 R8, R5.reuse, c[0x0][0x190], R16 ;  /* 0x0000640005087a25 */ /* 0x040fe200078e0010 */
[----:B------:R2:W-:Y:S03]  /*1bd0*/  STL [R1+0x7c], R17 ;  /* 0x00007c1101007387 */ /* 0x0005e60000100800 */
[----:B------:R-:W-:Y:S01]  /*1be0*/  IMAD R5, R5, c[0x0][0x194], R7 ;  /* 0x0000650005057a24 */ /* 0x000fe200078e0207 */
[----:B------:R-:W-:Y:S02]  /*1bf0*/  IADD3 R8, P1, R8, UR40, RZ ;  /* 0x0000002808087c10 */ /* 0x000fe4000ff3e0ff */
[----:B------:R-:W-:Y:S02]  /*1c00*/  IADD3.X R7, R17, UR26, RZ, P0, !PT ;  /* 0x0000001a11077c10 */ /* 0x000fe400087fe4ff */
[----:B------:R-:W-:Y:S01]  /*1c10*/  IADD3.X R9, R9, UR33, R5, P1, !PT ;  /* 0x0000002109097c10 */ /* 0x000fe20008ffe405 */
[----:B------:R-:W-:-:S04]  /*1c20*/  IMAD.U32 R5, RZ, RZ, UR14 ;  /* 0x0000000eff057e24 */ /* 0x000fc8000f8e00ff */
[----:B------:R-:W-:Y:S01]  /*1c30*/  IMAD.WIDE.U32 R6, R5, c[0x0][0x370], R6 ;  /* 0x0000dc0005067a25 */ /* 0x000fe200078e0006 */
[----:B-1----:R-:W-:-:S04]  /*1c40*/  SHF.R.S32.HI R5, RZ, 0x1f, R10 ;  /* 0x0000001fff057819 */ /* 0x002fc8000001140a */
[----:B------:R-:W-:Y:S02]  /*1c50*/  LEA.HI R5, R5, R10, RZ, 0x5 ;  /* 0x0000000a05057211 */ /* 0x000fe400078f28ff */
[----:B------:R-:W-:Y:S01]  /*1c60*/  IADD3 R7, R7, UR7, RZ ;  /* 0x0000000707077c10 */ /* 0x000fe2000fffe0ff */
[----:B------:R-:W-:Y:S01]  /*1c70*/  UIADD3.X UR7, UR21, UR48, UR53, UP5, UP4 ;  /* 0x0000003015077290 */ /* 0x000fe2000afe8435 */
[----:B------:R-:W-:Y:S01]  /*1c80*/  LOP3.LUT R11, R5, 0xffffffe0, RZ, 0xc0, !PT ;  /* 0xffffffe0050b7812 */ /* 0x000fe200078ec0ff */
[----:B------:R-:W-:Y:S02]  /*1c90*/  UISETP.GE.AND UP4, UPT, UR27, 0x1, UPT ;  /* 0x000000011b00788c */ /* 0x000fe4000bf86270 */
[----:B------:R-:W-:Y:S01]  /*1ca0*/  UIADD3.X UR7, UR23, UR7, UR20, UP1, UP0 ;  /* 0x0000000717077290 */ /* 0x000fe20008fe0414 */
[----:B------:R-:W-:-:S04]  /*1cb0*/  IMAD.WIDE.U32 R6, R12, c[0x0][0x378], R6 ;  /* 0x0000de000c067a25 */ /* 0x000fc800078e0006 */
[----:B------:R-:W-:Y:S01]  /*1cc0*/  IMAD.IADD R11, R10, 0x1, -R11 ;  /* 0x000000010a0b7824 */ /* 0x000fe200078e0a0b */
[----:B------:R-:W-:Y:S01]  /*1cd0*/  SHF.R.S32.HI R10, RZ, 0x5, R5 ;  /* 0x00000005ff0a7819 */ /* 0x000fe20000011405 */
[----:B------:R-:W-:Y:S01]  /*1ce0*/  IMAD.U32 R5, RZ, RZ, UR38 ;  /* 0x00000026ff057e24 */ /* 0x000fe2000f8e00ff */
[----:B------:R-:W-:Y:S01]  /*1cf0*/  IADD3 R7, R7, UR10, RZ ;  /* 0x0000000a07077c10 */ /* 0x000fe2000fffe0ff */
[----:B------:R-:W-:Y:S02]  /*1d00*/  ULEA.HI.SX32 UR10, UR32, 0xffffffff, 0x1a ;  /* 0xffffffff200a7891 */ /* 0x000fe4000f8fd23f */
[----:B------:R-:W-:Y:S01]  /*1d10*/  IMAD.WIDE.U32 R8, R5, c[0x0][0x1a8], R8 ;  /* 0x00006a0005087a25 */ /* 0x000fe200078e0008 */
[----:B------:R-:W-:-:S03]  /*1d20*/  ULDC.64 UR32, c[0x0][0x200] ;  /* 0x0000800000207ab9 */ /* 0x000fc60000000a00 */
[----:B------:R-:W-:Y:S01]  /*1d30*/  IMAD R10, R10, UR46, R11 ;  /* 0x0000002e0a0a7c24 */ /* 0x000fe2000f8e020b */
[----:B------:R-:W-:Y:S01]  /*1d40*/  IADD3 R11, R9, UR13, RZ ;  /* 0x0000000d090b7c10 */ /* 0x000fe2000fffe0ff */
[----:B------:R-:W-:Y:S01]  /*1d50*/  IMAD R5, R26, c[0x0][0x370], RZ ;  /* 0x0000dc001a057a24 */ /* 0x000fe200078e02ff */
[----:B------:R-:W-:Y:S01]  /*1d60*/  LEA R20, P1, R8, c[0x0][0x160], 0x1 ;  /* 0x0000580008147a11 */ /* 0x000fe200078208ff */
[----:B------:R-:W-:Y:S01]  /*1d70*/  IMAD.WIDE.U32 R6, R34, c[0x0][0x370], R6 ;  /* 0x0000dc0022067a25 */ /* 0x000fe200078e0006 */
[----:B------:R-:W-:Y:S02]  /*1d80*/  UIMAD.WIDE UR12, UR8, UR39, UR32 ;  /* 0x00000027080c72a5 */ /* 0x000fe4000f8e0220 */
[----:B------:R-:W-:Y:S01]  /*1d90*/  LEA.HI.X R21, R8, c[0x0][0x164], R11, 0x1, P1 ;  /* 0x0000590008157a11 */ /* 0x000fe200008f0c0b */
[----:B------:R-:W-:Y:S01]  /*1da0*/  IMAD R9, R34, c[0x0][0x374], R5 ;  /* 0x0000dd0022097a24 */ /* 0x000fe200078e0205 */
[----:B------:R-:W-:Y:S01]  /*1db0*/  IADD3 R5, P0, R10, UR15, RZ ;  /* 0x0000000f0a057c10 */ /* 0x000fe2000ff1e0ff */
[----:B------:R-:W-:Y:S01]  /*1dc0*/  ULDC.64 UR32, c[0x0][0x3c8] ;  /* 0x0000f20000207ab9 */ /* 0x000fe20000000a00 */
[----:B------:R-:W-:Y:S01]  /*1dd0*/  LEA R12, P2, R6, c[0x0][0x330], 0x1 ;  /* 0x0000cc00060c7a11 */ /* 0x000fe200078408ff */
[----:B------:R-:W-:Y:S01]  /*1de0*/  IMAD.IADD R7, R7, 0x1, R9 ;  /* 0x0000000107077824 */ /* 0x000fe200078e0209 */
[----:B------:R-:W-:Y:S01]  /*1df0*/  LEA.HI.X.SX32 R10, R10, UR7, 0x1, P0 ;  /* 0x000000070a0a7c11 */ /* 0x000fe200080f0eff */
[----:B------:R-:W-:Y:S01]  /*1e00*/  UIMAD.WIDE UR14, UR9, UR39, UR32 ;  /* 0x00000027090e72a5 */ /* 0x000fe2000f8e0220 */
[----:B------:R-:W-:-:S02]  /*1e10*/  PLOP3.LUT P0, PT, PT, PT, UP4, 0x80, 0x0 ;  /* 0x000000000000781c */ /* 0x000fc40003f0f048 */
[C---:B------:R-:W-:Y:S02]  /*1e20*/  LEA R24, P1, R5.reuse, c[0x0][0x350], 0x2 ;  /* 0x0000d40005187a11 */ /* 0x040fe400078210ff */
[----:B------:R-:W-:Y:S02]  /*1e30*/  LEA.HI.X R13, R6, c[0x0][0x334], R7, 0x1, P2 ;  /* 0x0000cd00060d7a11 */ /* 0x000fe400010f0c07 */
[----:B------:R-:W-:-:S07]  /*1e40*/  LEA.HI.X R25, R5, c[0x0][0x354], R10, 0x2, P1 ;  /* 0x0000d50005197a11 */ /* 0x000fce00008f140a */
[----:B------:R-:W-:Y:S05]  /*1e50*/  @!P0 BRA `(.L_x_100) ;  /* 0x000055a000008947 */ /* 0x000fea0003800000 */
[----:B--2---:R-:W2:Y:S01]  /*1e60*/  LDL R28, [R1+0x38] ;  /* 0x00003800011c7983 */ /* 0x004ea20000100800 */
[----:B------:R-:W-:Y:S01]  /*1e70*/  ULDC.64 UR8, c[0x0][0x1a0] ;  /* 0x0000680000087ab9 */ /* 0x000fe20000000a00 */
[----:B------:R-:W-:Y:S01]  /*1e80*/  IMAD.U32 R6, RZ, RZ, UR25 ;  /* 0x00000019ff067e24 */ /* 0x000fe2000f8e00ff */
[----:B------:R-:W-:Y:S01]  /*1e90*/  UIMAD UR8, UR17, UR8, URZ ;  /* 0x00000008110872a4 */ /* 0x000fe2000f8e023f */
[----:B------:R-:W3:Y:S01]  /*1ea0*/  LDL R29, [R1+0x80] ;  /* 0x00008000011d7983 */ /* 0x000ee20000100800 */
[----:B------:R-:W-:Y:S01]  /*1eb0*/  UMOV UR7, UR10 ;  /* 0x0000000a00077c82 */ /* 0x000fe20008000000 */
[----:B------:R-:W-:Y:S01]  /*1ec0*/  IMAD.U32 R8, RZ, RZ, UR25 ;  /* 0x00000019ff087e24 */ /* 0x000fe2000f8e00ff */
[----:B------:R-:W-:Y:S01]  /*1ed0*/  UIMAD UR11, UR25, UR9, UR8 ;  /* 0x00000009190b72a4 */ /* 0x000fe2000f8e0208 */
[----:B------:R-:W-:Y:S01]  /*1ee0*/  IADD3 R11, R34, 0x20, RZ ;  /* 0x00000020220b7810 */ /* 0x000fe20007ffe0ff */
[----:B------:R-:W-:Y:S01]  /*1ef0*/  UIMAD UR10, UR7, -0x40, UR27 ;  /* 0xffffffc0070a78a4 */ /* 0x000fe2000f8e021b */
[----:B------:R-:W-:Y:S01]  /*1f00*/  IMAD.WIDE.U32 R6, R6, c[0x0][0x198], R16 ;  /* 0x0000660006067a25 */ /* 0x000fe200078e0010 */
[----:B------:R-:W-:-:S02]  /*1f10*/  ULDC.64 UR8, c[0x0][0x198] ;  /* 0x0000660000087ab9 */ /* 0x000fc40000000a00 */
[----:B------:R-:W-:Y:S01]  /*1f20*/  UIMAD UR8, UR17, UR8, URZ ;  /* 0x00000008110872a4 */ /* 0x000fe2000f8e023f */
[----:B------:R-:W-:Y:S01]  /*1f30*/  IMAD.WIDE.U32 R8, R8, c[0x0][0x1a0], R16 ;  /* 0x0000680008087a25 */ /* 0x000fe200078e0010 */
[----:B------:R-:W-:Y:S02]  /*1f40*/  ISETP.GE.AND P1, PT, R11, UR10, PT ;  /* 0x0000000a0b007c0c */ /* 0x000fe4000bf26270 */
[----:B------:R-:W-:Y:S02]  /*1f50*/  UIMAD UR9, UR25, UR9, UR8 ;  /* 0x00000009190972a4 */ /* 0x000fe4000f8e0208 */
[----:B------:R-:W-:Y:S01]  /*1f60*/  UIMAD UR8, UR19, -0x40, UR6 ;  /* 0xffffffc0130878a4 */ /* 0x000fe2000f8e0206 */
[----:B------:R-:W-:Y:S01]  /*1f70*/  IADD3 R10, P0, R6, UR34, RZ ;  /* 0x00000022060a7c10 */ /* 0x000fe2000ff1e0ff */
[----:B------:R-:W-:Y:S01]  /*1f80*/  IMAD.MOV.U32 R27, RZ, RZ, 0x40 ;  /* 0x00000040ff1b7424 */ /* 0x000fe200078e00ff */
[----:B------:R-:W-:Y:S01]  /*1f90*/  IADD3 R8, P3, R8, UR29, RZ ;  /* 0x0000001d08087c10 */ /* 0x000fe2000ff7e0ff */
[----:B------:R-:W-:Y:S01]  /*1fa0*/  IMAD.U32 R5, RZ, RZ, UR9 ;  /* 0x00000009ff057e24 */ /* 0x000fe2000f8e00ff */
[----:B------:R-:W-:-:S02]  /*1fb0*/  MOV R6, UR11 ;  /* 0x0000000b00067c02 */ /* 0x000fc40008000f00 */
[----:B------:R-:W-:Y:S01]  /*1fc0*/  ISETP.GE.AND P2, PT, R11, UR8, PT ;  /* 0x000000080b007c0c */ /* 0x000fe2000bf46270 */
[----:B------:R-:W-:Y:S01]  /*1fd0*/  IMAD.WIDE.U32 R16, R27, c[0x0][0x370], RZ ;  /* 0x0000dc001b107a25 */ /* 0x000fe200078e00ff */
[----:B------:R-:W-:Y:S02]  /*1fe0*/  IADD3.X R9, R9, UR30, R6, P3, !PT ;  /* 0x0000001e09097c10 */ /* 0x000fe40009ffe406 */
[----:B------:R-:W-:Y:S01]  /*1ff0*/  MOV R32, R12 ;  /* 0x0000000c00207202 */ /* 0x000fe20000000f00 */
[----:B------:R-:W-:Y:S01]  /*2000*/  IMAD.MOV.U32 R33, RZ, RZ, R13 ;  /* 0x000000ffff217224 */ /* 0x000fe200078e000d */
[----:B------:R-:W-:Y:S01]  /*2010*/  ISETP.GE.AND P3, PT, R34, UR8, PT ;  /* 0x0000000822007c0c */ /* 0x000fe2000bf66270 */
[----:B------:R-:W-:Y:S01]  /*2020*/  IMAD R13, R27, c[0x0][0x374], RZ ;  /* 0x0000dd001b0d7a24 */ /* 0x000fe200078e02ff */
[----:B------:R-:W-:Y:S01]  /*2030*/  IADD3.X R11, R7, UR35, R5, P0, !PT ;  /* 0x00000023070b7c10 */ /* 0x000fe200087fe405 */
[----:B------:R-:W-:Y:S01]  /*2040*/  IMAD R5, R14, c[0x0][0x1b8], RZ ;  /* 0x00006e000e057a24 */ /* 0x000fe200078e02ff */
[----:B------:R-:W-:Y:S01]  /*2050*/  @!P1 IADD3 R16, P0, R32, R16, RZ ;  /* 0x0000001020109210 */ /* 0x000fe20007f1e0ff */
[----:B------:R-:W-:-:S02]  /*2060*/  IMAD R12, R14, c[0x0][0x1b0], RZ ;  /* 0x00006c000e0c7a24 */ /* 0x000fc400078e02ff */
[C---:B------:R-:W-:Y:S01]  /*2070*/  IMAD R5, R4.reuse, c[0x0][0x1bc], R5 ;  /* 0x00006f0004057a24 */ /* 0x040fe200078e0205 */
[----:B------:R-:W-:Y:S01]  /*2080*/  @!P1 IADD3.X R17, R33, R17, R13, P0, !PT ;  /* 0x0000001121119210 */ /* 0x000fe200007fe40d */
[----:B------:R-:W-:Y:S01]  /*2090*/  IMAD.WIDE.U32 R6, R4, c[0x0][0x1b8], R8 ;  /* 0x00006e0004067a25 */ /* 0x000fe200078e0008 */
[----:B------:R-:W-:-:S03]  /*20a0*/  @!P2 IADD3 R13, P4, R34, 0x20, RZ ;  /* 0x00000020220da810 */ /* 0x000fc60007f9e0ff */
[C---:B------:R-:W-:Y:S02]  /*20b0*/  IMAD R12, R4.reuse, c[0x0][0x1b4], R12 ;  /* 0x00006d00040c7a24 */ /* 0x040fe400078e020c */
[----:B------:R-:W-:Y:S01]  /*20c0*/  IMAD.IADD R7, R7, 0x1, R5 ;  /* 0x0000000107077824 */ /* 0x000fe200078e0205 */
[----:B------:R-:W-:Y:S01]  /*20d0*/  @!P2 IADD3.X R9, RZ, R26, RZ, P4, !PT ;  /* 0x0000001aff09a210 */ /* 0x000fe200027fe4ff */
[----:B------:R-:W-:-:S04]  /*20e0*/  IMAD.WIDE.U32 R4, R4, c[0x0][0x1b0], R10 ;  /* 0x00006c0004047a25 */ /* 0x000fc800078e000a */
[----:B------:R-:W-:Y:S01]  /*20f0*/  @!P3 IMAD R8, R26, c[0x0][0x1a0], RZ ;  /* 0x000068001a08ba24 */ /* 0x000fe200078e02ff */
[----:B------:R-:W-:Y:S01]  /*2100*/  IADD3 R5, R5, R12, RZ ;  /* 0x0000000c05057210 */ /* 0x000fe20007ffe0ff */
[----:B------:R-:W-:Y:S01]  /*2110*/  @!P2 IMAD R12, R9, c[0x0][0x1a0], RZ ;  /* 0x00006800090caa24 */ /* 0x000fe200078e02ff */
[C---:B------:R-:W-:Y:S01]  /*2120*/  @!P2 IADD3 R10, P0, R34.reuse, 0x20, RZ ;  /* 0x00000020220aa810 */ /* 0x040fe20007f1e0ff */
[C---:B------:R-:W-:Y:S02]  /*2130*/  @!P3 IMAD R22, R34.reuse, c[0x0][0x1a4], R8 ;  /* 0x000069002216ba24 */ /* 0x040fe400078e0208 */
[----:B------:R-:W-:-:S04]  /*2140*/  @!P3 IMAD.WIDE.U32 R8, R34, c[0x0][0x1a0], R6 ;  /* 0x000068002208ba25 */ /* 0x000fc800078e0006 */
[----:B------:R-:W-:Y:S01]  /*2150*/  @!P2 IMAD.MOV.U32 R14, RZ, RZ, R6 ;  /* 0x000000ffff0ea224 */ /* 0x000fe200078e0006 */
[----:B------:R-:W-:Y:S01]  /*2160*/  @!P3 IADD3 R9, R9, R22, RZ ;  /* 0x000000160909b210 */ /* 0x000fe20007ffe0ff */
[----:B------:R-:W-:Y:S02]  /*2170*/  @!P2 IMAD.MOV.U32 R15, RZ, RZ, R7 ;  /* 0x000000ffff0fa224 */ /* 0x000fe400078e0007 */
[----:B------:R-:W-:Y:S02]  /*2180*/  @!P2 IMAD.X R11, RZ, RZ, R26, P0 ;  /* 0x000000ffff0ba224 */ /* 0x000fe400000e061a */
[C---:B------:R-:W-:Y:S01]  /*2190*/  @!P2 IMAD R23, R13.reuse, c[0x0][0x1a4], R12 ;  /* 0x000069000d17aa24 */ /* 0x040fe200078e020c */
[----:B------:R-:W-:Y:S01]  /*21a0*/  @!P3 LEA R12, P0, R8, c[0x0][0x170], 0x1 ;  /* 0x00005c00080cba11 */ /* 0x000fe200078008ff */
[----:B------:R-:W-:-:S03]  /*21b0*/  @!P2 IMAD.WIDE.U32 R6, R13, c[0x0][0x1a0], R14 ;  /* 0x000068000d06aa25 */ /* 0x000fc600078e000e */
[----:B------:R-:W-:Y:S02]  /*21c0*/  @!P3 LEA.HI.X R13, R8, c[0x0][0x174], R9, 0x1, P0 ;  /* 0x00005d00080dba11 */ /* 0x000fe400000f0c09 */
[----:B------:R-:W-:-:S13]  /*21d0*/  PLOP3.LUT P0, PT, PT, PT, UP3, 0x80, 0x0 ;  /* 0x000000000000781c */ /* 0x000fda0003f0f038 */
[----:B------:R-:W-:Y:S01]  /*21e0*/  @P0 BAR.SYNC.DEFER_BLOCKING 0x0 ;  /* 0x0000000000000b1d */ /* 0x000fe20000010000 */
[----:B------:R-:W-:Y:S01]  /*21f0*/  @!P2 MOV R18, R4 ;  /* 0x000000040012a202 */ /* 0x000fe20000000f00 */
[----:B------:R-:W-:Y:S02]  /*2200*/  @!P2 IMAD.MOV.U32 R19, RZ, RZ, R5 ;  /* 0x000000ffff13a224 */ /* 0x000fe400078e0005 */
[----:B------:R-:W-:Y:S01]  /*2210*/  @!P2 IMAD R11, R11, c[0x0][0x198], RZ ;  /* 0x000066000b0baa24 */ /* 0x000fe200078e02ff */
[----:B------:R-:W-:Y:S01]  /*2220*/  ISETP.GE.AND P0, PT, R34, UR10, PT ;  /* 0x0000000a22007c0c */ /* 0x000fe2000bf06270 */
[----:B------:R-:W-:-:S04]  /*2230*/  @!P2 IMAD.WIDE.U32 R18, R10, c[0x0][0x198], R18 ;  /* 0x000066000a12aa25 */ /* 0x000fc800078e0012 */
[----:B------:R-:W-:Y:S01]  /*2240*/  @!P2 IMAD R22, R10, c[0x0][0x19c], R11 ;  /* 0x000067000a16aa24 */ /* 0x000fe200078e020b */
[----:B------:R-:W-:Y:S01]  /*2250*/  @!P2 LEA R10, P4, R6, c[0x0][0x170], 0x1 ;  /* 0x00005c00060aaa11 */ /* 0x000fe200078808ff */
[----:B------:R-:W-:-:S05]  /*2260*/  @!P2 IMAD.IADD R7, R7, 0x1, R23 ;  /* 0x000000010707a824 */ /* 0x000fca00078e0217 */
[----:B------:R-:W-:Y:S01]  /*2270*/  @!P2 LEA.HI.X R11, R6, c[0x0][0x174], R7, 0x1, P4 ;  /* 0x00005d00060baa11 */ /* 0x000fe200020f0c07 */
[----:B------:R-:W-:Y:S01]  /*2280*/  IMAD.MOV.U32 R30, RZ, RZ, R20 ;  /* 0x000000ffff1e7224 */ /* 0x000fe200078e0014 */
[----:B------:R-:W-:Y:S01]  /*2290*/  MOV R31, R21 ;  /* 0x00000015001f7202 */ /* 0x000fe20000000f00 */
[----:B------:R-:W-:Y:S02]  /*22a0*/  @!P3 IMAD R8, R26, c[0x0][0x198], RZ ;  /* 0x000066001a08ba24 */ /* 0x000fe400078e02ff */
[----:B------:R-:W-:-:S04]  /*22b0*/  IMAD.WIDE.U32 R20, R27, c[0x0][0x190], RZ ;  /* 0x000064001b147a25 */ /* 0x000fc800078e00ff */
[C---:B------:R-:W-:Y:S02]  /*22c0*/  @!P3 IMAD R9, R34.reuse, c[0x0][0x19c], R8 ;  /* 0x000067002209ba24 */ /* 0x040fe400078e0208 */
[----:B------:R-:W-:Y:S01]  /*22d0*/  @!P3 IMAD.WIDE.U32 R14, R34, c[0x0][0x198], R4 ;  /* 0x00006600220eba25 */ /* 0x000fe200078e0004 */
[----:B------:R-:W-:-:S03]  /*22e0*/  @!P1 IADD3 R8, P6, R30, R20, RZ ;  /* 0x000000141e089210 */ /* 0x000fc60007fde0ff */
[----:B------:R-:W-:Y:S01]  /*22f0*/  IMAD R27, R27, c[0x0][0x194], RZ ;  /* 0x000065001b1b7a24 */ /* 0x000fe200078e02ff */
[----:B------:R-:W-:Y:S02]  /*2300*/  @!P3 IADD3 R5, R15, R9, RZ ;  /* 0x000000090f05b210 */ /* 0x000fe40007ffe0ff */
[----:B------:R-:W-:Y:S02]  /*2310*/  @!P3 LEA R6, P5, R14, c[0x0][0x168], 0x1 ;  /* 0x00005a000e06ba11 */ /* 0x000fe400078a08ff */
[----:B------:R-:W-:Y:S01]  /*2320*/  @!P1 IADD3.X R9, R31, R21, R27, P6, !PT ;  /* 0x000000151f099210 */ /* 0x000fe200037fe41b */
[----:B------:R-:W-:Y:S01]  /*2330*/  @!P2 IMAD.IADD R15, R19, 0x1, R22 ;  /* 0x00000001130fa824 */ /* 0x000fe200078e0216 */
[----:B------:R-:W-:Y:S01]  /*2340*/  @!P2 LEA R4, P4, R18, c[0x0][0x168], 0x1 ;  /* 0x00005a001204aa11 */ /* 0x000fe200078808ff */
[----:B------:R-:W-:Y:S02]  /*2350*/  UMOV UR9, UR12 ;  /* 0x0000000c00097c82 */ /* 0x000fe40008000000 */
[----:B------:R-:W-:Y:S01]  /*2360*/  UMOV UR8, UR13 ;  /* 0x0000000d00087c82 */ /* 0x000fe20008000000 */
[----:B------:R-:W-:Y:S04]  /*2370*/  STL.64 [R1+0x48], R32 ;  /* 0x0000482001007387 */ /* 0x000fe80000100a00 */
[----:B------:R1:W-:Y:S04]  /*2380*/  STL.64 [R1+0x40], R30 ;  /* 0x0000401e01007387 */ /* 0x0003e80000100a00 */
[----:B--2---:R-:W-:Y:S04]  /*2390*/  @P3 STS.128 [R28+0x12000], RZ ;  /* 0x012000ff1c003388 */ /* 0x004fe80000000c00 */
[----:B------:R-:W-:Y:S04]  /*23a0*/  @P3 STS.128 [R28+0x14000], RZ ;  /* 0x014000ff1c003388 */ /* 0x000fe80000000c00 */
[----:B------:R-:W-:Y:S04]  /*23b0*/  @P3 STS.128 [R28+0x16000], RZ ;  /* 0x016000ff1c003388 */ /* 0x000fe80000000c00 */
[----:B------:R-:W-:Y:S01]  /*23c0*/  @!PT LDS RZ, [RZ] ;  /* 0x00000000fffff984 */ /* 0x000fe20000000800 */
[----:B------:R-:W-:Y:S01]  /*23d0*/  @!PT LDS RZ, [RZ] ;  /* 0x00000000fffff984 */ /* 0x000fe20000000800 */
[----:B------:R-:W-:Y:S01]  /*23e0*/  @!PT LDS RZ, [RZ] ;  /* 0x00000000fffff984 */ /* 0x000fe20000000800 */
[----:B------:R2:W-:Y:S04]  /*23f0*/  @!P3 LDGSTS.E.BYPASS.LTC128B.128 [R28+0x12000], [R12.64] ;  /* 0x120000000c1cbfae */ /* 0x0005e8000b901d44 */
[----:B------:R2:W-:Y:S04]  /*2400*/  @!P3 LDGSTS.E.BYPASS.LTC128B.128 [R28+0x14000], [R12.64+0x80] ;  /* 0x140000800c1cbfae */ /* 0x0005e8000b901d44 */
[----:B------:R2:W-:Y:S04]  /*2410*/  @!P3 LDGSTS.E.BYPASS.LTC128B.128 [R28+0x16000], [R12.64+0x100] ;  /* 0x160001000c1cbfae */ /* 0x0005e8000b901d44 */
[----:B------:R-:W-:Y:S04]  /*2420*/  @P2 STS.128 [R28+0x13000], RZ ;  /* 0x013000ff1c002388 */ /* 0x000fe80000000c00 */
        /* <DEDUP_REMOVED lines=8> */
[----:B------:R-:W0:Y:S04]  /*24b0*/  LDGDEPBAR ;  /* 0x00000000000079af */ /* 0x000e280000000000 */
        /* <DEDUP_REMOVED lines=18> */
[----:B------:R-:W-:Y:S04]  /*25e0*/  @P0 STS.128 [R28], RZ ;  /* 0x000000ff1c000388 */ /* 0x000fe80000000c00 */
[----:B------:R-:W-:Y:S01]  /*25f0*/  @P0 STS.128 [R28+0x2000], RZ ;  /* 0x002000ff1c000388 */ /* 0x000fe20000000c00 */
[----:B---3--:R-:W-:-:S03]  /*2600*/  IADD3 R7, R29, 0x8, RZ ;  /* 0x000000081d077810 */ /* 0x008fc60007ffe0ff */
[----:B------:R-:W-:Y:S04]  /*2610*/  @P0 STS.128 [R28+0x4000], RZ ;  /* 0x004000ff1c000388 */ /* 0x000fe80000000c00 */
[----:B------:R-:W-:Y:S01]  /*2620*/  @!PT LDS RZ, [RZ] ;  /* 0x00000000fffff984 */ /* 0x000fe20000000800 */
[----:B------:R-:W-:Y:S01]  /*2630*/  @!PT LDS RZ, [RZ] ;  /* 0x00000000fffff984 */ /* 0x000fe20000000800 */
[----:B------:R-:W-:Y:S01]  /*2640*/  @!PT LDS RZ, [RZ] ;  /* 0x00000000fffff984 */ /* 0x000fe20000000800 */
[----:B------:R1:W-:Y:S04]  /*2650*/  @!P0 LDGSTS.E.BYPASS.LTC128B.128 [R28], [R30.64] ;  /* 0x000000001e1c8fae */ /* 0x0003e8000b901d44 */
[----:B------:R1:W-:Y:S04]  /*2660*/  @!P0 LDGSTS.E.BYPASS.LTC128B.128 [R28+0x2000], [R30.64+0x80] ;  /* 0x020000801e1c8fae */ /* 0x0003e8000b901d44 */
[----:B------:R1:W-:Y:S01]  /*2670*/  @!P0 LDGSTS.E.BYPASS.LTC128B.128 [R28+0x4000], [R30.64+0x100] ;  /* 0x040001001e1c8fae */ /* 0x0003e2000b901d44 */
[----:B------:R-:W-:-:S03]  /*2680*/  ISETP.GE.AND P6, PT, R7, UR10, PT ;  /* 0x0000000a07007c0c */ /* 0x000fc6000bfc6270 */
[----:B------:R-:W-:Y:S01]  /*2690*/  @P1 STS.128 [R28+0x1000], RZ ;  /* 0x001000ff1c001388 */ /* 0x000fe20000000c00 */
[----:B------:R-:W-:-:S03]  /*26a0*/  @!P3 LEA.HI.X R7, R14, c[0x0][0x16c], R5, 0x1, P5 ;  /* 0x00005b000e07ba11 */ /* 0x000fc600028f0c05 */
[----:B------:R-:W-:Y:S04]  /*26b0*/  @P1 STS.128 [R28+0x3000], RZ ;  /* 0x003000ff1c001388 */ /* 0x000fe80000000c00 */
[----:B------:R-:W-:Y:S04]  /*26c0*/  @P1 STS.128 [R28+0x5000], RZ ;  /* 0x005000ff1c001388 */ /* 0x000fe80000000c00 */
[----:B------:R-:W-:Y:S01]  /*26d0*/  @!PT LDS RZ, [RZ] ;  /* 0x00000000fffff984 */ /* 0x000fe20000000800 */
[----:B------:R-:W-:Y:S01]  /*26e0*/  @!PT LDS RZ, [RZ] ;  /* 0x00000000fffff984 */ /* 0x000fe20000000800 */
[----:B------:R-:W-:Y:S01]  /*26f0*/  @!PT LDS RZ, [RZ] ;  /* 0x00000000fffff984 */ /* 0x000fe20000000800 */
[----:B------:R3:W-:Y:S04]  /*2700*/  @!P1 LDGSTS.E.BYPASS.LTC128B.128 [R28+0x1000], [R8.64] ;  /* 0x01000000081c9fae */ /* 0x0007e8000b901d44 */
[----:B------:R3:W-:Y:S01]  /*2710*/  @!P1 LDGSTS.E.BYPASS.LTC128B.128 [R28+0x3000], [R8.64+0x80] ;  /* 0x03000080081c9fae */ /* 0x0007e2000b901d44 */
[----:B----4-:R-:W-:-:S03]  /*2720*/  SHF.L.U32 R11, R29, 0x2, RZ ;  /* 0x000000021d0b7819 */ /* 0x010fc600000006ff */
[----:B------:R3:W-:Y:S01]  /*2730*/  @!P1 LDGSTS.E.BYPASS.LTC128B.128 [R28+0x5000], [R8.64+0x100] ;  /* 0x05000100081c9fae */ /* 0x0007e2000b901d44 */
[----:B------:R-:W-:-:S03]  /*2740*/  ISETP.GE.AND P1, PT, R29, UR10, PT ;  /* 0x0000000a1d007c0c */ /* 0x000fc6000bf26270 */
[----:B------:R-:W-:Y:S04]  /*2750*/  @P3 STS.128 [R28+0xc000], RZ ;  /* 0x00c000ff1c003388 */ /* 0x000fe80000000c00 */
[----:B------:R-:W-:Y:S04]  /*2760*/  @P3 STS.128 [R28+0xe000], RZ ;  /* 0x00e000ff1c003388 */ /* 0x000fe80000000c00 */
[----:B------:R-:W-:Y:S04]  /*2770*/  @P3 STS.128 [R28+0x10000], RZ ;  /* 0x010000ff1c003388 */ /* 0x000fe80000000c00 */
[----:B------:R-:W-:Y:S01]  /*2780*/  @!PT LDS RZ, [RZ] ;  /* 0x00000000fffff984 */ /* 0x000fe20000000800 */
[----:B------:R-:W-:Y:S01]  /*2790*/  @!PT LDS RZ, [RZ] ;  /* 0x00000000fffff984 */ /* 0x000fe20000000800 */
[----:B------:R-:W-:Y:S01]  /*27a0*/  @!PT LDS RZ, [RZ] ;  /* 0x00000000fffff984 */ /* 0x000fe20000000800 */
[----:B------:R4:W-:Y:S04]  /*27b0*/  @!P3 LDGSTS.E.BYPASS.LTC128B.128 [R28+0xc000], [R6.64] ;  /* 0x0c000000061cbfae */ /* 0x0009e8000b901d44 */
[----:B------:R4:W-:Y:S01]  /*27c0*/  @!P3 LDGSTS.E.BYPASS.LTC128B.128 [R28+0xe000], [R6.64+0x80] ;  /* 0x0e000080061cbfae */ /* 0x0009e2000b901d44 */
[----:B------:R-:W-:-:S03]  /*27d0*/  @!P2 LEA.HI.X R5, R18, c[0x0][0x16c], R15, 0x1, P4 ;  /* 0x00005b001205aa11 */ /* 0x000fc600020f0c0f */
[----:B------:R4:W-:Y:S01]  /*27e0*/  @!P3 LDGSTS.E.BYPASS.LTC128B.128 [R28+0x10000], [R6.64+0x100] ;  /* 0x10000100061cbfae */ /* 0x0009e2000b901d44 */
[----:B---3--:R-:W-:Y:S01]  /*27f0*/  SHF.R.S32.HI R8, RZ, 0x1f, R29 ;  /* 0x0000001fff087819 */ /* 0x008fe2000001141d */
[----:B------:R-:W-:-:S03]  /*2800*/  IMAD.MOV.U32 R9, RZ, RZ, 0x7f800000 ;  /* 0x7f800000ff097424 */ /* 0x000fc600078e00ff */
[----:B------:R-:W-:Y:S01]  /*2810*/  SHF.L.U64.HI R10, R29, 0x2, R8 ;  /* 0x000000021d0a7819 */ /* 0x000fe20000010208 */
[----:B------:R-:W-:Y:S01]  /*2820*/  @P2 STS.128 [R28+0xd000], RZ ;  /* 0x00d000ff1c002388 */ /* 0x000fe20000000c00 */
[----:B------:R-:W-:-:S03]  /*2830*/  MOV R8, 0x7f800000 ;  /* 0x7f80000000087802 */ /* 0x000fc60000000f00 */
[----:B------:R-:W-:Y:S04]  /*2840*/  @P2 STS.128 [R28+0xf000], RZ ;  /* 0x00f000ff1c002388 */ /* 0x000fe80000000c00 */
[----:B------:R2:W-:Y:S04]  /*2850*/  @P2 STS.128 [R28+0x11000], RZ ;  /* 0x011000ff1c002388 */ /* 0x0005e80000000c00 */
[----:B------:R-:W-:Y:S04]  /*2860*/  STL [R1+0x68], R11 ;  /* 0x0000680b01007387 */ /* 0x000fe80000100800 */
[----:B------:R-:W-:Y:S01]  /*2870*/  @!PT LDS RZ, [RZ] ;  /* 0x00000000fffff984 */ /* 0x000fe20000000800 */
[----:B------:R-:W-:Y:S01]  /*2880*/  @!PT LDS RZ, [RZ] ;  /* 0x00000000fffff984 */ /* 0x000fe20000000800 */
[----:B------:R-:W-:Y:S01]  /*2890*/  @!PT LDS RZ, [RZ] ;  /* 0x00000000fffff984 */ /* 0x000fe20000000800 */
[----:B------:R3:W-:Y:S01]  /*28a0*/  @!P2 LDGSTS.E.BYPASS.LTC128B.128 [R28+0xd000], [R4.64] ;  /* 0x0d000000041cafae */ /* 0x0007e2000b901d44 */
[----:B----4-:R-:W-:-:S03]  /*28b0*/  IADD3 R6, P0, R11, UR9, RZ ;  /* 0x000000090b067c10 */ /* 0x010fc6000ff1e0ff */
[----:B------:R-:W-:Y:S01]  /*28c0*/  STL [R1+0x64], R10 ;  /* 0x0000640a01007387 */ /* 0x000fe20000100800 */
[----:B------:R-:W-:-:S03]  /*28d0*/  IADD3.X R7, R10, UR8, RZ, P0, !PT ;  /* 0x000000080a077c10 */ /* 0x000fc600087fe4ff */
[----:B------:R3:W-:Y:S04]  /*28e0*/  @!P2 LDGSTS.E.BYPASS.LTC128B.128 [R28+0xf000], [R4.64+0x80] ;  /* 0x0f000080041cafae */ /* 0x0007e8000b901d44 */
[----:B------:R3:W-:Y:S04]  /*28f0*/  @!P2 LDGSTS.E.BYPASS.LTC128B.128 [R28+0x11000], [R4.64+0x100] ;  /* 0x11000100041cafae */ /* 0x0007e8000b901d44 */
[----:B------:R-:W0:Y:S04]  /*2900*/  LDGDEPBAR ;  /* 0x00000000000079af */ /* 0x000e280000000000 */
[----:B------:R4:W5:Y:S04]  /*2910*/  @!P1 LDG.E R9, [R6.64] ;  /* 0x0000000406099981 */ /* 0x000968000c1e1900 */
[----:B------:R4:W5:Y:S04]  /*2920*/  @!P6 LDG.E R8, [R6.64+0x20] ;  /* 0x000020040608e981 */ /* 0x000968000c1e1900 */
[----:B------:R1:W-:Y:S04]  /*2930*/  STL.64 [R1+0x30], R24 ;  /* 0x0000301801007387 */ /* 0x0003e80000100a00 */
[----:B---3--:R-:W3:Y:S01]  /*2940*/  LDL R5, [R1] ;  /* 0x0000000001057983 */ /* 0x008ee20000100800 */
[----:B------:R-:W-:-:S04]  /*2950*/  DEPBAR.LE SB0, 0x1 ;  /* 0x000080400000791a */ /* 0x000fc80000000000 */
[----:B------:R-:W3:Y:S04]  /*2960*/  LDL R4, [R1+0x2c] ;  /* 0x00002c0001047983 */ /* 0x000ee80000100800 */
[----:B------:R-:W-:Y:S06]  /*2970*/  BAR.SYNC.DEFER_BLOCKING 0x0 ;  /* 0x0000000000007b1d */ /* 0x000fec0000010000 */
[----:B----4-:R-:W4:Y:S04]  /*2980*/  LDL R6, [R1+0x4] ;  /* 0x0000040001067983 */ /* 0x010f280000100800 */
[----:B------:R1:W1:Y:S04]  /*2990*/  LDSM.16.M88.4 R148, [R252+0x12000] ;  /* 0x01200000fc94783b */ /* 0x0002680000000200 */
[----:B------:R1:W1:Y:S04]  /*29a0*/  LDSM.16.M88.4 R152, [R252+0x12800] ;  /* 0x01280000fc98783b */ /* 0x0002680000000200 */
[----:B------:R1:W1:Y:S04]  /*29b0*/  LDSM.16.M88.4 R180, [R252+0x14000] ;  /* 0x01400000fcb4783b */ /* 0x0002680000000200 */
[----:B------:R1:W1:Y:S04]  /*29c0*/  LDSM.16.M88.4 R184, [R252+0x14800] ;  /* 0x01480000fcb8783b */ /* 0x0002680000000200 */
[----:B------:R1:W1:Y:S04]  /*29d0*/  LDSM.16.M88.4 R212, [R252+0x16000] ;  /* 0x01600000fcd4783b */ /* 0x0002680000000200 */
[----:B------:R1:W1:Y:S01]  /*29e0*/  LDSM.16.M88.4 R216, [R252+0x16800] ;  /* 0x01680000fcd8783b */ /* 0x0002620000000200 */
[----:B------:R-:W-:Y:S01]  /*29f0*/  UIADD3 UR10, UR25, 0x40, URZ ;  /* 0x00000040190a7890 */ /* 0x000fe2000fffe03f */
        /* <DEDUP_REMOVED lines=40> */
[----:B-1----:R-:W-:Y:S01]  /*2c80*/  CS2R R30, SRZ ;  /* 0x00000000001e7805 */ /* 0x002fe2000001ff00 */
[----:B--2---:R-:W-:Y:S01]  /*2c90*/  CS2R R28, SRZ ;  /* 0x00000000001c7805 */ /* 0x004fe2000001ff00 */
[----:B------:R-:W-:Y:S01]  /*2ca0*/  CS2R R34, SRZ ;  /* 0x0000000000227805 */ /* 0x000fe2000001ff00 */
[----:B------:R-:W-:Y:S01]  /*2cb0*/  CS2R R32, SRZ ;  /* 0x0000000000207805 */ /* 0x000fe2000001ff00 */
[----:B------:R-:W-:Y:S01]  /*2cc0*/  CS2R R26, SRZ ;  /* 0x00000000001a7805 */ /* 0x000fe2000001ff00 */
[----:B------:R-:W-:Y:S01]  /*2cd0*/  CS2R R24, SRZ ;  /* 0x0000000000187805 */ /* 0x000fe2000001ff00 */
[----:B------:R-:W-:Y:S01]  /*2ce0*/  CS2R R22, SRZ ;  /* 0x0000000000167805 */ /* 0x000fe2000001ff00 */
[----:B------:R-:W-:Y:S01]  /*2cf0*/  CS2R R20, SRZ ;  /* 0x0000000000147805 */ /* 0x000fe2000001ff00 */
[----:B------:R-:W-:-:S02]  /*2d00*/  UISETP.GE.AND UP0, UPT, UR10, UR6, UPT ;  /* 0x000000060a00728c */ /* 0x000fc4000bf06270 */
[----:B------:R-:W-:Y:S02]  /*2d10*/  UMOV UR11, UR14 ;  /* 0x0000000e000b7c82 */ /* 0x000fe40008000000 */
[----:B------:R-:W-:Y:S01]  /*2d20*/  UMOV UR10, UR15 ;  /* 0x0000000f000a7c82 */ /* 0x000fe20008000000 */
[----:B-----5:R1:W-:Y:S04]  /*2d30*/  STL [R1+0x5c], R9 ;  /* 0x00005c0901007387 */ /* 0x0203e80000100800 */
[----:B---3--:R1:W2:Y:S04]  /*2d40*/  LDSM.16.M88.4 R164, [R5+0x12000] ;  /* 0x0120000005a4783b */ /* 0x0082a80000000200 */
[----:B------:R1:W3:Y:S04]  /*2d50*/  LDSM.16.M88.4 R168, [R5+0x12800] ;  /* 0x0128000005a8783b */ /* 0x0002e80000000200 */
[----:B------:R1:W1:Y:S04]  /*2d60*/  LDSM.16.M88.4 R172, [R4+0x12000] ;  /* 0x0120000004ac783b */ /* 0x0002680000000200 */
[----:B------:R1:W1:Y:S04]  /*2d70*/  LDSM.16.M88.4 R176, [R4+0x12800] ;  /* 0x0128000004b0783b */ /* 0x0002680000000200 */
[----:B----4-:R4:W1:Y:S04]  /*2d80*/  LDSM.16.M88.4 R156, [R6+0x12000] ;  /* 0x01200000069c783b */ /* 0x0108680000000200 */
        /* <DEDUP_REMOVED lines=13> */
[----:B--23--:R4:W-:Y:S02]  /*2e60*/  STL [R1+0x60], R8 ;  /* 0x0000600801007387 */ /* 0x00c9e40000100800 */
.L_x_103:
[----:B------:R-:W2:Y:S01]  /*2e70*/  LDL R245, [R1+0x8] ;  /* 0x0000080001f57983 */ /* 0x000ea20000100800 */
[----:B------:R-:W-:Y:S01]  /*2e80*/  PLOP3.LUT P0, PT, PT, PT, UP0, 0x80, 0x0 ;  /* 0x000000000000781c */ /* 0x000fe20003f0f008 */
[----:B------:R-:W-:Y:S01]  /*2e90*/  UISETP.GE.AND UP5, UPT, UR7, 0x1, UPT ;  /* 0x000000010700788c */ /* 0x000fe2000bfa6270 */
[----:B------:R-:W-:Y:S02]  /*2ea0*/  PLOP3.LUT P5, PT, PT, PT, UP0, 0x80, 0x0 ;  /* 0x000000000000781c */ /* 0x000fe40003faf008 */
[----:B------:R-:W3:Y:S01]  /*2eb0*/  LDL R92, [R1+0x4] ;  /* 0x00000400015c7983 */ /* 0x000ee20000100800 */
[----:B------:R-:W-:Y:S02]  /*2ec0*/  PLOP3.LUT P1, PT, PT, PT, UP0, 0x80, 0x0 ;  /* 0x000000000000781c */ /* 0x000fe40003f2f008 */
[----:B------:R-:W-:Y:S02]  /*2ed0*/  PLOP3.LUT P4, PT, PT, PT, UP0, 0x80, 0x0 ;  /* 0x000000000000781c */ /* 0x000fe40003f8f008 */
[----:B-----5:R-:W5:Y:S01]  /*2ee0*/  LDL R244, [R1+0xc] ;  /* 0x00000c0001f47983 */ /* 0x020f620000100800 */
[----:B------:R-:W-:Y:S02]  /*2ef0*/  PLOP3.LUT P3, PT, PT, PT, UP0, 0x80, 0x0 ;  /* 0x000000000000781c */ /* 0x000fe40003f6f008 */
[----:B------:R-:W-:Y:S02]  /*2f00*/  PLOP3.LUT P6, PT, PT, PT, UP0, 0x80, 0x0 ;  /* 0x000000000000781c */ /* 0x000fe40003fcf008 */
[----:B----4-:R-:W4:Y:S05]  /*2f10*/  LDL R90, [R1] ;  /* 0x00000000015a7983 */ /* 0x010f2a0000100800 */
[----:B------:R-:W4:Y:S05]  /*2f20*/  LDL R99, [R1+0x18] ;  /* 0x0000180001637983 */ /* 0x000f2a0000100800 */
[----:B------:R-:W4:Y:S05]  /*2f30*/  LDL R89, [R1+0x10] ;  /* 0x0000100001597983 */ /* 0x000f2a0000100800 */
[----:B------:R-:W4:Y:S05]  /*2f40*/  LDL R96, [R1+0x14] ;  /* 0x0000140001607983 */ /* 0x000f2a0000100800 */
[----:B------:R-:W0:Y:S05]  /*2f50*/  LDGDEPBAR ;  /* 0x00000000000079af */ /* 0x000e2a0000000000 */
[----:B------:R-:W4:Y:S05]  /*2f60*/  LDL R91, [R1+0x74] ;  /* 0x00007400015b7983 */ /* 0x000f2a0000100800 */
[----:B------:R-:W4:Y:S05]  /*2f70*/  LDL R88, [R1+0x5c] ;  /* 0x00005c0001587983 */ /* 0x000f2a0000100800 */
[----:B------:R-:W4:Y:S05]  /*2f80*/  LDL R95, [R1+0x3c] ;  /* 0x00003c00015f7983 */ /* 0x000f2a0000100800 */
[----:B------:R-:W4:Y:S05]  /*2f90*/  LDL R94, [R1+0x58] ;  /* 0x00005800015e7983 */ /* 0x000f2a0000100800 */
[----:B------:R-:W4:Y:S05]  /*2fa0*/  LDL R93, [R1+0x50] ;  /* 0x00005000015d7983 */ /* 0x000f2a0000100800 */
[----:B------:R-:W4:Y:S05]  /*2fb0*/  LDL R98, [R1+0x68] ;  /* 0x0000680001627983 */ /* 0x000f2a0000100800 */
[----:B------:R-:W4:Y:S01]  /*2fc0*/  LDL R97, [R1+0x64] ;  /* 0x0000640001617983 */ /* 0x000f220000100800 */
[----:B------:R-:W-:Y:S04]  /*2fd0*/  DEPBAR.LE SB0, 0x0 ;  /* 0x000080000000791a */ /* 0x000fe80000000000 */
[----:B------:R-:W-:Y:S06]  /*2fe0*/  BAR.SYNC.DEFER_BLOCKING 0x0 ;  /* 0x0000000000007b1d */ /* 0x000fec0000010000 */
[----:B-1----:R-:W-:Y:S05]  /*2ff0*/  LDSM.16.M88.4 R8, [R252+0xc000] ;  /* 0x00c00000fc08783b */ /* 0x002fea0000000200 */
[----:B------:R-:W-:Y:S05]  /*3000*/  LDSM.16.M88.4 R68, [R252+0xc800] ;  /* 0x00c80000fc44783b */ /* 0x000fea0000000200 */
[----:B--2---:R-:W1:Y:S05]  /*3010*/  LDSM.16.M88.4 R16, [R245] ;  /* 0x00000000f510783b */ /* 0x004e6a0000000200 */
[----:B---3--:R-:W-:Y:S05]  /*3020*/  LDSM.16.M88.4 R76, [R92+0xc000] ;  /* 0x00c000005c4c783b */ /* 0x008fea0000000200 */
[----:B-----5:R-:W2:Y:S05]  /*3030*/  LDSM.16.M88.4 R72, [R244] ;  /* 0x00000000f448783b */ /* 0x020eaa0000000200 */
[----:B----4-:R-:W-:Y:S05]  /*3040*/  LDSM.16.M88.4 R84, [R90+0xc000] ;  /* 0x00c000005a54783b */ /* 0x010fea0000000200 */
[----:B------:R-:W-:Y:S01]  /*3050*/  LDSM.16.M88.4 R80, [R99] ;  /* 0x000000006350783b */ /* 0x000fe20000000200 */
[C---:B-1----:R-:W-:Y:S03]  /*3060*/  HMMA.16816.F32 R4, R16.reuse, R8, RZ ;  /* 0x000000081004723c */ /* 0x042fe600000018ff */
[C---:B------:R-:W-:Y:S05]  /*3070*/  FSETP.NEU.FTZ.AND P2, PT, R88.reuse, -INF , PT ;  /* 0xff8000005800780b */ /* 0x040fea0003f5d000 */
[C---:B------:R-:W-:Y:S08]  /*3080*/  HMMA.16816.F32 R8, R16.reuse, R10, RZ ;  /* 0x0000000a1008723c */ /* 0x040ff000000018ff */
[C---:B------:R-:W-:Y:S08]  /*3090*/  HMMA.16816.F32 R12, R16.reuse, R68, RZ ;  /* 0x00000044100c723c */ /* 0x040ff000000018ff */
[----:B------:R-:W-:Y:S01]  /*30a0*/  HMMA.16816.F32 R16, R16, R70, RZ ;  /* 0x000000461010723c */ /* 0x000fe200000018ff */
[----:B------:R-:W1:Y:S07]  /*30b0*/  LDSM.16.M88.4 R68, [R92+0xc800] ;  /* 0x00c800005c44783b */ /* 0x000e6e0000000200 */
[C---:B--2---:R-:W-:Y:S08]  /*30c0*/  HMMA.16816.F32 R4, R72.reuse, R76, R4 ;  /* 0x0000004c4804723c */ /* 0x044ff00000001804 */
[C---:B------:R-:W-:Y:S01]  /*30d0*/  HMMA.16816.F32 R8, R72.reuse, R78, R8 ;  /* 0x0000004e4808723c */ /* 0x040fe20000001808 */
[----:B------:R-:W2:Y:S07]  /*30e0*/  LDSM.16.M88.4 R76, [R90+0xc800] ;  /* 0x00c800005a4c783b */ /* 0x000eae0000000200 */
[C---:B-1----:R-:W-:Y:S08]  /*30f0*/  HMMA.16816.F32 R12, R72.reuse, R68, R12 ;  /* 0x00000044480c723c */ /* 0x042ff0000000180c */
[----:B------:R-:W-:Y:S01]  /*3100*/  HMMA.16816.F32 R16, R72, R70, R16 ;  /* 0x000000464810723c */ /* 0x000fe20000001810 */
[----:B------:R-:W-:Y:S05]  /*3110*/  LDSM.16.M88.4 R68, [R96] ;  /* 0x000000006044783b */ /* 0x000fea0000000200 */
[----:B------:R-:W1:Y:S02]  /*3120*/  LDSM.16.M88.4 R72, [R89+0xc000] ;  /* 0x00c000005948783b */ /* 0x000e640000000200 */
[C---:B------:R-:W-:Y:S08]  /*3130*/  HMMA.16816.F32 R4, R80.reuse, R84, R4 ;  /* 0x000000545004723c */ /* 0x040ff00000001804 */
[C---:B------:R-:W-:Y:S01]  /*3140*/  HMMA.16816.F32 R8, R80.reuse, R86, R8 ;  /* 0x000000565008723c */ /* 0x040fe20000001808 */
[----:B------:R-:W3:Y:S07]  /*3150*/  LDSM.16.M88.4 R84, [R89+0xc800] ;  /* 0x00c800005954783b */ /* 0x000eee0000000200 */
[C---:B--2---:R-:W-:Y:S08]  /*3160*/  HMMA.16816.F32 R12, R80.reuse, R76, R12 ;  /* 0x0000004c500c723c */ /* 0x044ff0000000180c */
[----:B------:R-:W-:Y:S01]  /*3170*/  HMMA.16816.F32 R16, R80, R78, R16 ;  /* 0x0000004e5010723c */ /* 0x000fe20000001810 */
[----:B------:R-:W-:Y:S05]  /*3180*/  LDSM.16.M88.4 R76, [R245+0x2000] ;  /* 0x00200000f54c783b */ /* 0x000fea0000000200 */
[----:B------:R-:W2:Y:S02]  /*3190*/  LDSM.16.M88.4 R80, [R252+0xe000] ;  /* 0x00e00000fc50783b */ /* 0x000ea40000000200 */
[C---:B-1----:R-:W-:Y:S08]  /*31a0*/  HMMA.16816.F32 R4, R68.reuse, R72, R4 ;  /* 0x000000484404723c */ /* 0x042ff00000001804 */
[C---:B------:R-:W-:Y:S01]  /*31b0*/  HMMA.16816.F32 R8, R68.reuse, R74, R8 ;  /* 0x0000004a4408723c */ /* 0x040fe20000001808 */
[----:B------:R-:W1:Y:S07]  /*31c0*/  LDSM.16.M88.4 R72, [R252+0xe800] ;  /* 0x00e80000fc48783b */ /* 0x000e6e0000000200 */
[C---:B---3--:R-:W-:Y:S08]  /*31d0*/  HMMA.16816.F32 R12, R68.reuse, R84, R12 ;  /* 0x00000054440c723c */ /* 0x048ff0000000180c */
[----:B------:R-:W-:Y:S01]  /*31e0*/  HMMA.16816.F32 R16, R68, R86, R16 ;  /* 0x000000564410723c */ /* 0x000fe20000001810 */
[----:B------:R-:W-:Y:S05]  /*31f0*/  LDSM.16.M88.4 R68, [R244+0x2000] ;  /* 0x00200000f444783b */ /* 0x000fea0000000200 */
[----:B------:R-:W3:Y:S02]  /*3200*/  LDSM.16.M88.4 R84, [R92+0xe000] ;  /* 0x00e000005c54783b */ /* 0x000ee40000000200 */
[C---:B--2---:R-:W-:Y:S08]  /*3210*/  HMMA.16816.F32 R4, R76.reuse, R80, R4 ;  /* 0x000000504c04723c */ /* 0x044ff00000001804 */
[C---:B------:R-:W-:Y:S01]  /*3220*/  HMMA.16816.F32 R8, R76.reuse, R82, R8 ;  /* 0x000000524c08723c */ /* 0x040fe20000001808 */
[----:B------:R-:W2:Y:S07]  /*3230*/  LDSM.16.M88.4 R80, [R92+0xe800] ;  /* 0x00e800005c50783b */ /* 0x000eae0000000200 */
[C---:B-1----:R-:W-:Y:S08]  /*3240*/  HMMA.16816.F32 R12, R76.reuse, R72, R12 ;  /* 0x000000484c0c723c */ /* 0x042ff0000000180c */
[----:B------:R-:W-:Y:S01]  /*3250*/  HMMA.16816.F32 R16, R76, R74, R16 ;  /* 0x0000004a4c10723c */ /* 0x000fe20000001810 */
[----:B------:R-:W-:Y:S05]  /*3260*/  LDSM.16.M88.4 R72, [R99+0x2000] ;  /* 0x002000006348783b */ /* 0x000fea0000000200 */
[----:B------:R-:W1:Y:S02]  /*3270*/  LDSM.16.M88.4 R76, [R90+0xe000] ;  /* 0x00e000005a4c783b */ /* 0x000e640000000200 */
[C---:B---3--:R-:W-:Y:S08]  /*3280*/  HMMA.16816.F32 R4, R68.reuse, R84, R4 ;  /* 0x000000544404723c */ /* 0x048ff00000001804 */
        /* <DEDUP_REMOVED lines=22> */
[----:B------:R3:W4:Y:S07]  /*33f0*/  LDSM.16.M88.4 R84, [R92+0x10800] ;  /* 0x010800005c54783b */ /* 0x00072e0000000200 */
[C---:B--2---:R-:W-:Y:S08]  /*3400*/  HMMA.16816.F32 R12, R72.reuse, R80, R12 ;  /* 0x00000050480c723c */ /* 0x044ff0000000180c */
[----:B------:R-:W-:Y:S01]  /*3410*/  HMMA.16816.F32 R16, R72, R82, R16 ;  /* 0x000000524810723c */ /* 0x000fe20000001810 */
[----:B------:R-:W-:Y:S05]  /*3420*/  LDSM.16.M88.4 R80, [R90+0x10000] ;  /* 0x010000005a50783b */ /* 0x000fea0000000200 */
[----:B------:R-:W2:Y:S05]  /*3430*/  LDSM.16.M88.4 R72, [R99+0x4000] ;  /* 0x004000006348783b */ /* 0x000eaa0000000200 */
[----:B---3--:R-:W3:Y:S01]  /*3440*/  LDL R92, [R1+0x54] ;  /* 0x00005400015c7983 */ /* 0x008ee20000100800 */
[C---:B-1----:R-:W-:Y:S08]  /*3450*/  HMMA.16816.F32 R4, R68.reuse, R76, R4 ;  /* 0x0000004c4404723c */ /* 0x042ff00000001804 */
[C---:B------:R-:W-:Y:S01]  /*3460*/  HMMA.16816.F32 R8, R68.reuse, R78, R8 ;  /* 0x0000004e4408723c */ /* 0x040fe20000001808 */
[----:B------:R1:W5:Y:S07]  /*3470*/  LDSM.16.M88.4 R76, [R90+0x10800] ;  /* 0x010800005a4c783b */ /* 0x00036e0000000200 */
[C---:B----4-:R-:W-:Y:S08]  /*3480*/  HMMA.16816.F32 R12, R68.reuse, R84, R12 ;  /* 0x00000054440c723c */ /* 0x050ff0000000180c */
[----:B------:R-:W-:Y:S01]  /*3490*/  HMMA.16816.F32 R16, R68, R86, R16 ;  /* 0x000000564410723c */ /* 0x000fe20000001810 */
[----:B------:R-:W-:Y:S05]  /*34a0*/  LDSM.16.M88.4 R68, [R96+0x4000] ;  /* 0x004000006044783b */ /* 0x000fea0000000200 */
[----:B------:R-:W4:Y:S02]  /*34b0*/  LDSM.16.M88.4 R84, [R89+0x10000] ;  /* 0x010000005954783b */ /* 0x000f240000000200 */
[C---:B--2---:R-:W-:Y:S03]  /*34c0*/  HMMA.16816.F32 R4, R72.reuse, R80, R4 ;  /* 0x000000504804723c */ /* 0x044fe60000001804 */
[----:B-1----:R-:W2:Y:S05]  /*34d0*/  LDL R90, [R1+0x60] ;  /* 0x00006000015a7983 */ /* 0x002eaa0000100800 */
[C---:B------:R-:W-:Y:S08]  /*34e0*/  HMMA.16816.F32 R8, R72.reuse, R82, R8 ;  /* 0x000000524808723c */ /* 0x040ff00000001808 */
[C---:B-----5:R-:W-:Y:S07]  /*34f0*/  HMMA.16816.F32 R12, R72.reuse, R76, R12 ;  /* 0x0000004c480c723c */ /* 0x060fee000000180c */
[----:B------:R-:W-:Y:S01]  /*3500*/  IMAD.U32 R77, RZ, RZ, UR19 ;  /* 0x00000013ff4d7e24 */ /* 0x000fe2000f8e00ff */
[----:B------:R-:W-:Y:S04]  /*3510*/  HMMA.16816.F32 R16, R72, R78, R16 ;  /* 0x0000004e4810723c */ /* 0x000fe80000001810 */
[----:B------:R-:W-:Y:S01]  /*3520*/  @P0 IMAD R77, R77, 0x40, R91 ;  /* 0x000000404d4d0824 */ /* 0x000fe200078e025b */
[----:B------:R-:W-:Y:S01]  /*3530*/  PLOP3.LUT P0, PT, PT, PT, UP0, 0x80, 0x0 ;  /* 0x000000000000781c */ /* 0x000fe20003f0f008 */
[----:B------:R-:W-:Y:S03]  /*3540*/  FMUL.FTZ R76, R88, 1.4426950216293334961 ;  /* 0x3fb8aa3b584c7820 */ /* 0x000fe60000410000 */
[C---:B------:R-:W-:Y:S02]  /*3550*/  @P1 IADD3 R72, R77.reuse, 0x1, RZ ;  /* 0x000000014d481810 */ /* 0x040fe40007ffe0ff */
[----:B------:R-:W-:Y:S01]  /*3560*/  @P5 ISETP.GE.AND P5, PT, R77, UR6, PT ;  /* 0x000000064d005c0c */ /* 0x000fe2000bfa6270 */
[C---:B----4-:R-:W-:Y:S01]  /*3570*/  HMMA.16816.F32 R4, R68.reuse, R84, R4 ;  /* 0x000000544404723c */ /* 0x050fe20000001804 */
[----:B------:R-:W-:Y:S04]  /*3580*/  PLOP3.LUT P1, PT, PT, PT, UP0, 0x80, 0x0 ;  /* 0x000000000000781c */ /* 0x000fe80003f2f008 */
[----:B------:R-:W-:Y:S02]  /*3590*/  @P4 ISETP.GE.AND P4, PT, R72, UR6, PT ;  /* 0x0000000648004c0c */ /* 0x000fe4000bf86270 */
[----:B------:R-:W-:Y:S01]  /*35a0*/  FSEL R76, R76, RZ, P2 ;  /* 0x000000ff4c4c7208 */ /* 0x000fe20001000000 */
[C---:B------:R-:W-:Y:S01]  /*35b0*/  HMMA.16816.F32 R8, R68.reuse, R86, R8 ;  /* 0x000000564408723c */ /* 0x040fe20000001808 */
[----:B------:R-:W1:Y:S11]  /*35c0*/  LDSM.16.M88.4 R72, [R89+0x10800] ;  /* 0x010800005948783b */ /* 0x000e760000000200 */
[----:B------:R-:W-:Y:S04]  /*35d0*/  @!UPT UIADD3 URZ, URZ, URZ, URZ ;  /* 0x0000003f3f3ff290 */ /* 0x000fe8000fffe03f */
[----:B------:R-:W-:Y:S02]  /*35e0*/  @P0 FSEL R4, R4, -INF , !P5 ;  /* 0xff80000004040808 */ /* 0x000fe40006800000 */
[----:B------:R-:W-:Y:S02]  /*35f0*/  @P1 FSEL R5, R5, -INF , !P4 ;  /* 0xff80000005051808 */ /* 0x000fe40006000000 */
[----:B------:R-:W-:Y:S01]  /*3600*/  PLOP3.LUT P0, PT, PT, PT, UP0, 0x80, 0x0 ;  /* 0x000000000000781c */ /* 0x000fe20003f0f008 */
[--C-:B------:R-:W-:Y:S01]  /*3610*/  FFMA.FTZ R4, R4, c[0x0][0x23c], -R76.reuse ;  /* 0x00008f0004047a23 */ /* 0x100fe2000001084c */
[----:B------:R-:W-:Y:S01]  /*3620*/  PLOP3.LUT P1, PT, PT, PT, UP0, 0x80, 0x0 ;  /* 0x000000000000781c */ /* 0x000fe20003f2f008 */
[--C-:B------:R-:W-:Y:S02]  /*3630*/  FFMA.FTZ R5, R5, c[0x0][0x23c], -R76.reuse ;  /* 0x00008f0005057a23 */ /* 0x100fe4000001084c */
[----:B------:R-:W-:Y:S08]  /*3640*/  MUFU.EX2 R88, R4 ;  /* 0x0000000400587308 */ /* 0x000ff00000000800 */
[----:B------:R-:W-:Y:S02]  /*3650*/  @P0 FSEL R6, R6, -INF , !P5 ;  /* 0xff80000006060808 */ /* 0x000fe40006800000 */
[----:B------:R4:W5:Y:S01]  /*3660*/  MUFU.EX2 R86, R5 ;  /* 0x0000000500567308 */ /* 0x0009620000000800 */
[----:B------:R-:W-:Y:S02]  /*3670*/  PLOP3.LUT P0, PT, PT, PT, UP0, 0x80, 0x0 ;  /* 0x000000000000781c */ /* 0x000fe40003f0f008 */
[----:B------:R-:W-:Y:S02]  /*3680*/  @P1 FSEL R7, R7, -INF , !P4 ;  /* 0xff80000007071808 */ /* 0x000fe40006000000 */
[----:B------:R-:W-:Y:S01]  /*3690*/  PLOP3.LUT P1, PT, PT, PT, UP0, 0x80, 0x0 ;  /* 0x000000000000781c */ /* 0x000fe20003f2f008 */
[C---:B-1----:R-:W-:Y:S01]  /*36a0*/  HMMA.16816.F32 R12, R68.reuse, R72, R12 ;  /* 0x00000048440c723c */ /* 0x042fe2000000180c */
[----:B------:R-:W-:Y:S02]  /*36b0*/  PLOP3.LUT P4, PT, PT, PT, UP0, 0x80, 0x0 ;  /* 0x000000000000781c */ /* 0x000fe40003f8f008 */
[----:B------:R-:W-:Y:S05]  /*36c0*/  PLOP3.LUT P5, PT, PT, PT, UP0, 0x80, 0x0 ;  /* 0x000000000000781c */ /* 0x000fea0003faf008 */
[----:B------:R-:W-:Y:S04]  /*36d0*/  HMMA.16816.F32 R16, R68, R74, R16 ;  /* 0x0000004a4410723c */ /* 0x000fe80000001810 */
[----:B----4-:R-:W-:Y:S02]  /*36e0*/  @P3 IADD3 R5, R77, 0x8, RZ ;  /* 0x000000084d053810 */ /* 0x010fe40007ffe0ff */
[----:B------:R-:W-:Y:S02]  /*36f0*/  PLOP3.LUT P3, PT, PT, PT, UP0, 0x80, 0x0 ;  /* 0x000000000000781c */ /* 0x000fe40003f6f008 */
[----:B------:R-:W-:Y:S11]  /*3700*/  @P6 ISETP.GE.AND P6, PT, R5, UR6, PT ;  /* 0x0000000605006c0c */ /* 0x000ff6000bfc6270 */
[----:B------:R-:W-:Y:S02]  /*3710*/  @!UPT UIADD3 URZ, URZ, URZ, URZ ;  /* 0x0000003f3f3ff290 */ /* 0x000fe4000fffe03f */
[----:B------:R-:W-:Y:S02]  /*3720*/  @P0 FSEL R8, R8, -INF , !P6 ;  /* 0xff80000008080808 */ /* 0x000fe40007000000 */
[----:B------:R-:W-:Y:S03]  /*3730*/  PLOP3.LUT P0, PT, PT, PT, UP0, 0x80, 0x0 ;  /* 0x000000000000781c */ /* 0x000fe60003f0f008 */
[----:B------:R-:W-:Y:S04]  /*3740*/  FFMA.FTZ R8, R8, c[0x0][0x23c], -R76 ;  /* 0x00008f0008087a23 */ /* 0x000fe8000001084c */
[----:B------:R-:W-:Y:S06]  /*3750*/  MUFU.EX2 R85, R8 ;  /* 0x0000000800557308 */ /* 0x000fec0000000800 */
[----:B------:R-:W-:Y:S02]  /*3760*/  @P0 FSEL R10, R10, -INF , !P6 ;  /* 0xff8000000a0a0808 */ /* 0x000fe40007000000 */
[----:B------:R-:W-:Y:S02]  /*3770*/  PLOP3.LUT P6, PT, PT, PT, UP0, 0x80, 0x0 ;  /* 0x000000000000781c */ /* 0x000fe40003fcf008 */
[----:B------:R-:W-:Y:S01]  /*3780*/  PLOP3.LUT P0, PT, PT, PT, UP0, 0x80, 0x0 ;  /* 0x000000000000781c */ /* 0x000fe20003f0f008 */
[C---:B--2---:R-:W-:Y:S01]  /*3790*/  FMUL.FTZ R4, R90.reuse, 1.4426950216293334961 ;  /* 0x3fb8aa3b5a047820 */ /* 0x044fe20000410000 */
[----:B------:R-:W-:Y:S04]  /*37a0*/  FSETP.NEU.FTZ.AND P2, PT, R90, -INF , PT ;  /* 0xff8000005a00780b */ /* 0x000fe80003f5d000 */
[----:B------:R-:W-:Y:S02]  /*37b0*/  FSEL R4, R4, RZ, P2 ;  /* 0x000000ff04047208 */ /* 0x000fe40001000000 */
[----:B------:R-:W-:Y:S03]  /*37c0*/  PLOP3.LUT P2, PT, PT, PT, UP0, 0x80, 0x0 ;  /* 0x000000000000781c */ /* 0x000fe60003f4f008 */
[--C-:B------:R-:W-:Y:S02]  /*37d0*/  FFMA.FTZ R6, R6, c[0x0][0x23c], -R4.reuse ;  /* 0x00008f0006067a23 */ /* 0x100fe40000010804 */
[--C-:B------:R-:W-:Y:S02]  /*37e0*/  FFMA.FTZ R7, R7, c[0x0][0x23c], -R4.reuse ;  /* 0x00008f0007077a23 */ /* 0x100fe40000010804 */
[----:B------:R5:W-:Y:S01]  /*37f0*/  MUFU.EX2 R91, R6 ;  /* 0x00000006005b7308 */ /* 0x000be20000000800 */
[----:B------:R-:W-:Y:S05]  /*3800*/  FFMA.FTZ R10, R10, c[0x0][0x23c], -R4 ;  /* 0x00008f000a0a7a23 */ /* 0x000fea0000010804 */
[----:B------:R-:W-:Y:S02]  /*3810*/  @P2 IADD3 R5, R77, 0x9, RZ ;  /* 0x000000094d052810 */ /* 0x000fe40007ffe0ff */
[----:B------:R-:W-:Y:S02]  /*3820*/  PLOP3.LUT P2, PT, PT, PT, UP0, 0x80, 0x0 ;  /* 0x000000000000781c */ /* 0x000fe40003f4f008 */
[----:B------:R-:W-:Y:S01]  /*3830*/  @P3 ISETP.GE.AND P3, PT, R5, UR6, PT ;  /* 0x0000000605003c0c */ /* 0x000fe2000bf66270 */
[----:B------:R-:W1:Y:S01]  /*3840*/  MUFU.EX2 R90, R7 ;  /* 0x00000007005a7308 */ /* 0x000e620000000800 */
[----:B------:R-:W-:Y:S02]  /*3850*/  @P4 IADD3 R5, R77, 0x10, RZ ;  /* 0x000000104d054810 */ /* 0x000fe40007ffe0ff */
[----:B------:R-:W-:Y:S02]  /*3860*/  PLOP3.LUT P4, PT, PT, PT, UP0, 0x80, 0x0 ;  /* 0x000000000000781c */ /* 0x000fe40003f8f008 */
[----:B------:R-:W-:Y:S05]  /*3870*/  @P5 ISETP.GE.AND P5, PT, R5, UR6, PT ;  /* 0x0000000605005c0c */ /* 0x000fea000bfa6270 */
[----:B------:R-:W-:Y:S01]  /*3880*/  @P2 IADD3 R5, R77, 0x11, RZ ;  /* 0x000000114d052810 */ /* 0x000fe20007ffe0ff */
[----:B------:R-:W-:Y:S01]  /*3890*/  MUFU.EX2 R89, R10 ;  /* 0x0000000a00597308 */ /* 0x000fe20000000800 */
[----:B------:R-:W-:Y:S02]  /*38a0*/  @P1 FSEL R9, R9, -INF , !P3 ;  /* 0xff80000009091808 */ /* 0x000fe40005800000 */
[----:B------:R-:W-:Y:S02]  /*38b0*/  PLOP3.LUT P1, PT, PT, PT, UP0, 0x80, 0x0 ;  /* 0x000000000000781c */ /* 0x000fe40003f2f008 */
[----:B------:R-:W-:Y:S01]  /*38c0*/  @P6 ISETP.GE.AND P6, PT, R5, UR6, PT ;  /* 0x0000000605006c0c */ /* 0x000fe2000bfc6270 */
[--C-:B------:R-:W-:Y:S01]  /*38d0*/  FFMA.FTZ R9, R9, c[0x0][0x23c], -R76.reuse ;  /* 0x00008f0009097a23 */ /* 0x100fe2000001084c */
[----:B------:R-:W-:Y:S02]  /*38e0*/  PLOP3.LUT P2, PT, PT, PT, UP0, 0x80, 0x0 ;  /* 0x000000000000781c */ /* 0x000fe40003f4f008 */
[----:B------:R-:W-:Y:S01]  /*38f0*/  @P0 FSEL R12, R12, -INF , !P5 ;  /* 0xff8000000c0c0808 */ /* 0x000fe20006800000 */
[----:B------:R-:W-:Y:S01]  /*3900*/  MUFU.EX2 R83, R9 ;  /* 0x0000000900537308 */ /* 0x000fe20000000800 */
[----:B------:R-:W-:Y:S02]  /*3910*/  PLOP3.LUT P0, PT, PT, PT, UP0, 0x80, 0x0 ;  /* 0x000000000000781c */ /* 0x000fe40003f0f008 */
[----:B-----5:R-:W-:Y:S01]  /*3920*/  F2FP.PACK_AB R6, R86, R88 ;  /* 0x000000585606723e */ /* 0x020fe200000000ff */
[----:B------:R-:W-:Y:S02]  /*3930*/  FFMA.FTZ R12, R12, c[0x0][0x23c], -R76 ;  /* 0x00008f000c0c7a23 */ /* 0x000fe4000001084c */
[----:B------:R-:W-:Y:S02]  /*3940*/  @P1 FSEL R11, R11, -INF , !P3 ;  /* 0xff8000000b0b1808 */ /* 0x000fe40005800000 */
[----:B------:R-:W-:Y:S01]  /*3950*/  PLOP3.LUT P1, PT, PT, PT, UP0, 0x80, 0x0 ;  /* 0x000000000000781c */ /* 0x000fe20003f2f008 */
[----:B------:R2:W-:Y:S01]  /*3960*/  STS [R95+0x14000], R6 ;  /* 0x014000065f007388 */ /* 0x0005e20000000800 */
[----:B------:R-:W-:Y:S01]  /*3970*/  PLOP3.LUT P3, PT, PT, PT, UP0, 0x80, 0x0 ;  /* 0x000000000000781c */ /* 0x000fe20003f6f008 */
[----:B------:R-:W-:Y:S01]  /*3980*/  FFMA.FTZ R11, R11, c[0x0][0x23c], -R4 ;  /* 0x00008f000b0b7a23 */ /* 0x000fe20000010804 */
[----:B------:R-:W-:Y:S01]  /*3990*/  @P2 FSEL R13, R13, -INF , !P6 ;  /* 0xff8000000d0d2808 */ /* 0x000fe20007000000 */
[----:B------:R-:W-:Y:S01]  /*39a0*/  MUFU.EX2 R81, R12 ;  /* 0x0000000c00517308 */ /* 0x000fe20000000800 */
[----:B------:R-:W-:Y:S02]  /*39b0*/  PLOP3.LUT P2, PT, PT, PT, UP0, 0x80, 0x0 ;  /* 0x000000000000781c */ /* 0x000fe40003f4f008 */
[----:B------:R-:W-:Y:S01]  /*39c0*/  @P0 FSEL R15, R15, -INF , !P6 ;  /* 0xff8000000f0f0808 */ /* 0x000fe20007000000 */
[----:B------:R-:W-:Y:S01]  /*39d0*/  FFMA.FTZ R13, R13, c[0x0][0x23c], -R76 ;  /* 0x00008f000d0d7a23 */ /* 0x000fe2000001084c */
[----:B------:R-:W-:Y:S03]  /*39e0*/  PLOP3.LUT P0, PT, PT, PT, UP0, 0x80, 0x0 ;  /* 0x000000000000781c */ /* 0x000fe60003f0f008 */
[----:B------:R-:W-:Y:S01]  /*39f0*/  @P1 FSEL R14, R14, -INF , !P5 ;  /* 0xff8000000e0e1808 */ /* 0x000fe20006800000 */
[--C-:B------:R-:W-:Y:S01]  /*3a00*/  FFMA.FTZ R15, R15, c[0x0][0x23c], -R4.reuse ;  /* 0x00008f000f0f7a23 */ /* 0x100fe20000010804 */
[----:B------:R-:W-:Y:S01]  /*3a10*/  PLOP3.LUT P1, PT, PT, PT, UP0, 0x80, 0x0 ;  /* 0x000000000000781c */ /* 0x000fe20003f2f008 */
[----:B------:R-:W4:Y:S01]  /*3a20*/  MUFU.EX2 R87, R11 ;  /* 0x0000000b00577308 */ /* 0x000f220000000800 */
[C---:B------:R-:W-:Y:S01]  /*3a30*/  @P3 IADD3 R5, R77.reuse, 0x18, RZ ;  /* 0x000000184d053810 */ /* 0x040fe20007ffe0ff */
[----:B------:R-:W-:Y:S01]  /*3a40*/  FFMA.FTZ R14, R14, c[0x0][0x23c], -R4 ;  /* 0x00008f000e0e7a23 */ /* 0x000fe20000010804 */
[----:B------:R-:W-:Y:S02]  /*3a50*/  @P4 IADD3 R77, R77, 0x19, RZ ;  /* 0x000000194d4d4810 */ /* 0x000fe40007ffe0ff */
[----:B------:R-:W-:Y:S02]  /*3a60*/  @P2 ISETP.GE.AND P3, PT, R5, UR6, PT ;  /* 0x0000000605002c0c */ /* 0x000fe4000bf66270 */
[----:B------:R-:W-:Y:S02]  /*3a70*/  PLOP3.LUT P2, PT, PT, PT, UP0, 0x80, 0x0 ;  /* 0x000000000000781c */ /* 0x000fe40003f4f008 */
[----:B-1----:R-:W-:Y:S01]  /*3a80*/  F2FP.PACK_AB R5, R90, R91 ;  /* 0x0000005b5a05723e */ /* 0x002fe200000000ff */
[----:B------:R-:W1:Y:S02]  /*3a90*/  MUFU.EX2 R78, R13 ;  /* 0x0000000d004e7308 */ /* 0x000e640000000800 */
[----:B------:R-:W-:Y:S02]  /*3aa0*/  @P1 ISETP.GE.AND P1, PT, R77, UR6, PT ;  /* 0x000000064d001c0c */ /* 0x000fe4000bf26270 */
[----:B------:R5:W-:Y:S06]  /*3ab0*/  STS [R95+0x14400], R5 ;  /* 0x014400055f007388 */ /* 0x000bec0000000800 */
[----:B------:R-:W-:Y:S01]  /*3ac0*/  @P2 FSEL R16, R16, -INF , !P3 ;  /* 0xff80000010102808 */ /* 0x000fe20005800000 */
[----:B------:R-:W-:Y:S01]  /*3ad0*/  MUFU.EX2 R84, R14 ;  /* 0x0000000e00547308 */ /* 0x000fe20000000800 */
[----:B------:R-:W-:Y:S02]  /*3ae0*/  PLOP3.LUT P2, PT, PT, PT, UP0, 0x80, 0x0 ;  /* 0x000000000000781c */ /* 0x000fe40003f4f008 */
[----:B----4-:R-:W-:Y:S01]  /*3af0*/  F2FP.PACK_AB R8, R87, R89 ;  /* 0x000000595708723e */ /* 0x010fe200000000ff */
[--C-:B------:R-:W-:Y:S01]  /*3b00*/  FFMA.FTZ R16, R16, c[0x0][0x23c], -R76.reuse ;  /* 0x00008f0010107a23 */ /* 0x100fe2000001084c */
[----:B------:R-:W-:Y:S02]  /*3b10*/  @P0 FSEL R17, R17, -INF , !P1 ;  /* 0xff80000011110808 */ /* 0x000fe40004800000 */
[----:B------:R-:W-:Y:S03]  /*3b20*/  PLOP3.LUT P0, PT, PT, PT, UP0, 0x80, 0x0 ;  /* 0x000000000000781c */ /* 0x000fe60003f0f008 */
[----:B------:R-:W-:Y:S01]  /*3b30*/  FFMA.FTZ R76, R17, c[0x0][0x23c], -R76 ;  /* 0x00008f00114c7a23 */ /* 0x000fe2000001084c */
[----:B------:R-:W2:Y:S01]  /*3b40*/  MUFU.EX2 R82, R15 ;  /* 0x0000000f00527308 */ /* 0x000ea20000000800 */
[----:B-1----:R-:W-:Y:S02]  /*3b50*/  F2FP.PACK_AB R7, R78, R81 ;  /* 0x000000514e07723e */ /* 0x002fe400000000ff */
[----:B------:R-:W-:Y:S02]  /*3b60*/  @P2 FSEL R18, R18, -INF , !P3 ;  /* 0xff80000012122808 */ /* 0x000fe40005800000 */
[----:B------:R-:W-:Y:S04]  /*3b70*/  PLOP3.LUT P3, PT, PT, PT, UP5, 0x80, 0x0 ;  /* 0x000000000000781c */ /* 0x000fe80003f6f058 */
[----:B------:R-:W-:Y:S01]  /*3b80*/  @P0 FSEL R19, R19, -INF , !P1 ;  /* 0xff80000013130808 */ /* 0x000fe20004800000 */
[--C-:B------:R-:W-:Y:S01]  /*3b90*/  FFMA.FTZ R18, R18, c[0x0][0x23c], -R4.reuse ;  /* 0x00008f0012127a23 */ /* 0x100fe20000010804 */
[----:B------:R-:W-:Y:S01]  /*3ba0*/  MUFU.EX2 R77, R16 ;  /* 0x00000010004d7308 */ /* 0x000fe20000000800 */
[----:B------:R-:W-:Y:S02]  /*3bb0*/  IADD3 R74, P0, R98, UR11, RZ ;  /* 0x0000000b624a7c10 */ /* 0x000fe4000ff1e0ff */
[----:B------:R-:W-:Y:S02]  /*3bc0*/  FFMA.FTZ R4, R19, c[0x0][0x23c], -R4 ;  /* 0x00008f0013047a23 */ /* 0x000fe40000010804 */
[----:B------:R-:W-:Y:S05]  /*3bd0*/  IADD3.X R75, R97, UR10, RZ, P0, !PT ;  /* 0x0000000a614b7c10 */ /* 0x000fea00087fe4ff */
[----:B------:R1:W-:Y:S01]  /*3be0*/  MUFU.EX2 R79, R4 ;  /* 0x00000004004f7308 */ /* 0x0003e20000000800 */
[----:B------:R-:W4:Y:S01]  /*3bf0*/  LDG.E R73, [R74.64] ;  /* 0x000000044a497981 */ /* 0x000f22000c1e1900 */
[----:B--2---:R-:W-:Y:S04]  /*3c00*/  F2FP.PACK_AB R6, R82, R84 ;  /* 0x000000545206723e */ /* 0x004fe800000000ff */
[----:B------:R-:W2:Y:S04]  /*3c10*/  LDG.E R72, [R74.64+0x20] ;  /* 0x000020044a487981 */ /* 0x000ea8000c1e1900 */
[----:B------:R-:W5:Y:S10]  /*3c20*/  MUFU.EX2 R76, R76 ;  /* 0x0000004c004c7308 */ /* 0x000f740000000800 */
[----:B------:R-:W3:Y:S01]  /*3c30*/  MUFU.EX2 R80, R18 ;  /* 0x0000001200507308 */ /* 0x000ee20000000800 */
[----:B-1----:R-:W-:Y:S05]  /*3c40*/  F2FP.PACK_AB R4, R83, R85 ;  /* 0x000000555304723e */ /* 0x002fea00000000ff */
[----:B------:R1:W-:Y:S05]  /*3c50*/  STS [R94+0x14000], R4 ;  /* 0x014000045e007388 */ /* 0x0003ea0000000800 */
[----:B------:R-:W-:Y:S01]  /*3c60*/  STS [R94+0x14400], R8 ;  /* 0x014400085e007388 */ /* 0x000fe20000000800 */
[----:B-----5:R-:W-:Y:S04]  /*3c70*/  F2FP.PACK_AB R5, R76, R77 ;  /* 0x0000004d4c05723e */ /* 0x020fe800000000ff */
[----:B------:R-:W-:Y:S05]  /*3c80*/  STS [R93+0x14000], R7 ;  /* 0x014000075d007388 */ /* 0x000fea0000000800 */
[----:B------:R-:W-:Y:S05]  /*3c90*/  STS [R93+0x14400], R6 ;  /* 0x014400065d007388 */ /* 0x000fea0000000800 */
[----:B---3--:R-:W-:Y:S01]  /*3ca0*/  STS [R92+0x14000], R5 ;  /* 0x014000055c007388 */ /* 0x008fe20000000800 */
[----:B-1----:R-:W-:Y:S05]  /*3cb0*/  F2FP.PACK_AB R4, R79, R80 ;  /* 0x000000504f04723e */ /* 0x002fea00000000ff */
[----:B------:R-:W-:Y:S05]  /*3cc0*/  STS [R92+0x14400], R4 ;  /* 0x014400045c007388 */ /* 0x000fea0000000800 */
[----:B------:R-:W1:Y:S05]  /*3cd0*/  LDSM.16.M88.4 R16, [R245+0x6000] ;  /* 0x00600000f510783b */ /* 0x000e6a0000000200 */
[----:B------:R-:W3:Y:S01]  /*3ce0*/  LDSM.16.M88.4 R68, [R244+0x6000] ;  /* 0x00600000f444783b */ /* 0x000ee20000000200 */
[C---:B-1----:R-:W-:Y:S08]  /*3cf0*/  HMMA.16816.F32 R4, R16.reuse, R148, RZ ;  /* 0x000000941004723c */ /* 0x042ff000000018ff */
[C---:B------:R-:W-:Y:S08]  /*3d00*/  HMMA.16816.F32 R8, R16.reuse, R150, RZ ;  /* 0x000000961008723c */ /* 0x040ff000000018ff */
[C---:B------:R-:W-:Y:S08]  /*3d10*/  HMMA.16816.F32 R12, R16.reuse, R152, RZ ;  /* 0x00000098100c723c */ /* 0x040ff000000018ff */
[----:B------:R-:W-:Y:S08]  /*3d20*/  HMMA.16816.F32 R16, R16, R154, RZ ;  /* 0x0000009a1010723c */ /* 0x000ff000000018ff */
[C---:B---3--:R-:W-:Y:S08]  /*3d30*/  HMMA.16816.F32 R4, R68.reuse, R156, R4 ;  /* 0x0000009c4404723c */ /* 0x048ff00000001804 */
        /* <DEDUP_REMOVED lines=53> */
[----:B--2---:R-:W-:Y:S03]  /*4090*/  FADD.FTZ R6, -R72, R6 ;  /* 0x0000000648067221 */ /* 0x004fe60000010100 */
[C---:B----4-:R-:W-:Y:S02]  /*40a0*/  FADD.FTZ R68, -R73.reuse, R4 ;  /* 0x0000000449447221 */ /* 0x050fe40000010100 */
        /* <DEDUP_REMOVED lines=127> */
[----:B-1----:R-:W2:Y:S01]  /*48a0*/  LDL.LU.64 R90, [R1+0x48] ;  /* 0x00004800015a7983 */ /* 0x002ea20000300a00 */
[----:B------:R-:W-:Y:S01]  /*48b0*/  IMAD.MOV.U32 R6, RZ, RZ, c[0x0][0x370] ;  /* 0x0000dc00ff067624 */ /* 0x000fe200078e00ff */
[----:B------:R-:W-:Y:S02]  /*48c0*/  MOV R7, c[0x0][0x374] ;  /* 0x0000dd0000077a02 */ /* 0x000fe40000000f00 */
[----:B------:R-:W3:Y:S01]  /*48d0*/  LDL R88, [R1+0x38] ;  /* 0x0000380001587983 */ /* 0x000ee20000100800 */
[----:B------:R-:W-:Y:S05]  /*48e0*/  IMAD.U32 R4, R6, -0x40, RZ ;  /* 0xffffffc006047824 */ /* 0x000fea00078e00ff */
[C---:B--2---:R-:W-:Y:S04]  /*48f0*/  LEA R5, P0, R4.reuse, R90, 0x1 ;  /* 0x0000005a04057211 */ /* 0x044fe800078008ff */
[----:B------:R-:W-:Y:S01]  /*4900*/  LEA.HI.X.SX32 R4, R4, R91, 0x1, P0 ;  /* 0x0000005b04047211 */ /* 0x000fe200000f0eff */
[----:B------:R-:W-:Y:S03]  /*4910*/  IMAD.MOV.U32 R8, RZ, RZ, R5 ;  /* 0x000000ffff087224 */ /* 0x000fe600078e0005 */
[----:B------:R-:W-:Y:S02]  /*4920*/  MOV R9, R4 ;  /* 0x0000000400097202 */ /* 0x000fe40000000f00 */
[C---:B------:R-:W-:Y:S03]  /*4930*/  LEA R4, P0, R6.reuse, R8, 0x6 ;  /* 0x0000000806047211 */ /* 0x040fe600078030ff */
[----:B------:R-:W-:Y:S01]  /*4940*/  @!PT LDS RZ, [RZ] ;  /* 0x00000000fffff984 */ /* 0x000fe20000000800 */
[----:B------:R-:W-:Y:S01]  /*4950*/  @!PT LDS RZ, [RZ] ;  /* 0x00000000fffff984 */ /* 0x000fe20000000800 */
[----:B------:R-:W-:Y:S01]  /*4960*/  @!PT LDS RZ, [RZ] ;  /* 0x00000000fffff984 */ /* 0x000fe20000000800 */
[----:B---3--:R1:W-:Y:S01]  /*4970*/  LDGSTS.E.BYPASS.LTC128B.128 [R88+0x6000], [R8.64] ;  /* 0x0600000008587fae */ /* 0x0083e2000b901d44 */
[----:B------:R-:W-:Y:S03]  /*4980*/  LEA.HI.X R5, R6, R9, R7, 0x6, P0 ;  /* 0x0000000906057211 */ /* 0x000fe600000f3407 */
[----:B------:R1:W-:Y:S04]  /*4990*/  LDGSTS.E.BYPASS.LTC128B.128 [R88+0x8000], [R8.64+0x80] ;  /* 0x0800008008587fae */ /* 0x0003e8000b901d44 */
[----:B------:R1:W-:Y:S04]  /*49a0*/  LDGSTS.E.BYPASS.LTC128B.128 [R88+0xa000], [R8.64+0x100] ;  /* 0x0a00010008587fae */ /* 0x0003e8000b901d44 */
[----:B------:R1:W-:Y:S04]  /*49b0*/  LDGSTS.E.BYPASS.LTC128B.128 [R88+0x7000], [R4.64] ;  /* 0x0700000004587fae */ /* 0x0003e8000b901d44 */
[----:B------:R1:W-:Y:S04]  /*49c0*/  LDGSTS.E.BYPASS.LTC128B.128 [R88+0x9000], [R4.64+0x80] ;  /* 0x0900008004587fae */ /* 0x0003e8000b901d44 */
[----:B------:R1:W-:Y:S04]  /*49d0*/  LDGSTS.E.BYPASS.LTC128B.128 [R88+0xb000], [R4.64+0x100] ;  /* 0x0b00010004587fae */ /* 0x0003e8000b901d44 */
[----:B------:R1:W-:Y:S04]  /*49e0*/  STL.64 [R1+0x48], R8 ;  /* 0x0000480801007387 */ /* 0x0003e80000100a00 */
[----:B------:R-:W0:Y:S02]  /*49f0*/  LDGDEPBAR ;  /* 0x00000000000079af */ /* 0x000e240000000000 */
.L_x_101:
        /* <DEDUP_REMOVED lines=117> */
[-C--:B-1----:R-:W-:Y:S01]  /*5150*/  LEA.HI.X.SX32 R5, R249, R21.reuse, 0x2, P0 ;  /* 0x00000015f9057211 */ /* 0x082fe200000f16ff */
[C---:B------:R-:W-:Y:S02]  /*5160*/  IMAD R249, R250.reuse, 0x28, RZ ;  /* 0x00000028faf97824 */ /* 0x040fe400078e02ff */
[----:B------:R-:W-:Y:S01]  /*5170*/  IMAD R250, R250, 0x30, RZ ;  /* 0x00000030fafa7824 */ /* 0x000fe200078e02ff */
[----:B---3--:R1:W-:Y:S04]  /*5180*/  @P3 STL [R1+0x5c], R25 ;  /* 0x00005c1901003387 */ /* 0x0083e80000100800 */
[----:B-1----:R1:W5:Y:S04]  /*5190*/  LDL.LU.64 R24, [R1+0x90] ;  /* 0x0000900001187983 */ /* 0x0023680000300a00 */
[----:B----4-:R2:W-:Y:S02]  /*51a0*/  @P3 STL [R1+0x60], R246 ;  /* 0x000060f601003387 */ /* 0x0105e40000100800 */
[CC--:B--2---:R-:W-:Y:S04]  /*51b0*/  LEA R246, P1, R248.reuse, R20.reuse, 0x2 ;  /* 0x00000014f8f67211 */ /* 0x0c4fe800078210ff */
[-C--:B------:R-:W-:Y:S02]  /*51c0*/  LEA.HI.X.SX32 R247, R248, R21.reuse, 0x2, P1 ;  /* 0x00000015f8f77211 */ /* 0x080fe400008f16ff */
[-C--:B------:R-:W-:Y:S03]  /*51d0*/  LEA R248, P1, R251, R20.reuse, 0x2 ;  /* 0x00000014fbf87211 */ /* 0x080fe600078210ff */
[----:B------:R2:W-:Y:S04]  /*51e0*/  RED.E.ADD.F32.FTZ.RN.STRONG.GPU [R246.64], R6 ;  /* 0x00000006f600798e */ /* 0x0005e8000c10e784 */
[----:B------:R3:W-:Y:S04]  /*51f0*/  RED.E.ADD.F32.FTZ.RN.STRONG.GPU [R4.64], R7 ;  /* 0x000000070400798e */ /* 0x0007e8000c10e784 */
[----:B--2---:R-:W2:Y:S01]  /*5200*/  LDL R6, [R1+0x38] ;  /* 0x0000380001067983 */ /* 0x004ea20000100800 */
[-C--:B------:R-:W-:Y:S02]  /*5210*/  LEA R246, P0, R249, R20.reuse, 0x2 ;  /* 0x00000014f9f67211 */ /* 0x080fe400078010ff */
[-C--:B------:R-:W-:Y:S01]  /*5220*/  LEA.HI.X.SX32 R249, R251, R21.reuse, 0x2, P1 ;  /* 0x00000015fbf97211 */ /* 0x080fe200008f16ff */
[----:B------:R-:W-:Y:S01]  /*5230*/  IMAD.MOV.U32 R251, RZ, RZ, c[0x0][0x22c] ;  /* 0x00008b00fffb7624 */ /* 0x000fe200078e00ff */
[CC--:B---3--:R-:W-:Y:S03]  /*5240*/  LEA R4, P1, R250.reuse, R20.reuse, 0x2 ;  /* 0x00000014fa047211 */ /* 0x0c8fe600078210ff */
[----:B------:R-:W-:Y:S01]  /*5250*/  IMAD R251, R251, c[0x0][0x1c0], RZ ;  /* 0x00007000fbfb7a24 */ /* 0x000fe200078e02ff */
[----:B------:R3:W-:Y:S01]  /*5260*/  RED.E.ADD.F32.FTZ.RN.STRONG.GPU [R248.64], R8 ;  /* 0x00000008f800798e */ /* 0x0007e2000c10e784 */
[-C--:B------:R-:W-:Y:S02]  /*5270*/  LEA.HI.X.SX32 R5, R250, R21.reuse, 0x2, P1 ;  /* 0x00000015fa057211 */ /* 0x080fe400008f16ff */
[C---:B------:R-:W-:Y:S02]  /*5280*/  IMAD R247, R251.reuse, 0x28, RZ ;  /* 0x00000028fbf77824 */ /* 0x040fe400078e02ff */
[----:B------:R-:W-:Y:S03]  /*5290*/  IMAD R7, R251, 0x38, RZ ;  /* 0x00000038fb077824 */ /* 0x000fe600078e02ff */
[-C--:B------:R-:W-:Y:S05]  /*52a0*/  LEA.HI.X.SX32 R247, R247, R21.reuse, 0x2, P0 ;  /* 0x00000015f7f77211 */ /* 0x080fea00000f16ff */
[----:B------:R4:W-:Y:S04]  /*52b0*/  RED.E.ADD.F32.FTZ.RN.STRONG.GPU [R246.64], R9 ;  /* 0x00000009f600798e */ /* 0x0009e8000c10e784 */
[----:B------:R1:W-:Y:S01]  /*52c0*/  RED.E.ADD.F32.FTZ.RN.STRONG.GPU [R4.64], R10 ;  /* 0x0000000a0400798e */ /* 0x0003e2000c10e784 */
[----:B---3--:R-:W-:Y:S04]  /*52d0*/  IMAD.MOV.U32 R249, RZ, RZ, c[0x0][0x22c] ;  /* 0x00008b00fff97624 */ /* 0x008fe800078e00ff */
[----:B------:R-:W-:Y:S04]  /*52e0*/  IMAD R249, R249, c[0x0][0x1c0], RZ ;  /* 0x00007000f9f97a24 */ /* 0x000fe800078e02ff */
[C---:B------:R-:W-:Y:S02]  /*52f0*/  IMAD.SHL.U32 R248, R249.reuse, 0x10, RZ ;  /* 0x00000010f9f87824 */ /* 0x040fe400078e00ff */
[----:B------:R-:W-:Y:S03]  /*5300*/  IMAD.SHL.U32 R249, R249, 0x8, RZ ;  /* 0x00000008f9f97824 */ /* 0x000fe600078e00ff */
[----:B----4-:R-:W-:Y:S05]  /*5310*/  IADD3 R9, R248, 0x20, RZ ;  /* 0x00000020f8097810 */ /* 0x010fea0007ffe0ff */
[----:B-1----:R-:W-:Y:S02]  /*5320*/  IMAD.IADD R4, R249, 0x1, R9 ;  /* 0x00000001f9047824 */ /* 0x002fe400078e0209 */
[----:B--2---:R-:W-:Y:S01]  /*5330*/  IMAD.MOV.U32 R251, RZ, RZ, R6 ;  /* 0x000000fffffb7224 */ /* 0x004fe200078e0006 */
[CC--:B------:R-:W-:Y:S04]  /*5340*/  LEA R6, P0, R7.reuse, R20.reuse, 0x2 ;  /* 0x0000001407067211 */ /* 0x0c0fe800078010ff */
[-C--:B------:R-:W-:Y:S02]  /*5350*/  LEA.HI.X.SX32 R7, R7, R21.reuse, 0x2, P0 ;  /* 0x0000001507077211 */ /* 0x080fe400000f16ff */
[CC--:B------:R-:W-:Y:S03]  /*5360*/  LEA R8, P0, R9.reuse, R20.reuse, 0x2 ;  /* 0x0000001409087211 */ /* 0x0c0fe600078010ff */
[----:B------:R1:W-:Y:S01]  /*5370*/  RED.E.ADD.F32.FTZ.RN.STRONG.GPU [R6.64], R11 ;  /* 0x0000000b0600798e */ /* 0x0003e2000c10e784 */
[-C--:B------:R-:W-:Y:S02]  /*5380*/  LEA.HI.X.SX32 R9, R9, R21.reuse, 0x2, P0 ;  /* 0x0000001509097211 */ /* 0x080fe400000f16ff */
[CC--:B------:R-:W-:Y:S01]  /*5390*/  LEA R246, P0, R4.reuse, R20.reuse, 0x2 ;  /* 0x0000001404f67211 */ /* 0x0c0fe200078010ff */
[----:B------:R2:W-:Y:S03]  /*53a0*/  RED.E.ADD.F32.FTZ.RN.STRONG.GPU [R20.64+0x80], R16 ;  /* 0x000080101400798e */ /* 0x0005e6000c10e784 */
[-C--:B------:R-:W-:Y:S01]  /*53b0*/  LEA.HI.X.SX32 R247, R4, R21.reuse, 0x2, P0 ;  /* 0x0000001504f77211 */ /* 0x080fe200000f16ff */
[----:B------:R3:W-:Y:S04]  /*53c0*/  RED.E.ADD.F32.FTZ.RN.STRONG.GPU [R244.64+0x80], R17 ;  /* 0x00008011f400798e */ /* 0x0007e8000c10e784 */
[----:B------:R4:W-:Y:S04]  /*53d0*/  RED.E.ADD.F32.FTZ.RN.STRONG.GPU [R8.64], R18 ;  /* 0x000000120800798e */ /* 0x0009e8000c10e784 */
[----:B------:R-:W-:Y:S01]  /*53e0*/  RED.E.ADD.F32.FTZ.RN.STRONG.GPU [R246.64], R19 ;  /* 0x00000013f600798e */ /* 0x000fe2000c10e784 */
[C---:B-1----:R-:W-:Y:S04]  /*53f0*/  IMAD.IADD R6, R249.reuse, 0x1, R4 ;  /* 0x00000001f9067824 */ /* 0x042fe800078e0204 */
[C---:B------:R-:W-:Y:S01]  /*5400*/  IMAD.IADD R5, R249.reuse, 0x1, R6 ;  /* 0x00000001f9057824 */ /* 0x040fe200078e0206 */
[CC--:B------:R-:W-:Y:S03]  /*5410*/  LEA R10, P1, R6.reuse, R20.reuse, 0x2 ;  /* 0x00000014060a7211 */ /* 0x0c0fe600078210ff */
[----:B------:R-:W-:Y:S01]  /*5420*/  IMAD.IADD R4, R249, 0x1, R5 ;  /* 0x00000001f9047824 */ /* 0x000fe200078e0205 */
[CC--:B--2---:R-:W-:Y:S02]  /*5430*/  LEA R16, P0, R5.reuse, R20.reuse, 0x2 ;  /* 0x0000001405107211 */ /* 0x0c4fe400078010ff */
[-C--:B------:R-:W-:Y:S02]  /*5440*/  LEA.HI.X.SX32 R11, R6, R21.reuse, 0x2, P1 ;  /* 0x00000015060b7211 */ /* 0x080fe400008f16ff */
[-C--:B---3--:R-:W-:Y:S01]  /*5450*/  LEA.HI.X.SX32 R17, R5, R21.reuse, 0x2, P0 ;  /* 0x0000001505117211 */ /* 0x088fe200000f16ff */
[----:B------:R-:W-:Y:S01]  /*5460*/  IMAD.IADD R5, R249, 0x1, R4 ;  /* 0x00000001f9057824 */ /* 0x000fe200078e0204 */
[CC--:B----4-:R-:W-:Y:S01]  /*5470*/  LEA R8, P0, R4.reuse, R20.reuse, 0x2 ;  /* 0x0000001404087211 */ /* 0x0d0fe200078010ff */
[----:B------:R1:W-:Y:S03]  /*5480*/  RED.E.ADD.F32.FTZ.RN.STRONG.GPU [R10.64], R12 ;  /* 0x0000000c0a00798e */ /* 0x0003e6000c10e784 */
[-C--:B------:R-:W-:Y:S01]  /*5490*/  LEA.HI.X.SX32 R9, R4, R21.reuse, 0x2, P0 ;  /* 0x0000001504097211 */ /* 0x080fe200000f16ff */
[----:B------:R-:W-:Y:S01]  /*54a0*/  RED.E.ADD.F32.FTZ.RN.STRONG.GPU [R16.64], R13 ;  /* 0x0000000d1000798e */ /* 0x000fe2000c10e784 */
[CC--:B------:R-:W-:Y:S03]  /*54b0*/  LEA R6, P0, R5.reuse, R20.reuse, 0x2 ;  /* 0x0000001405067211 */ /* 0x0c0fe600078010ff */
[----:B------:R2:W-:Y:S01]  /*54c0*/  RED.E.ADD.F32.FTZ.RN.STRONG.GPU [R8.64], R14 ;  /* 0x0000000e0800798e */ /* 0x0005e2000c10e784 */
[-C--:B------:R-:W-:Y:S03]  /*54d0*/  LEA.HI.X.SX32 R7, R5, R21.reuse, 0x2, P0 ;  /* 0x0000001505077211 */ /* 0x080fe600000f16ff */
[----:B------:R-:W-:Y:S04]  /*54e0*/  LDSM.16.MT88.4 R16, [R0+0x2000] ;  /* 0x002000000010783b */ /* 0x000fe80000004200 */
[----:B------:R3:W-:Y:S04]  /*54f0*/  RED.E.ADD.F32.FTZ.RN.STRONG.GPU [R6.64], R15 ;  /* 0x0000000f0600798e */ /* 0x0007e8000c10e784 */
[----:B------:R-:W-:Y:S04]  /*5500*/  RED.E.ADD.F32.FTZ.RN.STRONG.GPU [R20.64+0x100], R68 ;  /* 0x000100441400798e */ /* 0x000fe8000c10e784 */
[----:B------:R-:W-:Y:S01]  /*5510*/  RED.E.ADD.F32.FTZ.RN.STRONG.GPU [R244.64+0x100], R69 ;  /* 0x00010045f400798e */ /* 0x000fe2000c10e784 */
[----:B-1----:R-:W-:Y:S05]  /*5520*/  IADD3 R10, R248, 0x40, RZ ;  /* 0x00000040f80a7810 */ /* 0x002fea0007ffe0ff */
[C---:B------:R-:W-:Y:S01]  /*5530*/  IMAD.IADD R4, R249.reuse, 0x1, R10 ;  /* 0x00000001f9047824 */ /* 0x040fe200078e020a */
[CC--:B--2---:R-:W-:Y:S04]  /*5540*/  LEA R8, P0, R10.reuse, R20.reuse, 0x2 ;  /* 0x000000140a087211 */ /* 0x0c4fe800078010ff */
[-C--:B------:R-:W-:Y:S02]  /*5550*/  LEA.HI.X.SX32 R9, R10, R21.reuse, 0x2, P0 ;  /* 0x000000150a097211 */ /* 0x080fe400000f16ff */
[CC--:B------:R-:W-:Y:S01]  /*5560*/  LEA R14, P0, R4.reuse, R20.reuse, 0x2 ;  /* 0x00000014040e7211 */ /* 0x0c0fe200078010ff */
[C---:B---3--:R-:W-:Y:S02]  /*5570*/  IMAD.IADD R6, R249.reuse, 0x1, R4 ;  /* 0x00000001f9067824 */ /* 0x048fe400078e0204 */
[----:B------:R1:W-:Y:S01]  /*5580*/  RED.E.ADD.F32.FTZ.RN.STRONG.GPU [R8.64], R70 ;  /* 0x000000460800798e */ /* 0x0003e2000c10e784 */
[-C--:B------:R-:W-:Y:S01]  /*5590*/  LEA.HI.X.SX32 R15, R4, R21.reuse, 0x2, P0 ;  /* 0x00000015040f7211 */ /* 0x080fe200000f16ff */
[C---:B------:R-:W-:Y:S01]  /*55a0*/  IMAD.IADD R5, R249.reuse, 0x1, R6 ;  /* 0x00000001f9057824 */ /* 0x040fe200078e0206 */
[CC--:B------:R-:W-:Y:S03]  /*55b0*/  LEA R10, P1, R6.reuse, R20.reuse, 0x2 ;  /* 0x00000014060a7211 */ /* 0x0c0fe600078210ff */
[----:B------:R-:W-:Y:S01]  /*55c0*/  RED.E.ADD.F32.FTZ.RN.STRONG.GPU [R14.64], R71 ;  /* 0x000000470e00798e */ /* 0x000fe2000c10e784 */
[----:B------:R-:W-:Y:S01]  /*55d0*/  IMAD.IADD R4, R249, 0x1, R5 ;  /* 0x00000001f9047824 */ /* 0x000fe200078e0205 */
[CC--:B------:R-:W-:Y:S02]  /*55e0*/  LEA R12, P0, R5.reuse, R20.reuse, 0x2 ;  /* 0x00000014050c7211 */ /* 0x0c0fe400078010ff */
[-C--:B------:R-:W-:Y:S01]  /*55f0*/  LEA.HI.X.SX32 R11, R6, R21.reuse, 0x2, P1 ;  /* 0x00000015060b7211 */ /* 0x080fe200008f16ff */
[----:B------:R-:W-:Y:S01]  /*5600*/  LDSM.16.MT88.4 R68, [R0+0x4000] ;  /* 0x004000000044783b */ /* 0x000fe20000004200 */
[-C--:B------:R-:W-:Y:S01]  /*5610*/  LEA.HI.X.SX32 R13, R5, R21.reuse, 0x2, P0 ;  /* 0x00000015050d7211 */ /* 0x080fe200000f16ff */
[----:B------:R-:W-:Y:S02]  /*5620*/  IMAD.IADD R5, R249, 0x1, R4 ;  /* 0x00000001f9057824 */ /* 0x000fe400078e0204 */
        /* <DEDUP_REMOVED lines=10> */
[C---:B------:R-:W-:Y:S02]  /*56d0*/  IMAD.IADD R4, R249.reuse, 0x1, R10 ;  /* 0x00000001f9047824 */ /* 0x040fe400078e020a */
[----:B------:R-:W-:Y:S04]  /*56e0*/  RED.E.ADD.F32.FTZ.RN.STRONG.GPU [R244.64+0x180], R81 ;  /* 0x00018051f400798e */ /* 0x000fe8000c10e784 */
[----:B------:R-:W-:Y:S01]  /*56f0*/  LDSM.16.MT88.4 R72, [R3+0x12800] ;  /* 0x012800000348783b */ /* 0x000fe20000004200 */
[CC--:B-1----:R-:W-:Y:S04]  /*5700*/  LEA R8, P0, R10.reuse, R20.reuse, 0x2 ;  /* 0x000000140a087211 */ /* 0x0c2fe800078010ff */
[-C--:B------:R-:W-:Y:S01]  /*5710*/  LEA.HI.X.SX32 R9, R10, R21.reuse, 0x2, P0 ;  /* 0x000000150a097211 */ /* 0x080fe200000f16ff */
[C---:B---3--:R-:W-:Y:S01]  /*5720*/  IMAD.IADD R6, R249.reuse, 0x1, R4 ;  /* 0x00000001f9067824 */ /* 0x048fe200078e0204 */
[CC--:B------:R-:W-:Y:S03]  /*5730*/  LEA R14, P0, R4.reuse, R20.reuse, 0x2 ;  /* 0x00000014040e7211 */ /* 0x0c0fe600078010ff */
[----:B------:R1:W-:Y:S01]  /*5740*/  RED.E.ADD.F32.FTZ.RN.STRONG.GPU [R8.64], R82 ;  /* 0x000000520800798e */ /* 0x0003e2000c10e784 */
[C---:B------:R-:W-:Y:S01]  /*5750*/  IMAD.IADD R5, R249.reuse, 0x1, R6 ;  /* 0x00000001f9057824 */ /* 0x040fe200078e0206 */
[-C--:B------:R-:W-:Y:S02]  /*5760*/  LEA.HI.X.SX32 R15, R4, R21.reuse, 0x2, P0 ;  /* 0x00000015040f7211 */ /* 0x080fe400000f16ff */
[CC--:B------:R-:W-:Y:S01]  /*5770*/  LEA R10, P1, R6.reuse, R20.reuse, 0x2 ;  /* 0x00000014060a7211 */ /* 0x0c0fe200078210ff */
        /* <DEDUP_REMOVED lines=26> */
[-C--:B------:R-:W-:Y:S03]  /*5920*/  LEA.HI.X.SX32 R13, R4, R21.reuse, 0x2, P0 ;  /* 0x00000015040d7211 */ /* 0x080fe600000f16ff */
[----:B------:R-:W-:Y:S01]  /*5930*/  IMAD.IADD R4, R249, 0x1, R5 ;  /* 0x00000001f9047824 */ /* 0x000fe200078e0205 */
        /* <DEDUP_REMOVED lines=12> */
[----:B------:R3:W-:Y:S01]  /*5a00*/  RED.E.ADD.F32.FTZ.RN.STRONG.GPU [R6.64], R90 ;  /* 0x0000005a0600798e */ /* 0x0007e2000c10e784 */
[CC--:B-1----:R-:W-:Y:S04]  /*5a10*/  LEA R8, P0, R5.reuse, R20.reuse, 0x2 ;  /* 0x0000001405087211 */ /* 0x0c2fe800078010ff */
[-C--:B------:R-:W-:Y:S02]  /*5a20*/  LEA.HI.X.SX32 R9, R5, R21.reuse, 0x2, P0 ;  /* 0x0000001505097211 */ /* 0x080fe400000f16ff */
[CC--:B--2---:R-:W-:Y:S01]  /*5a30*/  LEA R10, P0, R4.reuse, R20.reuse, 0x2 ;  /* 0x00000014040a7211 */ /* 0x0c4fe200078010ff */
[C---:B---3--:R-:W-:Y:S02]  /*5a40*/  IMAD.IADD R6, R249.reuse, 0x1, R4 ;  /* 0x00000001f9067824 */ /* 0x048fe400078e0204 */
        /* <DEDUP_REMOVED lines=10> */
[C---:B------:R-:W-:Y:S01]  /*5af0*/  IMAD.IADD R5, R249.reuse, 0x1, R8 ;  /* 0x00000001f9057824 */ /* 0x040fe200078e0208 */
[CC--:B------:R-:W-:Y:S03]  /*5b00*/  LEA R12, P0, R8.reuse, R20.reuse, 0x2 ;  /* 0x00000014080c7211 */ /* 0x0c0fe600078010ff */
[----:B------:R-:W-:Y:S01]  /*5b10*/  IMAD.IADD R4, R249, 0x1, R5 ;  /* 0x00000001f9047824 */ /* 0x000fe200078e0205 */
[-C--:B------:R-:W-:Y:S02]  /*5b20*/  LEA.HI.X.SX32 R13, R8, R21.reuse, 0x2, P0 ;  /* 0x00000015080d7211 */ /* 0x080fe400000f16ff */
[-C--:B--2---:R-:W-:Y:S01]  /*5b30*/  LEA R10, P2, R5, R20.reuse, 0x2 ;  /* 0x00000014050a7211 */ /* 0x084fe200078410ff */
        /* <DEDUP_REMOVED lines=73> */
[----:B------:R-:W2:Y:S01]  /*5fd0*/  LDL.LU.64 R96, [R1+0x40] ;  /* 0x0000400001607983 */ /* 0x000ea20000300a00 */
[----:B------:R-:W-:Y:S01]  /*5fe0*/  IMAD.MOV.U32 R6, RZ, RZ, c[0x0][0x190] ;  /* 0x00006400ff067624 */ /* 0x000fe200078e00ff */
[----:B------:R-:W-:Y:S02]  /*5ff0*/  MOV R7, c[0x0][0x194] ;  /* 0x0000650000077a02 */ /* 0x000fe40000000f00 */
[----:B------:R-:W-:Y:S01]  /*6000*/  BAR.SYNC.DEFER_BLOCKING 0x0 ;  /* 0x0000000000007b1d */ /* 0x000fe20000010000 */
        /* <DEDUP_REMOVED lines=9> */
[----:B------:R1:W-:Y:S01]  /*60a0*/  LDGSTS.E.BYPASS.LTC128B.128 [R251], [R8.64] ;  /* 0x0000000008fb7fae */ /* 0x0003e2000b901d44 */
        /* <DEDUP_REMOVED lines=8> */
.L_x_102:
        /* <DEDUP_REMOVED lines=171> */
.L_x_104:
        /* <DEDUP_REMOVED lines=18> */
.L_x_105:
[----:B-1----:R-:W2:Y:S01]  /*6d00*/  LDL.64 R4, [R1+0x78] ;  /* 0x0000780001047983 */ /* 0x002ea20000100a00 */
[----:B------:R-:W-:Y:S01]  /*6d10*/  USHF.L.U32 UR7, UR19, 0x6, URZ ;  /* 0x0000000613077899 */ /* 0x000fe2000800063f */
[----:B------:R-:W-:Y:S01]  /*6d20*/  BSSY B0, `(.L_x_106) ;  /* 0x0000033000007945 */ /* 0x000fe20003800000 */
[----:B------:R-:W-:Y:S01]  /*6d30*/  ULDC.64 UR8, c[0x0][0x3a0] ;  /* 0x0000e80000087ab9 */ /* 0x000fe20000000a00 */
[----:B------:R-:W-:Y:S01]  /*6d40*/  BAR.SYNC.DEFER_BLOCKING 0x0 ;  /* 0x0000000000007b1d */ /* 0x000fe20000010000 */
[----:B------:R-:W-:Y:S02]  /*6d50*/  USHF.R.S32.HI UR10, URZ, 0x1f, UR7 ;  /* 0x0000001f3f0a7899 */ /* 0x000fe40008011407 */
[----:B------:R-:W-:Y:S01]  /*6d60*/  IMAD.U32 R13, RZ, RZ, UR7 ;  /* 0x00000007ff0d7e24 */ /* 0x000fe2000f8e00ff */
[----:B------:R-:W-:-:S02]  /*6d70*/  UIMAD UR6, UR19, -0x40, UR6 ;  /* 0xffffffc0130678a4 */ /* 0x000fc4000f8e0206 */
[----:B------:R-:W1:Y:S01]  /*6d80*/  S2R R64, SR_TID.X ;  /* 0x0000000000407919 */ /* 0x000e620000002100 */
[----:B------:R-:W-:-:S03]  /*6d90*/  UIMAD UR8, UR10, UR8, URZ ;  /* 0x000000080a0872a4 */ /* 0x000fc6000f8e023f */
[----:B------:R-:W3:Y:S01]  /*6da0*/  S2R R65, SR_TID.X ;  /* 0x0000000000417919 */ /* 0x000ee20000002100 */
[----:B------:R-:W-:-:S06]  /*6db0*/  UIMAD UR8, UR7, UR9, UR8 ;  /* 0x00000009070872a4 */ /* 0x000fcc000f8e0208 */
[----:B------:R-:W-:Y:S01]  /*6dc0*/  IMAD.U32 R8, RZ, RZ, UR8 ;  /* 0x00000008ff087e24 */ /* 0x000fe2000f8e00ff */
[----:B------:R-:W-:Y:S02]  /*6dd0*/  ULDC.64 UR8, c[0x0][0x3b8] ;  /* 0x0000ee0000087ab9 */ /* 0x000fe40000000a00 */
[----:B------:R-:W-:Y:S01]  /*6de0*/  UIMAD UR8, UR59, UR8, URZ ;  /* 0x000000083b0872a4 */ /* 0x000fe2000f8e023f */
[----:B------:R4:W2:Y:S03]  /*6df0*/  LDS.128 R36, [R251+0xd000] ;  /* 0x00d00000fb247984 */ /* 0x0008a60000000c00 */
[----:B------:R-:W-:Y:S01]  /*6e00*/  UIMAD UR8, UR38, UR9, UR8 ;  /* 0x00000009260872a4 */ /* 0x000fe2000f8e0208 */
[----:B------:R4:W2:Y:S01]  /*6e10*/  LDS.128 R32, [R251+0xf000] ;  /* 0x00f00000fb207984 */ /* 0x0008a20000000c00 */
[----:B-1----:R-:W-:-:S03]  /*6e20*/  SHF.R.S32.HI R64, RZ, 0x1f, R64 ;  /* 0x0000001fff407819 */ /* 0x002fc60000011440 */
[----:B------:R4:W1:Y:S01]  /*6e30*/  LDS.128 R28, [R251+0x11000] ;  /* 0x01100000fb1c7984 */ /* 0x0008620000000c00 */
[----:B---3--:R-:W-:-:S03]  /*6e40*/  LEA.HI R64, R64, R65, RZ, 0x3 ;  /* 0x0000004140407211 */ /* 0x008fc600078f18ff */
[----:B------:R4:W3:Y:S01]  /*6e50*/  LDS.128 R48, [R251+0x12000] ;  /* 0x01200000fb307984 */ /* 0x0008e20000000c00 */
[----:B------:R-:W-:-:S03]  /*6e60*/  SHF.R.S32.HI R64, RZ, 0x3, R64 ;  /* 0x00000003ff407819 */ /* 0x000fc60000011440 */
[----:B------:R4:W1:Y:S01]  /*6e70*/  LDS.128 R60, [R251+0x13000] ;  /* 0x01300000fb3c7984 */ /* 0x0008620000000c00 */
[----:B------:R-:W-:-:S03]  /*6e80*/  ISETP.GE.AND P2, PT, R64, UR6, PT ;  /* 0x0000000640007c0c */ /* 0x000fc6000bf46270 */
[----:B------:R4:W1:Y:S01]  /*6e90*/  LDS.128 R44, [R251+0x14000] ;  /* 0x01400000fb2c7984 */ /* 0x0008620000000c00 */
[----:B------:R-:W-:-:S03]  /*6ea0*/  SHF.R.S32.HI R14, RZ, 0x1f, R64 ;  /* 0x0000001fff0e7819 */ /* 0x000fc60000011440 */
[----:B------:R4:W1:Y:S04]  /*6eb0*/  LDS.128 R56, [R251+0x15000] ;  /* 0x01500000fb387984 */ /* 0x0008680000000c00 */
[----:B------:R4:W1:Y:S04]  /*6ec0*/  LDS.128 R40, [R251+0x16000] ;  /* 0x01600000fb287984 */ /* 0x0008680000000c00 */
[----:B------:R4:W1:Y:S01]  /*6ed0*/  LDS.128 R52, [R251+0x17000] ;  /* 0x01700000fb347984 */ /* 0x0008620000000c00 */
[--C-:B--2---:R-:W-:Y:S01]  /*6ee0*/  SHF.R.S32.HI R7, RZ, 0x1f, R4.reuse ;  /* 0x0000001fff077819 */ /* 0x104fe20000011404 */
[----:B------:R-:W-:-:S04]  /*6ef0*/  IMAD.MOV.U32 R6, RZ, RZ, R4 ;  /* 0x000000ffff067224 */ /* 0x000fc800078e0004 */
[----:B------:R-:W-:-:S05]  /*6f00*/  IMAD.WIDE.U32 R4, R13, c[0x0][0x3a0], R6 ;  /* 0x0000e8000d047a25 */ /* 0x000fca00078e0006 */
[----:B------:R-:W-:-:S04]  /*6f10*/  IADD3 R4, P0, R4, UR14, RZ ;  /* 0x0000000e04047c10 */ /* 0x000fc8000ff1e0ff */
[----:B------:R-:W-:Y:S01]  /*6f20*/  IADD3.X R5, R5, UR15, R8, P0, !PT ;  /* 0x0000000f05057c10 */ /* 0x000fe200087fe408 */
[----:B------:R-:W-:-:S04]  /*6f30*/  IMAD.U32 R8, RZ, RZ, UR38 ;  /* 0x00000026ff087e24 */ /* 0x000fc8000f8e00ff */
[----:B------:R-:W-:-:S05]  /*6f40*/  IMAD.WIDE.U32 R8, R8, c[0x0][0x3b8], R4 ;  /* 0x0000ee0008087a25 */ /* 0x000fca00078e0004 */
[----:B------:R-:W-:Y:S01]  /*6f50*/  IADD3 R12, R9, UR8, RZ ;  /* 0x00000008090c7c10 */ /* 0x000fe2000fffe0ff */
[----:B------:R-:W-:Y:S05]  /*6f60*/  @P2 BRA `(.L_x_107) ;  /* 0x000000e000002947 */ /* 0x000fea0003800000 */
[----:B-1-34-:R-:W1:Y:S01]  /*6f70*/  LDS.128 R20, [R251+0xe000] ;  /* 0x00e00000fb147984 */ /* 0x01ae620000000c00 */
[----:B------:R-:W-:Y:S01]  /*6f80*/  MOV R4, R8 ;  /* 0x0000000800047202 */ /* 0x000fe20000000f00 */
[----:B------:R-:W-:Y:S01]  /*6f90*/  IMAD R15, R14, c[0x0][0x3a0], RZ ;  /* 0x0000e8000e0f7a24 */ /* 0x000fe200078e02ff */
[----:B------:R-:W-:Y:S01]  /*6fa0*/  MOV R5, R12 ;  /* 0x0000000c00057202 */ /* 0x000fe20000000f00 */
[----:B------:R-:W2:Y:S04]  /*6fb0*/  LDS.128 R16, [R251+0xc000] ;  /* 0x00c00000fb107984 */ /* 0x000ea80000000c00 */
[----:B------:R-:W3:Y:S01]  /*6fc0*/  LDS.128 R24, [R251+0x10000] ;  /* 0x01000000fb187984 */ /* 0x000ee20000000c00 */
[----:B------:R-:W-:-:S04]  /*6fd0*/  IMAD.WIDE.U32 R10, R64, c[0x0][0x3a0], R4 ;  /* 0x0000e800400a7a25 */ /* 0x000fc800078e0004 */
[----:B------:R-:W-:-:S05]  /*6fe0*/  IMAD R4, R64, c[0x0][0x3a4], R15 ;  /* 0x0000e90040047a24 */ /* 0x000fca00078e020f */
[----:B------:R-:W-:Y:S02]  /*6ff0*/  IADD3 R5, R11, R4, RZ ;  /* 0x000000040b057210 */ /* 0x000fe40007ffe0ff */
[----:B------:R-:W-:-:S04]  /*7000*/  LEA R4, P0, R10, c[0x0][0x340], 0x1 ;  /* 0x0000d0000a047a11 */ /* 0x000fc800078008ff */
[----:B------:R-:W-:-:S05]  /*7010*/  LEA.HI.X R5, R10, c[0x0][0x344], R5, 0x1, P0 ;  /* 0x0000d1000a057a11 */ /* 0x000fca00000f0c05 */
[----:B-1----:R1:W-:Y:S04]  /*7020*/  STG.E.128 [R4.64+0x80], R20 ;  /* 0x0000801404007986 */ /* 0x0023e8000c101d04 */
[----:B--2---:R1:W-:Y:S04]  /*7030*/  STG.E.128 [R4.64], R16 ;  /* 0x0000001004007986 */ /* 0x0043e8000c101d04 */
[----:B---3--:R1:W-:Y:S02]  /*7040*/  STG.E.128 [R4.64+0x100], R24 ;  /* 0x0001001804007986 */ /* 0x0083e4000c101d04 */
.L_x_107:
[----:B-1-34-:R-:W-:Y:S05]  /*7050*/  BSYNC B0 ;  /* 0x0000000000007941 */ /* 0x01afea0003800000 */
.L_x_106:
[----:B------:R-:W-:Y:S01]  /*7060*/  IADD3 R4, R64, 0x20, RZ ;  /* 0x0000002040047810 */ /* 0x000fe20007ffe0ff */
[----:B------:R-:W-:Y:S03]  /*7070*/  BSSY B0, `(.L_x_108) ;  /* 0x000000f000007945 */ /* 0x000fe60003800000 */
[----:B------:R-:W-:-:S13]  /*7080*/  ISETP.GE.AND P1, PT, R4, UR6, PT ;  /* 0x0000000604007c0c */ /* 0x000fda000bf26270 */
[----:B------:R-:W-:Y:S05]  /*7090*/  @P1 BRA `(.L_x_109) ;  /* 0x000000c000001947 */ /* 0x000fea0003800000 */
[----:B------:R-:W-:Y:S02]  /*70a0*/  IADD3 R4, P0, R64, 0x20, RZ ;  /* 0x0000002040047810 */ /* 0x000fe40007f1e0ff */
[----:B------:R-:W-:Y:S02]  /*70b0*/  MOV R9, R12 ;  /* 0x0000000c00097202 */ /* 0x000fe40000000f00 */
[----:B------:R-:W-:-:S03]  /*70c0*/  IADD3.X R5, RZ, R14, RZ, P0, !PT ;  /* 0x0000000eff057210 */ /* 0x000fc600007fe4ff */
[----:B------:R-:W-:-:S04]  /*70d0*/  IMAD.WIDE.U32 R8, R4, c[0x0][0x3a0], R8 ;  /* 0x0000e80004087a25 */ /* 0x000fc800078e0008 */
[----:B------:R-:W-:-:S04]  /*70e0*/  IMAD R5, R5, c[0x0][0x3a0], RZ ;  /* 0x0000e80005057a24 */ /* 0x000fc800078e02ff */
[----:B------:R-:W-:Y:S01]  /*70f0*/  IMAD R5, R4, c[0x0][0x3a4], R5 ;  /* 0x0000e90004057a24 */ /* 0x000fe200078e0205 */
[----:B------:R-:W-:-:S04]  /*7100*/  LEA R4, P0, R8, c[0x0][0x340], 0x1 ;  /* 0x0000d00008047a11 */ /* 0x000fc800078008ff */
[----:B------:R-:W-:-:S04]  /*7110*/  IADD3 R5, R9, R5, RZ ;  /* 0x0000000509057210 */ /* 0x000fc80007ffe0ff */
[----:B------:R-:W-:-:S05]  /*7120*/  LEA.HI.X R5, R8, c[0x0][0x344], R5, 0x1, P0 ;  /* 0x0000d10008057a11 */ /* 0x000fca00000f0c05 */
[----:B------:R1:W-:Y:S04]  /*7130*/  STG.E.128 [R4.64], R36 ;  /* 0x0000002404007986 */ /* 0x0003e8000c101d04 */
[----:B------:R1:W-:Y:S04]  /*7140*/  STG.E.128 [R4.64+0x80], R32 ;  /* 0x0000802004007986 */ /* 0x0003e8000c101d04 */
[----:B------:R1:W-:Y:S02]  /*7150*/  STG.E.128 [R4.64+0x100], R28 ;  /* 0x0001001c04007986 */ /* 0x0003e4000c101d04 */
.L_x_109:
[----:B------:R-:W-:Y:S05]  /*7160*/  BSYNC B0 ;  /* 0x0000000000007941 */ /* 0x000fea0003800000 */
.L_x_108:
[----:B------:R-:W-:Y:S01]  /*7170*/  ULDC.64 UR8, c[0x0][0x3a8] ;  /* 0x0000ea0000087ab9 */ /* 0x000fe20000000a00 */
[----:B------:R-:W-:Y:S01]  /*7180*/  IMAD.WIDE.U32 R6, R13, c[0x0][0x3a8], R6 ;  /* 0x0000ea000d067a25 */ /* 0x000fe200078e0006 */
[----:B------:R-:W-:Y:S01]  /*7190*/  UIMAD UR6, UR10, UR8, URZ ;  /* 0x000000080a0672a4 */ /* 0x000fe2000f8e023f */
[----:B------:R-:W-:Y:S03]  /*71a0*/  BSSY B0, `(.L_x_110) ;  /* 0x0000017000007945 */ /* 0x000fe60003800000 */
[----:B------:R-:W-:Y:S01]  /*71b0*/  UIMAD UR7, UR7, UR9, UR6 ;  /* 0x00000009070772a4 */ /* 0x000fe2000f8e0206 */
[----:B------:R-:W-:-:S05]  /*71c0*/  IADD3 R6, P0, R6, UR11, RZ ;  /* 0x0000000b06067c10 */ /* 0x000fca000ff1e0ff */
[----:B-1----:R-:W-:Y:S01]  /*71d0*/  IMAD.U32 R4, RZ, RZ, UR7 ;  /* 0x00000007ff047e24 */ /* 0x002fe2000f8e00ff */
        /* <DEDUP_REMOVED lines=9> */
[----:B------:R-:W-:Y:S01]  /*7270*/  IMAD R11, R14, c[0x0][0x3a8], RZ ;  /* 0x0000ea000e0b7a24 */ /* 0x000fe200078e02ff */
[----:B------:R-:W-:-:S05]  /*7280*/  MOV R5, R10 ;  /* 0x0000000a00057202 */ /* 0x000fca0000000f00 */
[----:B------:R-:W-:-:S04]  /*7290*/  IMAD.WIDE.U32 R8, R64, c[0x0][0x3a8], R4 ;  /* 0x0000ea0040087a25 */ /* 0x000fc800078e0004 */
[----:B------:R-:W-:-:S05]  /*72a0*/  IMAD R4, R64, c[0x0][0x3ac], R11 ;  /* 0x0000eb0040047a24 */ /* 0x000fca00078e020b */
[----:B------:R-:W-:Y:S02]  /*72b0*/  IADD3 R5, R9, R4, RZ ;  /* 0x0000000409057210 */ /* 0x000fe40007ffe0ff */
[----:B------:R-:W-:-:S04]  /*72c0*/  LEA R4, P0, R8, c[0x0][0x348], 0x1 ;  /* 0x0000d20008047a11 */ /* 0x000fc800078008ff */
[----:B------:R-:W-:-:S05]  /*72d0*/  LEA.HI.X R5, R8, c[0x0][0x34c], R5, 0x1, P0 ;  /* 0x0000d30008057a11 */ /* 0x000fca00000f0c05 */
[----:B------:R1:W-:Y:S04]  /*72e0*/  STG.E.128 [R4.64], R48 ;  /* 0x0000003004007986 */ /* 0x0003e8000c101d04 */
[----:B------:R1:W-:Y:S04]  /*72f0*/  STG.E.128 [R4.64+0x80], R44 ;  /* 0x0000802c04007986 */ /* 0x0003e8000c101d04 */
[----:B------:R1:W-:Y:S02]  /*7300*/  STG.E.128 [R4.64+0x100], R40 ;  /* 0x0001002804007986 */ /* 0x0003e4000c101d04 */
.L_x_111:
[----:B------:R-:W-:Y:S05]  /*7310*/  BSYNC B0 ;  /* 0x0000000000007941 */ /* 0x000fea0003800000 */
.L_x_110:
[----:B------:R-:W-:Y:S05]  /*7320*/  @P1 BRA `(.L_x_112) ;  /* 0x0000093000001947 */ /* 0x000fea0003800000 */
[----:B-1----:R-:W-:Y:S02]  /*7330*/  IADD3 R4, P0, R64, 0x20, RZ ;  /* 0x0000002040047810 */ /* 0x002fe40007f1e0ff */
[----:B------:R-:W-:-:S02]  /*7340*/  MOV R7, R10 ;  /* 0x0000000a00077202 */ /* 0x000fc40000000f00 */
        /* <DEDUP_REMOVED lines=9> */
[----:B------:R1:W-:Y:S01]  /*73e0*/  STG.E.128 [R4.64+0x100], R52 ;  /* 0x0001003404007986 */ /* 0x0003e2000c101d04 */
[----:B------:R-:W-:Y:S05]  /*73f0*/  BRA `(.L_x_112) ;  /* 0x0000086000007947 */ /* 0x000fea0003800000 */
.L_x_100:
[----:B--2---:R-:W-:Y:S02]  /*7400*/  UISETP.NE.AND UP0, UPT, UR24, -0x1, UPT ;  /* 0xffffffff1800788c */ /* 0x004fe4000bf05270 */
        /* <DEDUP_REMOVED lines=19> */
.L_x_113:
        /* <DEDUP_REMOVED lines=18> */
.L_x_114:
[----:B------:R-:W2:Y:S01]  /*7660*/  LDL.64 R16, [R1+0x78] ;  /* 0x0000780001107983 */ /* 0x000ea20000100a00 */
[----:B------:R-:W-:Y:S01]  /*7670*/  USHF.L.U32 UR7, UR19, 0x6, URZ ;  /* 0x0000000613077899 */ /* 0x000fe2000800063f */
[----:B------:R-:W-:Y:S01]  /*7680*/  BSSY B0, `(.L_x_115) ;  /* 0x0000024000007945 */ /* 0x000fe20003800000 */
[----:B------:R-:W-:Y:S01]  /*7690*/  ULDC.64 UR8, c[0x0][0x3a0] ;  /* 0x0000e80000087ab9 */ /* 0x000fe20000000a00 */
[----:B------:R-:W1:Y:S01]  /*76a0*/  S2R R14, SR_TID.X ;  /* 0x00000000000e7919 */ /* 0x000e620000002100 */
[----:B------:R-:W-:Y:S02]  /*76b0*/  USHF.R.S32.HI UR10, URZ, 0x1f, UR7 ;  /* 0x0000001f3f0a7899 */ /* 0x000fe40008011407 */
[----:B------:R-:W-:Y:S01]  /*76c0*/  IMAD.U32 R11, RZ, RZ, UR7 ;  /* 0x00000007ff0b7e24 */ /* 0x000fe2000f8e00ff */
[----:B------:R-:W3:Y:S01]  /*76d0*/  S2R R15, SR_TID.X ;  /* 0x00000000000f7919 */ /* 0x000ee20000002100 */
[----:B------:R-:W-:-:S02]  /*76e0*/  UIMAD UR8, UR10, UR8, URZ ;  /* 0x000000080a0872a4 */ /* 0x000fc4000f8e023f */
[----:B------:R-:W-:Y:S02]  /*76f0*/  UIMAD UR6, UR19, -0x40, UR6 ;  /* 0xffffffc0130678a4 */ /* 0x000fe4000f8e0206 */
[----:B------:R-:W-:Y:S01]  /*7700*/  UIMAD UR8, UR7, UR9, UR8 ;  /* 0x00000009070872a4 */ /* 0x000fe2000f8e0208 */
[----:B-1----:R-:W-:-:S04]  /*7710*/  SHF.R.S32.HI R14, RZ, 0x1f, R14 ;  /* 0x0000001fff0e7819 */ /* 0x002fc8000001140e */
[----:B---3--:R-:W-:-:S04]  /*7720*/  LEA.HI R14, R14, R15, RZ, 0x3 ;  /* 0x0000000f0e0e7211 */ /* 0x008fc800078f18ff */
        /* <DEDUP_REMOVED lines=22> */
[----:B------:R1:W-:Y:S04]  /*7890*/  STG.E.128 [R4.64], RZ ;  /* 0x000000ff04007986 */ /* 0x0003e8000c101d04 */
[----:B------:R1:W-:Y:S04]  /*78a0*/  STG.E.128 [R4.64+0x80], RZ ;  /* 0x000080ff04007986 */ /* 0x0003e8000c101d04 */
[----:B------:R1:W-:Y:S02]  /*78b0*/  STG.E.128 [R4.64+0x100], RZ ;  /* 0x000100ff04007986 */ /* 0x0003e4000c101d04 */
.L_x_116:
[----:B------:R-:W-:Y:S05]  /*78c0*/  BSYNC B0 ;  /* 0x0000000000007941 */ /* 0x000fea0003800000 */
.L_x_115:
[----:B-1----:R-:W-:Y:S01]  /*78d0*/  IADD3 R4, R14, 0x20, RZ ;  /* 0x000000200e047810 */ /* 0x002fe20007ffe0ff */
        /* <DEDUP_REMOVED lines=12> */
[----:B------:R1:W-:Y:S04]  /*79a0*/  STG.E.128 [R4.64], RZ ;  /* 0x000000ff04007986 */ /* 0x0003e8000c101d04 */
[----:B------:R1:W-:Y:S04]  /*79b0*/  STG.E.128 [R4.64+0x80], RZ ;  /* 0x000080ff04007986 */ /* 0x0003e8000c101d04 */
[----:B------:R1:W-:Y:S02]  /*79c0*/  STG.E.128 [R4.64+0x100], RZ ;  /* 0x000100ff04007986 */ /* 0x0003e4000c101d04 */
.L_x_118:
[----:B------:R-:W-:Y:S05]  /*79d0*/  BSYNC B0 ;  /* 0x0000000000007941 */ /* 0x000fea0003800000 */
.L_x_117:
        /* <DEDUP_REMOVED lines=26> */
.L_x_120:
[----:B------:R-:W-:Y:S05]  /*7b80*/  BSYNC B0 ;  /* 0x0000000000007941 */ /* 0x000fea0003800000 */
.L_x_119:
        /* <DEDUP_REMOVED lines=13> */
.L_x_112:
[----:B------:R-:W-:Y:S05]  /*7c60*/  BSYNC B1 ;  /* 0x0000000000017941 */ /* 0x000fea0003800000 */
.L_x_95:
        /* <DEDUP_REMOVED lines=11> */
.L_x_121:
[----:B------:R-:W-:Y:S05]  /*7d20*/  EXIT ;  /* 0x000000000000794d */ /* 0x000fea0003800000 */
.L_x_123:
        /* <DEDUP_REMOVED lines=13> */
.L_x_1580:


//--------------------- .text._ZN5flash44flash_bwd_dq_dk_dv_loop_seqk_parallel_kernelI23Flash_bwd_kernel_traitsILi192ELi64ELi64ELi8ELi4ELi2ELi2ELb1ELb1EN7cutlass6half_tE19Flash_kernel_traitsILi192ELi64ELi64ELi8ES3_EELb0ELb0ELb0ELb1ELb0ELb0ELb0EEEvNS_16Flash_bwd_paramsE --------------------------
	.section	.text._ZN5flash44flash_bwd_dq_dk_dv_loop_seqk_parallel_kernelI23Flash_bwd_kernel_traitsILi192ELi64ELi64ELi8ELi4ELi2ELi2ELb1ELb1EN7cutlass6half_tE19Flash_kernel_traitsILi192ELi64ELi64ELi8ES3_EELb0ELb0ELb0ELb1ELb0ELb0ELb0EEEvNS_16Flash_bwd_paramsE,"ax",@progbits
	.sectioninfo	@"SHI_REGISTERS=255"
	.align	128
        .global         _ZN5flash44flash_bwd_dq_dk_dv_loop_seqk_parallel_kernelI23Flash_bwd_kernel_traitsILi192ELi64ELi64ELi8ELi4ELi2ELi2ELb1ELb1EN7cutlass6half_tE19Flash_kernel_traitsILi192ELi64ELi64ELi8ES3_EELb0ELb0ELb0ELb1ELb0ELb0ELb0EEEvNS_16Flash_bwd_paramsE
        .type           _ZN5flash44flash_bwd_dq_dk_dv_loop_seqk_parallel_kernelI23Flash_bwd_kernel_traitsILi192ELi64ELi64ELi8ELi4ELi2ELi2ELb1ELb1EN7cutlass6half_tE19Flash_kernel_traitsILi192ELi64ELi64ELi8ES3_EELb0ELb0ELb0ELb1ELb0ELb0ELb0EEEvNS_16Flash_bwd_paramsE,@function
        .size           _ZN5flash44flash_bwd_dq_dk_dv_loop_seqk_parallel_kernelI23Flash_bwd_kernel_traitsILi192ELi64ELi64ELi8ELi4ELi2ELi2ELb1ELb1EN7cutlass6half_tE19Flash_kernel_traitsILi192ELi64ELi64ELi8ES3_EELb0ELb0ELb0ELb1ELb0ELb0ELb0EEEvNS_16Flash_bwd_paramsE,(.L_x_1581 - _ZN5flash44flash_bwd_dq_dk_dv_loop_seqk_parallel_kernelI23Flash_bwd_kernel_traitsILi192ELi64ELi64ELi8ELi4ELi2ELi2ELb1ELb1EN7cutlass6half_tE19Flash_kernel_traitsILi192ELi64ELi64ELi8ES3_EELb0ELb0ELb0ELb1ELb0ELb0ELb0EEEvNS_16Flash_bwd_paramsE)
        .other          _ZN5flash44flash_bwd_dq_dk_dv_loop_seqk_parallel_kernelI23Flash_bwd_kernel_traitsILi192ELi64ELi64ELi8ELi4ELi2ELi2ELb1ELb1EN7cutlass6half_tE19Flash_kernel_traitsILi192ELi64ELi64ELi8ES3_EELb0ELb0ELb0ELb1ELb0ELb0ELb0EEEvNS_16Flash_bwd_paramsE,@"STO_CUDA_ENTRY STV_DEFAULT"
_ZN5flash44flash_bwd_dq_dk_dv_loop_seqk_parallel_kernelI23Flash_bwd_kernel_traitsILi192ELi64ELi64ELi8ELi4ELi2ELi2ELb1ELb1EN7cutlass6half_tE19Flash_kernel_traitsILi192ELi64ELi64ELi8ES3_EELb0ELb0ELb0ELb1ELb0ELb0ELb0EEEvNS_16Flash_bwd_paramsE:
.text._ZN5flash44flash_bwd_dq_dk_dv_loop_seqk_parallel_kernelI23Flash_bwd_kernel_traitsILi192ELi64ELi64ELi8ELi4ELi2ELi2ELb1ELb1EN7cutlass6half_tE19Flash_kernel_traitsILi192ELi64ELi64ELi8ES3_EELb0ELb0ELb0ELb1ELb0ELb0ELb0EEEvNS_16Flash_bwd_paramsE:
        /* <DEDUP_REMOVED lines=31> */
[CC--:B------:R-:W-:Y:S01]  /*01f0*/  LEA.HI R3, R7.reuse, R9.reuse, RZ, 0x4 ;  /* 0x0000000907037211 */ /* 0x0c0fe200078f20ff */
[----:B------:R-:W-:Y:S01]  /*0200*/  ULDC UR11, c[0x0][0x1c0] ;  /* 0x00007000000b7ab9 */ /* 0x000fe20000000800 */
[-C--:B------:R-:W-:Y:S01]  /*0210*/  LEA.HI R6, R7, R9.reuse, RZ, 0x2 ;  /* 0x0000000907067211 */ /* 0x080fe200078f10ff */
[----:B---3--:R-:W-:Y:S01]  /*0220*/  UIMAD UR46, UR35, UR45, URZ ;  /* 0x0000002d232e72a4 */ /* 0x008fe2000f8e023f */
[----:B------:R-:W-:Y:S01]  /*0230*/  LOP3.LUT R2, R10, 0xfffffff8, RZ, 0xc0, !PT ;  /* 0xfffffff80a027812 */ /* 0x000fe200078ec0ff */
[----:B------:R-:W-:Y:S01]  /*0240*/  UIMAD UR45, UR45, UR12, URZ ;  /* 0x0000000c2d2d72a4 */ /* 0x000fe2000f8e023f */
[----:B------:R-:W-:Y:S01]  /*0250*/  LOP3.LUT R4, R3, 0xfffffff0, RZ, 0xc0, !PT ;  /* 0xfffffff003047812 */ /* 0x000fe200078ec0ff */
[----:B------:R-:W-:Y:S01]  /*0260*/  UIMAD UR54, UR8, UR6, UR54 ;  /* 0x00000006083672a4 */ /* 0x000fe2000f8e0236 */
[----:B------:R-:W-:Y:S01]  /*0270*/  LOP3.LUT R5, R6, 0x7ffffffc, RZ, 0xc0, !PT ;  /* 0x7ffffffc06057812 */ /* 0x000fe200078ec0ff */
[----:B------:R-:W-:Y:S01]  /*0280*/  UIMAD UR51, UR7, UR32, URZ ;  /* 0x00000020073372a4 */ /* 0x000fe2000f8e023f */
[-C--:B------:R-:W-:Y:S01]  /*0290*/  LEA.HI R0, R7, R9.reuse, RZ, 0x5 ;  /* 0x0000000907007211 */ /* 0x080fe200078f28ff */
[----:B------:R-:W-:Y:S01]  /*02a0*/  IMAD.IADD R8, R9, 0x1, -R4 ;  /* 0x0000000109087824 */ /* 0x000fe200078e0a04 */
[-C--:B------:R-:W-:Y:S01]  /*02b0*/  LEA.HI R15, R7, R9.reuse, RZ, 0x7 ;  /* 0x00000009070f7211 */ /* 0x080fe200078f38ff */
[----:B------:R-:W-:Y:S01]  /*02c0*/  IMAD.IADD R18, R9, 0x1, -R5 ;  /* 0x0000000109127824 */ /* 0x000fe200078e0a05 */
[----:B------:R-:W-:Y:S01]  /*02d0*/  LEA.HI R17, R7, R9, RZ, 0x6 ;  /* 0x0000000907117211 */ /* 0x000fe200078f30ff */
[----:B------:R-:W-:Y:S01]  /*02e0*/  IMAD.IADD R7, R9, 0x1, -R2 ;  /* 0x0000000109077824 */ /* 0x000fe200078e0a02 */
[--C-:B------:R-:W-:Y:S01]  /*02f0*/  SHF.R.S32.HI R2, RZ, 0x5, R0.reuse ;  /* 0x00000005ff027819 */ /* 0x100fe20000011400 */
[----:B------:R-:W-:Y:S01]  /*0300*/  UIMAD UR6, UR32, UR11, UR35 ;  /* 0x0000000b200672a4 */ /* 0x000fe2000f8e0223 */
[----:B------:R-:W-:Y:S01]  /*0310*/  SHF.R.S32.HI R4, RZ, 0x4, R3 ;  /* 0x00000004ff047819 */ /* 0x000fe20000011403 */
[----:B------:R-:W-:Y:S01]  /*0320*/  IMAD.SHL.U32 R20, R7, 0x8, RZ ;  /* 0x0000000807147824 */ /* 0x000fe200078e00ff */
[----:B------:R-:W-:Y:S01]  /*0330*/  SHF.R.S32.HI R5, RZ, 0x1f, R0 ;  /* 0x0000001fff057819 */ /* 0x000fe20000011400 */
[----:B------:R-:W-:Y:S01]  /*0340*/  @!UP2 UIMAD UR7, UR32, UR13, UR35 ;  /* 0x0000000d2007a2a4 */ /* 0x000fe2000f8e0223 */
[----:B------:R-:W-:Y:S01]  /*0350*/  LEA.HI R0, R0, R2, RZ, 0x1 ;  /* 0x0000000200007211 */ /* 0x000fe200078f08ff */
[----:B------:R-:W-:Y:S01]  /*0360*/  USHF.L.U32 UR44, UR45, 0x6, URZ ;  /* 0x000000062d2c7899 */ /* 0x000fe2000800063f */
[----:B------:R-:W-:Y:S01]  /*0370*/  LEA.HI R3, R3, R4, RZ, 0x1 ;  /* 0x0000000403037211 */ /* 0x000fe200078f08ff */
[----:B------:R-:W-:Y:S01]  /*0380*/  STL [R1+0x50], R20 ;  /* 0x0000501401007387 */ /* 0x000fe20000100800 */
[----:B------:R-:W-:Y:S01]  /*0390*/  LEA.HI R5, R5, R2, RZ, 0x2 ;  /* 0x0000000205057211 */ /* 0x000fe200078f10ff */
[----:B------:R-:W-:Y:S01]  /*03a0*/  ULDC UR48, c[0x0][0x214] ;  /* 0x0000850000307ab9 */ /* 0x000fe20000000800 */
[----:B------:R-:W-:Y:S01]  /*03b0*/  LOP3.LUT R0, R0, 0xfffffffe, RZ, 0xc0, !PT ;  /* 0xfffffffe00007812 */ /* 0x000fe200078ec0ff */
[----:B------:R-:W-:Y:S01]  /*03c0*/  ULDC UR55, c[0x0][0x1c8] ;  /* 0x0000720000377ab9 */ /* 0x000fe20000000800 */
[----:B------:R-:W-:Y:S01]  /*03d0*/  LOP3.LUT R3, R3, 0xfffffffe, RZ, 0xc0, !PT ;  /* 0xfffffffe03037812 */ /* 0x000fe200078ec0ff */
[----:B------:R-:W-:Y:S01]  /*03e0*/  ULDC.U8 UR10, c[0x0][0x3d0] ;  /* 0x0000f400000a7ab9 */ /* 0x000fe20000000000 */
[----:B------:R-:W-:Y:S01]  /*03f0*/  LOP3.LUT R5, R5, 0xfffffffc, RZ, 0xc0, !PT ;  /* 0xfffffffc05057812 */ /* 0x000fe200078ec0ff */
[----:B------:R-:W-:Y:S01]  /*0400*/  IMAD.IADD R13, R2, 0x1, -R0 ;  /* 0x00000001020d7824 */ /* 0x000fe200078e0a00 */
[----:B------:R-:W-:Y:S01]  /*0410*/  SHF.R.S32.HI R12, RZ, 0x3, R10 ;  /* 0x00000003ff0c7819 */ /* 0x000fe2000001140a */
[----:B------:R-:W-:Y:S01]  /*0420*/  IMAD.IADD R11, R4, 0x1, -R3 ;  /* 0x00000001040b7824 */ /* 0x000fe200078e0a03 */
[--C-:B------:R-:W-:Y:S01]  /*0430*/  SHF.R.S32.HI R4, RZ, 0x2, R6.reuse ;  /* 0x00000002ff047819 */ /* 0x100fe20000011406 */
[----:B------:R-:W-:Y:S01]  /*0440*/  IMAD.IADD R16, R2, 0x1, -R5 ;  /* 0x0000000102107824 */ /* 0x000fe200078e0a05 */
[----:B------:R-:W-:Y:S01]  /*0450*/  SHF.R.S32.HI R0, RZ, 0x1f, R6 ;  /* 0x0000001fff007819 */ /* 0x000fe20000011406 */
[----:B------:R-:W-:Y:S01]  /*0460*/  IMAD.SHL.U32 R2, R12, 0x40, RZ ;  /* 0x000000400c027824 */ /* 0x000fe200078e00ff */
[----:B------:R-:W-:Y:S01]  /*0470*/  SHF.R.S32.HI R6, RZ, 0x1f, R8 ;  /* 0x0000001fff067819 */ /* 0x000fe20000011408 */
[----:B------:R-:W-:Y:S01]  /*0480*/  ULDC UR49, c[0x0][0x224] ;  /* 0x0000890000317ab9 */ /* 0x000fe20000000800 */
[----:B------:R-:W-:Y:S01]  /*0490*/  LEA.HI R3, R0, R4, RZ, 0x3 ;  /* 0x0000000400037211 */ /* 0x000fe200078f18ff */
[----:B------:R-:W-:Y:S01]  /*04a0*/  @UP2 UIMAD UR53, UR32, UR48, URZ ;  /* 0x00000030203522a4 */ /* 0x000fe2000f8e023f */
[----:B------:R-:W-:Y:S01]  /*04b0*/  LOP3.LUT R0, R2, 0x1c0, RZ, 0xc0, !PT ;  /* 0x000001c002007812 */ /* 0x000fe200078ec0ff */
[----:B------:R-:W-:Y:S01]  /*04c0*/  ULDC.64 UR4, c[0x0][0x118] ;  /* 0x0000460000047ab9 */ /* 0x000fe20000000a00 */
[----:B------:R-:W-:Y:S01]  /*04d0*/  LOP3.LUT R2, R3, 0xfffffff8, RZ, 0xc0, !PT ;  /* 0xfffffff803027812 */ /* 0x000fe200078ec0ff */
[----:B------:R-:W-:Y:S01]  /*04e0*/  ULOP3.LUT UR55, UR35, UR55, URZ, 0x3c, !UPT ;  /* 0x0000003723377292 */ /* 0x000fe2000f8e3c3f */
[----:B------:R-:W-:Y:S01]  /*04f0*/  LOP3.LUT R3, R0, 0x38, R20, 0xf8, !PT ;  /* 0x0000003800037812 */ /* 0x000fe200078ef814 */
[----:B------:R-:W-:Y:S01]  /*0500*/  USHF.R.S32.HI UR56, URZ, 0x1f, UR35 ;  /* 0x0000001f3f387899 */ /* 0x000fe20008011423 */
[----:B------:R-:W-:Y:S01]  /*0510*/  LEA.HI R14, R6, R8, RZ, 0x3 ;  /* 0x00000008060e7211 */ /* 0x000fe200078f18ff */
[----:B------:R-:W-:Y:S01]  /*0520*/  IMAD.IADD R5, R4, 0x1, -R2 ;  /* 0x0000000104057824 */ /* 0x000fe200078e0a02 */
[----:B------:R-:W-:Y:S01]  /*0530*/  SHF.R.U32.HI R0, RZ, 0x3, R0 ;  /* 0x00000003ff007819 */ /* 0x000fe20000011600 */
[----:B------:R-:W-:Y:S01]  /*0540*/  UISETP.NE.AND UP3, UPT, UR10, URZ, UPT ;  /* 0x0000003f0a00728c */ /* 0x000fe2000bf65270 */
[----:B------:R-:W-:Y:S01]  /*0550*/  LOP3.LUT R2, R14, 0xfffffff8, RZ, 0xc0, !PT ;  /* 0xfffffff80e027812 */ /* 0x000fe200078ec0ff */
[----:B------:R-:W-:Y:S01]  /*0560*/  USHF.R.S32.HI UR60, URZ, 0x1f, UR32 ;  /* 0x0000001f3f3c7899 */ /* 0x000fe20008011420 */
[----:B------:R-:W-:Y:S01]  /*0570*/  LOP3.LUT R12, R3, R0, RZ, 0x3c, !PT ;  /* 0x00000000030c7212 */ /* 0x000fe200078e3cff */
[C---:B------:R-:W-:Y:S01]  /*0580*/  IMAD.SHL.U32 R0, R7.reuse, 0x40, RZ ;  /* 0x0000004007007824 */ /* 0x040fe200078e00ff */
[C---:B------:R-:W-:Y:S01]  /*0590*/  LOP3.LUT P4, RZ, R7.reuse, 0x4, RZ, 0xc0, !PT ;  /* 0x0000000407ff7812 */ /* 0x040fe2000788c0ff */
[----:B------:R-:W-:Y:S01]  /*05a0*/  IMAD.IADD R9, R8, 0x1, -R2 ;  /* 0x0000000108097824 */ /* 0x000fe200078e0a02 */
[----:B------:R-:W-:Y:S01]  /*05b0*/  LOP3.LUT P3, RZ, R7, 0x2, RZ, 0xc0, !PT ;  /* 0x0000000207ff7812 */ /* 0x000fe2000786c0ff */
[----:B------:R-:W-:Y:S01]  /*05c0*/  IMAD.SHL.U32 R2, R13, 0x10, RZ ;  /* 0x000000100d027824 */ /* 0x000fe200078e00ff */
[----:B------:R-:W-:Y:S01]  /*05d0*/  LOP3.LUT R0, R0, 0x1c0, RZ, 0xc0, !PT ;  /* 0x000001c000007812 */ /* 0x000fe200078ec0ff */
[----:B------:R-:W-:Y:S01]  /*05e0*/  USHF.R.S32.HI UR59, URZ, 0x1f, UR35 ;  /* 0x0000001f3f3b7899 */ /* 0x000fe20008011423 */
[----:B------:R-:W-:Y:S01]  /*05f0*/  SHF.R.S32.HI R8, RZ, 0x7, R15 ;  /* 0x00000007ff087819 */ /* 0x000fe2000001140f */
[----:B------:R-:W-:Y:S01]  /*0600*/  USHF.R.S32.HI UR58, URZ, 0x1f, UR32 ;  /* 0x0000001f3f3a7899 */ /* 0x000fe20008011420 */
[C---:B------:R-:W-:Y:S01]  /*0610*/  LOP3.LUT R6, R0.reuse, 0x8, R10, 0xf8, !PT ;  /* 0x0000000800067812 */ /* 0x040fe200078ef80a */
[----:B------:R-:W-:Y:S01]  /*0620*/  USHF.R.S32.HI UR57, URZ, 0x1f, UR35 ;  /* 0x0000001f3f397899 */ /* 0x000fe20008011423 */
[----:B------:R-:W-:Y:S01]  /*0630*/  LOP3.LUT R3, R5, 0x1, RZ, 0xc0, !PT ;  /* 0x0000000105037812 */ /* 0x000fe200078ec0ff */
[----:B------:R-:W-:Y:S01]  /*0640*/  UIMAD.WIDE.U32 UR40, UR36, UR42, URZ ;  /* 0x0000002a242872a5 */ /* 0x000fe2000f8e003f */
[----:B------:R-:W-:Y:S01]  /*0650*/  LOP3.LUT R7, R0, 0x10, R2, 0xf8, !PT ;  /* 0x0000001000077812 */ /* 0x000fe200078ef802 */
[----:B------:R-:W-:Y:S01]  /*0660*/  IMAD.SHL.U32 R2, R11, 0x200, RZ ;  /* 0x000002000b027824 */ /* 0x000fe200078e00ff */
[----:B------:R-:W-:Y:S01]  /*0670*/  SHF.R.U32.HI R4, RZ, 0x3, R0 ;  /* 0x00000003ff047819 */ /* 0x000fe20000011600 */
[----:B------:R-:W-:Y:S01]  /*0680*/  UIMAD UR50, UR37, UR42, URZ ;  /* 0x0000002a253272a4 */ /* 0x000fe2000f8e023f */
[----:B------:R-:W-:Y:S01]  /*0690*/  ISETP.NE.U32.AND P0, PT, R3, 0x1, PT ;  /* 0x000000010300780c */ /* 0x000fe20003f05070 */
[----:B------:R-:W-:Y:S01]  /*06a0*/  IMAD R3, R8, 0x800, R2 ;  /* 0x0000080008037824 */ /* 0x000fe200078e0202 */
[----:B------:R-:W-:Y:S01]  /*06b0*/  LOP3.LUT R0, R6, R4, RZ, 0x3c, !PT ;  /* 0x0000000406007212 */ /* 0x000fe200078e3cff */
[----:B------:R-:W-:Y:S01]  /*06c0*/  IMAD.U32 R6, RZ, RZ, UR14 ;  /* 0x0000000eff067e24 */ /* 0x000fe2000f8e00ff */
[C---:B------:R-:W-:Y:S01]  /*06d0*/  R2P PR, R5.reuse, 0x6 ;  /* 0x0000000605007804 */ /* 0x040fe20000000000 */
[----:B------:R-:W-:Y:S01]  /*06e0*/  IMAD.SHL.U32 R5, R5, 0x40, RZ ;  /* 0x0000004005057824 */ /* 0x000fe200078e00ff */
[----:B------:R-:W-:Y:S01]  /*06f0*/  LOP3.LUT R7, R7, 0x8, R10, 0xf8, !PT ;  /* 0x0000000807077812 */ /* 0x000fe200078ef80a */
[----:B------:R-:W-:Y:S01]  /*0700*/  IMAD.IADD R0, R3, 0x1, R0 ;  /* 0x0000000103007824 */ /* 0x000fe200078e0200 */
[----:B------:R-:W-:Y:S01]  /*0710*/  SHF.R.S32.HI R3, RZ, 0x6, R17 ;  /* 0x00000006ff037819 */ /* 0x000fe20000011411 */
[----:B------:R-:W-:Y:S01]  /*0720*/  IMAD.SHL.U32 R6, R11, 0x20, RZ ;  /* 0x000000200b067824 */ /* 0x000fe200078e00ff */
[----:B------:R-:W-:Y:S01]  /*0730*/  LOP3.LUT R4, R2, R7, R4, 0xf6, !PT ;  /* 0x0000000702047212 */ /* 0x000fe200078ef604 */
[----:B------:R-:W-:Y:S01]  /*0740*/  IMAD.SHL.U32 R7, R8, 0x20, RZ ;  /* 0x0000002008077824 */ /* 0x000fe200078e00ff */
[----:B------:R-:W-:Y:S01]  /*0750*/  LOP3.LUT R2, R5, 0x1c0, RZ, 0xc0, !PT ;  /* 0x000001c005027812 */ /* 0x000fe200078ec0ff */
[----:B------:R-:W-:Y:S01]  /*0760*/  IMAD R17, R3, 0x200, R12 ;  /* 0x0000020003117824 */ /* 0x000fe200078e020c */
[----:B------:R-:W-:Y:S01]  /*0770*/  LOP3.LUT P6, RZ, R9, 0x4, RZ, 0xc0, !PT ;  /* 0x0000000409ff7812 */ /* 0x000fe200078cc0ff */
[----:B------:R-:W-:Y:S01]  /*0780*/  IMAD.SHL.U32 R3, R3, 0x8, RZ ;  /* 0x0000000803037824 */ /* 0x000fe200078e00ff */
[----:B------:R-:W-:Y:S01]  /*0790*/  SHF.R.U32.HI R5, RZ, 0x3, R2 ;  /* 0x00000003ff057819 */ /* 0x000fe20000011602 */
[----:B------:R-:W-:Y:S01]  /*07a0*/  IMAD.SHL.U32 R0, R0, 0x2, RZ ;  /* 0x0000000200007824 */ /* 0x000fe200078e00ff */
[----:B------:R-:W-:Y:S01]  /*07b0*/  LOP3.LUT P5, RZ, R9, 0x2, RZ, 0xc0, !PT ;  /* 0x0000000209ff7812 */ /* 0x000fe200078ac0ff */
[----:B------:R-:W-:Y:S01]  /*07c0*/  USHF.R.S32.HI UR52, URZ, 0x1f, UR46 ;  /* 0x0000001f3f347899 */ /* 0x000fe2000801142e */
[----:B------:R-:W-:Y:S01]  /*07d0*/  LOP3.LUT R3, R3, 0x18, RZ, 0xc0, !PT ;  /* 0x0000001803037812 */ /* 0x000fe200078ec0ff */
[----:B------:R-:W-:-:S02]  /*07e0*/  UIMAD UR49, UR6, UR49, URZ ;  /* 0x00000031063172a4 */ /* 0x000fc4000f8e023f */
[----:B------:R-:W-:Y:S01]  /*07f0*/  @!UP2 UIMAD UR48, UR7, UR48, URZ ;  /* 0x000000300730a2a4 */ /* 0x000fe2000f8e023f */
[----:B------:R-:W-:Y:S01]  /*0800*/  LOP3.LUT R10, R3, 0x20, R6, 0xf8, !PT ;  /* 0x00000020030a7812 */ /* 0x000fe200078ef806 */
[----:B------:R-:W-:Y:S01]  /*0810*/  USHF.R.S32.HI UR47, URZ, 0x1f, UR44 ;  /* 0x0000001f3f2f7899 */ /* 0x000fe2000801142c */
[----:B------:R-:W-:Y:S01]  /*0820*/  LOP3.LUT R6, R2, 0x20, R7, 0xf8, !PT ;  /* 0x0000002002067812 */ /* 0x000fe200078ef807 */
[----:B------:R-:W-:Y:S01]  /*0830*/  IMAD.SHL.U32 R7, R9, 0x40, RZ ;  /* 0x0000004009077824 */ /* 0x000fe200078e00ff */
[----:B------:R-:W-:Y:S01]  /*0840*/  LOP3.LUT R8, R5, R2, R3, 0x1e, !PT ;  /* 0x0000000205087212 */ /* 0x000fe200078e1e03 */
        /* <DEDUP_REMOVED lines=10> */
[----:B------:R-:W-:Y:S01]  /*08f0*/  IADD3 R14, R20, 0x40, RZ ;  /* 0x00000040140e7810 */ /* 0x000fe20007ffe0ff */
[----:B------:R-:W-:Y:S01]  /*0900*/  IMAD.MOV.U32 R6, RZ, RZ, 0x20 ;  /* 0x00000020ff067424 */ /* 0x000fe200078e00ff */
[----:B------:R-:W-:Y:S01]  /*0910*/  LOP3.LUT R5, R2, 0x8, R5, 0xf8, !PT ;  /* 0x0000000802057812 */ /* 0x000fe200078ef805 */
[----:B------:R-:W-:Y:S01]  /*0920*/  IMAD.SHL.U32 R11, R17, 0x2, RZ ;  /* 0x00000002110b7824 */ /* 0x000fe200078e00ff */
[----:B------:R-:W-:Y:S01]  /*0930*/  LOP3.LUT R8, R8, 0xfffffe00, RZ, 0xc0, !PT ;  /* 0xfffffe0008087812 */ /* 0x000fe200078ec0ff */
[----:B------:R-:W-:Y:S01]  /*0940*/  STL [R1+0x6c], R14 ;  /* 0x00006c0e01007387 */ /* 0x000fe20000100800 */
[----:B------:R-:W-:Y:S01]  /*0950*/  LOP3.LUT R2, R3, R10, R2, 0x1e, !PT ;  /* 0x0000000a03027212 */ /* 0x000fe200078e1e02 */
[----:B------:R-:W-:Y:S01]  /*0960*/  IMAD.MOV.U32 R10, RZ, RZ, -0x10 ;  /* 0xfffffff0ff0a7424 */ /* 0x000fe200078e00ff */
[----:B------:R-:W-:Y:S01]  /*0970*/  LOP3.LUT R3, R5, R3, RZ, 0x3c, !PT ;  /* 0x0000000305037212 */ /* 0x000fe200078e3cff */
[--C-:B------:R-:W-:Y:S01]  /*0980*/  IMAD R7, R16, 0x400, R8.reuse ;  /* 0x0000040010077824 */ /* 0x100fe200078e0208 */
[----:B------:R-:W-:Y:S01]  /*0990*/  LEA R12, R12, 0xc000, 0x1 ;  /* 0x0000c0000c0c7811 */ /* 0x000fe200078e08ff */
[----:B------:R-:W-:Y:S01]  /*09a0*/  IMAD R9, R13, 0x400, R8 ;  /* 0x000004000d097824 */ /* 0x000fe200078e0208 */
[----:B------:R-:W-:Y:S01]  /*09b0*/  IADD3 R13, R20, 0x80, RZ ;  /* 0x00000080140d7810 */ /* 0x000fe20007ffe0ff */
[----:B------:R-:W-:Y:S01]  /*09c0*/  IMAD.MOV.U32 R5, RZ, RZ, 0x40 ;  /* 0x00000040ff057424 */ /* 0x000fe200078e00ff */
[----:B------:R-:W-:Y:S01]  /*09d0*/  LOP3.LUT R8, R2, R8, RZ, 0xfc, !PT ;  /* 0x0000000802087212 */ /* 0x000fe200078efcff */
[----:B------:R-:W-:Y:S01]  /*09e0*/  IMAD.IADD R7, R7, 0x1, R3 ;  /* 0x0000000107077824 */ /* 0x000fe200078e0203 */
[----:B------:R-:W-:Y:S01]  /*09f0*/  SEL R2, R6, 0xffffffe0, !P3 ;  /* 0xffffffe006027807 */ /* 0x000fe20005800000 */
[----:B------:R-:W-:Y:S01]  /*0a00*/  IMAD.IADD R9, R3, 0x1, R9 ;  /* 0x0000000103097824 */ /* 0x000fe200078e0209 */
[----:B------:R-:W-:Y:S01]  /*0a10*/  SEL R3, R5, 0xffffffc0, !P4 ;  /* 0xffffffc005037807 */ /* 0x000fe20006000000 */
[----:B------:R-:W-:Y:S01]  /*0a20*/  STL [R1+0x70], R13 ;  /* 0x0000700d01007387 */ /* 0x000fe20000100800 */
[----:B------:R-:W-:-:S02]  /*0a30*/  SEL R10, R10, 0x10, !P0 ;  /* 0x000000100a0a7807 */ /* 0x000fc40004000000 */
[----:B------:R-:W-:Y:S01]  /*0a40*/  SEL R6, R6, 0xffffffe0, !P5 ;  /* 0xffffffe006067807 */ /* 0x000fe20006800000 */
[----:B------:R1:W-:Y:S01]  /*0a50*/  STL [R1+0x2c], R11 ;  /* 0x00002c0b01007387 */ /* 0x0003e20000100800 */
[C---:B------:R-:W-:Y:S01]  /*0a60*/  IMAD.IADD R252, R0.reuse, 0x1, R3 ;  /* 0x0000000100fc7824 */ /* 0x040fe200078e0203 */
[----:B------:R-:W-:Y:S02]  /*0a70*/  SEL R5, R5, 0xffffffc0, !P6 ;  /* 0xffffffc005057807 */ /* 0x000fe40007000000 */
[----:B------:R2:W-:Y:S01]  /*0a80*/  STL [R1], R0 ;  /* 0x0000000001007387 */ /* 0x0005e20000100800 */
[----:B------:R-:W-:Y:S01]  /*0a90*/  LEA R9, R9, 0x12000, 0x1 ;  /* 0x0001200009097811 */ /* 0x000fe200078e08ff */
[--C-:B-1----:R-:W-:Y:S01]  /*0aa0*/  IMAD.IADD R11, R0, 0x1, R2.reuse ;  /* 0x00000001000b7824 */ /* 0x102fe200078e0202 */
[----:B------:R-:W-:Y:S01]  /*0ab0*/  IADD3 R2, R3, R0, R2 ;  /* 0x0000000003027210 */ /* 0x000fe20007ffe002 */
[----:B--2---:R-:W-:-:S03]  /*0ac0*/  IMAD.SHL.U32 R0, R15, 0x2, RZ ;  /* 0x000000020f007824 */ /* 0x004fc600078e00ff */
        /* <DEDUP_REMOVED lines=10> */
[----:B------:R-:W-:Y:S01]  /*0b70*/  IADD3 R4, R12, 0x40, RZ ;  /* 0x000000400c047810 */ /* 0x000fe20007ffe0ff */
        /* <DEDUP_REMOVED lines=21> */
.L_x_168:
        /* <DEDUP_REMOVED lines=53> */
.L_x_124:
        /* <DEDUP_REMOVED lines=29> */
[----:B------:R-:W-:Y:S02]  /*11f0*/  ULEA.HI UR33, UR8, UR6, URZ, 0x6 ;  /* 0x0000000608217291 */ /* 0x000fe4000f8f303f */
[----:B------:R-:W-:Y:S02]  /*1200*/  UISETP.NE.AND UP1, UPT, UR15, -0x1, UPT ;  /* 0xffffffff0f00788c */ /* 0x000fe4000bf25270 */
        /* <DEDUP_REMOVED lines=9> */
[----:B------:R-:W-:Y:S02]  /*12a0*/  @UP0 UIMAD UR27, UR14, UR19, UR9 ;  /* 0x000000130e1b02a4 */ /* 0x000fe4000f8e0209 */
        /* <DEDUP_REMOVED lines=17> */
.L_x_126:
        /* <DEDUP_REMOVED lines=18> */
.L_x_127:
        /* <DEDUP_REMOVED lines=71> */
.L_x_128:
[----:B------:R-:W-:Y:S02]  /*1950*/  UMOV UR12, UR49 ;  /* 0x00000031000c7c82 */ /* 0x000fe40008000000 */
.L_x_129:
[----:B------:R-:W2:Y:S04]  /*1960*/  LDL.64 R4, [R1+0x50] ;  /* 0x0000500001047983 */ /* 0x000ea80000100a00 */
[----:B------:R1:W3:Y:S01]  /*1970*/  LDL.64 R30, [R1+0x50] ;  /* 0x00005000011e7983 */ /* 0x0002e20000100a00 */
[----:B------:R-:W-:Y:S01]  /*1980*/  UIADD3 UR8, UP5, UP4, UR8, UR44, UR46 ;  /* 0x0000002c08087290 */ /* 0x000fe2000fcbe02e */
[----:B------:R-:W-:Y:S01]  /*1990*/  IMAD.U32 R16, RZ, RZ, UR35 ;  /* 0x00000023ff107e24 */ /* 0x000fe2000f8e00ff */
[----:B------:R-:W-:Y:S01]  /*19a0*/  BSSY B1, `(.L_x_125) ;  /* 0x00007a3000017945 */ /* 0x000fe20003800000 */
[----:B------:R-:W4:Y:S01]  /*19b0*/  S2R R32, SR_TID.X ;  /* 0x0000000000207919 */ /* 0x000f220000002100 */
[----:B------:R-:W-:-:S02]  /*19c0*/  UIADD3 UR15, UP1, UP0, UR18, UR8, UR19 ;  /* 0x00000008120f7290 */ /* 0x000fc4000f83e013 */
[----:B------:R-:W-:Y:S01]  /*19d0*/  UIADD3.X UR6, UR10, UR47, UR52, UP5, UP4 ;  /* 0x0000002f0a067290 */ /* 0x000fe2000afe8434 */
[----:B------:R-:W5:Y:S01]  /*19e0*/  S2R R33, SR_TID.X ;  /* 0x0000000000217919 */ /* 0x000f620000002100 */
[----:B------:R-:W-:Y:S02]  /*19f0*/  ULDC.64 UR8, c[0x0][0x1a8] ;  /* 0x00006a0000087ab9 */ /* 0x000fe40000000a00 */
[----:B------:R-:W-:Y:S01]  /*1a00*/  UIADD3.X UR14, UR11, UR6, UR14, UP1, UP0 ;  /* 0x000000060b0e7290 */ /* 0x000fe20008fe040e */
[----:B------:R-:W1:Y:S01]  /*1a10*/  S2R R27, SR_TID.X ;  /* 0x00000000001b7919 */ /* 0x000e620000002100 */
[----:B------:R-:W-:Y:S02]  /*1a20*/  UIMAD UR6, UR56, UR8, URZ ;  /* 0x00000008380672a4 */ /* 0x000fe4000f8e023f */
[----:B------:R-:W-:Y:S02]  /*1a30*/  UISETP.GE.AND UP0, UPT, UR25, 0x1, UPT ;  /* 0x000000011900788c */ /* 0x000fe4000bf06270 */
[----:B------:R-:W-:-:S02]  /*1a40*/  UIMAD UR11, UR35, UR9, UR6 ;  /* 0x00000009230b72a4 */ /* 0x000fc4000f8e0206 */
[----:B------:R-:W-:Y:S02]  /*1a50*/  UMOV UR19, 0x4 ;  /* 0x0000000400137882 */ /* 0x000fe40000000000 */
[----:B------:R-:W-:Y:S02]  /*1a60*/  ULDC.64 UR8, c[0x0][0x378] ;  /* 0x0000de0000087ab9 */ /* 0x000fe40000000a00 */
[----:B------:R-:W-:Y:S02]  /*1a70*/  UIMAD UR6, UR56, UR8, URZ ;  /* 0x00000008380672a4 */ /* 0x000fe4000f8e023f */
[----:B------:R-:W-:Y:S02]  /*1a80*/  ULEA.HI.SX32 UR18, UR33, 0xffffffff, 0x1a ;  /* 0xffffffff21127891 */ /* 0x000fe4000f8fd23f */
[----:B------:R-:W-:Y:S01]  /*1a90*/  UIMAD UR10, UR35, UR9, UR6 ;  /* 0x00000009230a72a4 */ /* 0x000fe2000f8e0206 */
[----:B----4-:R-:W-:Y:S02]  /*1aa0*/  SHF.R.S32.HI R32, RZ, 0x1f, R32 ;  /* 0x0000001fff207819 */ /* 0x010fe40000011420 */
[----:B------:R-:W-:-:S02]  /*1ab0*/  ULDC.64 UR8, c[0x0][0x370] ;  /* 0x0000dc0000087ab9 */ /* 0x000fc40000000a00 */
[----:B-----5:R-:W-:Y:S01]  /*1ac0*/  LEA.HI R32, R32, R33, RZ, 0x3 ;  /* 0x0000002120207211 */ /* 0x020fe200078f18ff */
[----:B------:R-:W-:Y:S02]  /*1ad0*/  UIMAD UR6, UR28, UR8, URZ ;  /* 0x000000081c0672a4 */ /* 0x000fe4000f8e023f */
[----:B------:R-:W-:Y:S01]  /*1ae0*/  UIADD3 UR8, UR17, UR12, URZ ;  /* 0x0000000c11087290 */ /* 0x000fe2000fffe03f */
[----:B------:R-:W-:Y:S01]  /*1af0*/  SHF.R.S32.HI R32, RZ, 0x3, R32 ;  /* 0x00000003ff207819 */ /* 0x000fe20000011420 */
[----:B------:R-:W-:Y:S01]  /*1b00*/  UIMAD UR6, UR17, UR9, UR6 ;  /* 0x00000009110672a4 */ /* 0x000fe2000f8e0206 */
[----:B-1----:R-:W-:Y:S02]  /*1b10*/  SHF.R.S32.HI R28, RZ, 0x1f, R27 ;  /* 0x0000001fff1c7819 */ /* 0x002fe4000001141b */
[----:B------:R-:W-:Y:S02]  /*1b20*/  SHF.R.S32.HI R26, RZ, 0x1f, R32 ;  /* 0x0000001fff1a7819 */ /* 0x000fe40000011420 */
[----:B------:R-:W-:-:S04]  /*1b30*/  LEA.HI R25, R28, R27, RZ, 0x5 ;  /* 0x0000001b1c197211 */ /* 0x000fc800078f28ff */
[----:B------:R-:W-:Y:S02]  /*1b40*/  SHF.R.S32.HI R24, RZ, 0x5, R25 ;  /* 0x00000005ff187819 */ /* 0x000fe40000011419 */
[----:B--2---:R-:W-:Y:S01]  /*1b50*/  IADD3 R5, P1, R32, UR17, RZ ;  /* 0x0000001120057c10 */ /* 0x004fe2000ff3e0ff */
[----:B---3--:R-:W-:-:S03]  /*1b60*/  IMAD.MOV.U32 R30, RZ, RZ, R4 ;  /* 0x000000ffff1e7224 */ /* 0x008fc600078e0004 */
[----:B------:R-:W-:Y:S02]  /*1b70*/  IADD3.X R8, R26, UR28, RZ, P1, !PT ;  /* 0x0000001c1a087c10 */ /* 0x000fe40008ffe4ff */
[----:B------:R-:W-:-:S03]  /*1b80*/  SHF.R.S32.HI R31, RZ, 0x1f, R30 ;  /* 0x0000001fff1f7819 */ /* 0x000fc6000001141e */
[----:B------:R-:W-:Y:S01]  /*1b90*/  IMAD R8, R8, c[0x0][0x190], RZ ;  /* 0x0000640008087a24 */ /* 0x000fe200078e02ff */
[----:B------:R-:W-:Y:S01]  /*1ba0*/  IADD3 R4, P0, R30, UR21, RZ ;  /* 0x000000151e047c10 */ /* 0x000fe2000ff1e0ff */
[C---:B------:R-:W-:Y:S01]  /*1bb0*/  IMAD.WIDE.U32 R6, R5.reuse, c[0x0][0x190], R30 ;  /* 0x0000640005067a25 */ /* 0x040fe200078e001e */
[----:B------:R1:W-:Y:S03]  /*1bc0*/  STL [R1+0x54], R31 ;  /* 0x0000541f01007387 */ /* 0x0003e60000100800 */
[----:B------:R-:W-:Y:S01]  /*1bd0*/  IMAD R5, R5, c[0x0][0x194], R8 ;  /* 0x0000650005057a24 */ /* 0x000fe200078e0208 */
[----:B------:R-:W-:Y:S01]  /*1be0*/  IADD3 R10, P1, R6, UR38, RZ ;  /* 0x00000026060a7c10 */ /* 0x000fe2000ff3e0ff */
[----:B------:R-:W-:-:S03]  /*1bf0*/  IMAD.U32 R6, RZ, RZ, UR17 ;  /* 0x00000011ff067e24 */ /* 0x000fc6000f8e00ff */
[----:B------:R-:W-:Y:S01]  /*1c00*/  IADD3.X R11, R7, UR34, R5, P1, !PT ;  /* 0x00000022070b7c10 */ /* 0x000fe20008ffe405 */
[----:B------:R-:W-:Y:S01]  /*1c10*/  IMAD.U32 R7, RZ, RZ, UR35 ;  /* 0x00000023ff077e24 */ /* 0x000fe2000f8e00ff */
[----:B------:R-:W-:-:S03]  /*1c20*/  IADD3.X R5, R31, UR22, RZ, P0, !PT ;  /* 0x000000161f057c10 */ /* 0x000fc600087fe4ff */
[----:B------:R-:W-:-:S04]  /*1c30*/  IMAD.WIDE.U32 R16, R16, c[0x0][0x1a8], R10 ;  /* 0x00006a0010107a25 */ /* 0x000fc800078e000a */
[----:B------:R-:W-:Y:S01]  /*1c40*/  IMAD.WIDE.U32 R4, R6, c[0x0][0x370], R4 ;  /* 0x0000dc0006047a25 */ /* 0x000fe200078e0004 */
[----:B------:R-:W-:Y:S02]  /*1c50*/  LOP3.LUT R6, R25, 0xffffffe0, RZ, 0xc0, !PT ;  /* 0xffffffe019067812 */ /* 0x000fe400078ec0ff */
[----:B------:R-:W-:Y:S02]  /*1c60*/  IADD3 R21, R17, UR11, RZ ;  /* 0x0000000b11157c10 */ /* 0x000fe4000fffe0ff */
[----:B------:R-:W-:Y:S01]  /*1c70*/  IADD3 R5, R5, UR6, RZ ;  /* 0x0000000605057c10 */ /* 0x000fe2000fffe0ff */
[----:B------:R-:W-:Y:S01]  /*1c80*/  IMAD.IADD R20, R27, 0x1, -R6 ;  /* 0x000000011b147824 */ /* 0x000fe200078e0a06 */
[----:B------:R-:W-:-:S03]  /*1c90*/  LEA R12, P2, R16, c[0x0][0x160], 0x1 ;  /* 0x00005800100c7a11 */ /* 0x000fc600078408ff */
[----:B------:R-:W-:Y:S01]  /*1ca0*/  IMAD.WIDE.U32 R4, R7, c[0x0][0x378], R4 ;  /* 0x0000de0007047a25 */ /* 0x000fe200078e0004 */
[----:B------:R-:W-:-:S03]  /*1cb0*/  LEA.HI.X R13, R16, c[0x0][0x164], R21, 0x1, P2 ;  /* 0x00005900100d7a11 */ /* 0x000fc600010f0c15 */
[----:B------:R-:W-:Y:S01]  /*1cc0*/  IMAD R8, R24, UR45, R20 ;  /* 0x0000002d18087c24 */ /* 0x000fe2000f8e0214 */
[----:B------:R-:W-:Y:S01]  /*1cd0*/  IADD3 R7, R5, UR10, RZ ;  /* 0x0000000a05077c10 */ /* 0x000fe2000fffe0ff */
[----:B------:R-:W-:Y:S02]  /*1ce0*/  IMAD.MOV.U32 R6, RZ, RZ, R4 ;  /* 0x000000ffff067224 */ /* 0x000fe400078e0004 */
[----:B------:R-:W-:Y:S01]  /*1cf0*/  IMAD R4, R26, c[0x0][0x370], RZ ;  /* 0x0000dc001a047a24 */ /* 0x000fe200078e02ff */
[----:B------:R-:W-:Y:S01]  /*1d00*/  IADD3 R5, P0, R8, UR15, RZ ;  /* 0x0000000f08057c10 */ /* 0x000fe2000ff1e0ff */
[----:B------:R-:W-:-:S03]  /*1d10*/  IMAD.WIDE.U32 R6, R32, c[0x0][0x370], R6 ;  /* 0x0000dc0020067a25 */ /* 0x000fc600078e0006 */
[----:B------:R-:W-:Y:S01]  /*1d20*/  LEA.HI.X.SX32 R8, R8, UR14, 0x1, P0 ;  /* 0x0000000e08087c11 */ /* 0x000fe200080f0eff */
[----:B------:R-:W-:Y:S01]  /*1d30*/  UIADD3 UR14, UR17, UR16, URZ ;  /* 0x00000010110e7290 */ /* 0x000fe2000fffe03f */
[C---:B------:R-:W-:Y:S01]  /*1d40*/  LEA R14, P0, R5.reuse, c[0x0][0x350], 0x2 ;  /* 0x0000d400050e7a11 */ /* 0x040fe200078010ff */
[----:B------:R-:W-:Y:S01]  /*1d50*/  IMAD R4, R32, c[0x0][0x374], R4 ;  /* 0x0000dd0020047a24 */ /* 0x000fe200078e0204 */
[----:B------:R-:W-:Y:S01]  /*1d60*/  ULDC.64 UR16, c[0x0][0x3c8] ;  /* 0x0000f20000107ab9 */ /* 0x000fe20000000a00 */
[----:B------:R-:W-:Y:S01]  /*1d70*/  LEA R10, P1, R6, c[0x0][0x330], 0x1 ;  /* 0x0000cc00060a7a11 */ /* 0x000fe200078208ff */
[----:B------:R-:W-:Y:S01]  /*1d80*/  UIMAD.WIDE UR8, UR8, UR19, UR16 ;  /* 0x00000013080872a5 */ /* 0x000fe2000f8e0210 */
[----:B------:R-:W-:Y:S01]  /*1d90*/  LEA.HI.X R15, R5, c[0x0][0x354], R8, 0x2, P0 ;  /* 0x0000d500050f7a11 */ /* 0x000fe200000f1408 */
[----:B------:R-:W-:Y:S01]  /*1da0*/  IMAD.IADD R19, R7, 0x1, R4 ;  /* 0x0000000107137824 */ /* 0x000fe200078e0204 */
[----:B------:R-:W-:Y:S01]  /*1db0*/  PLOP3.LUT P0, PT, PT, PT, UP0, 0x80, 0x0 ;  /* 0x000000000000781c */ /* 0x000fe20003f0f008 */
[----:B------:R-:W-:-:S02]  /*1dc0*/  ULDC.64 UR16, c[0x0][0x200] ;  /* 0x0000800000107ab9 */ /* 0x000fc40000000a00 */
[----:B------:R-:W-:Y:S01]  /*1dd0*/  UIMAD.WIDE UR14, UR14, UR19, UR16 ;  /* 0x000000130e0e72a5 */ /* 0x000fe2000f8e0210 */
[----:B------:R-:W-:-:S09]  /*1de0*/  LEA.HI.X R11, R6, c[0x0][0x334], R19, 0x1, P1 ;  /* 0x0000cd00060b7a11 */ /* 0x000fd200008f0c13 */
        /* <DEDUP_REMOVED lines=68> */
.L_x_132:
[----:B------:R-:W-:Y:S05]  /*2230*/  BSYNC B0 ;  /* 0x0000000000007941 */ /* 0x000fea0003800000 */
.L_x_131:
        /* <DEDUP_REMOVED lines=42> */
.L_x_134:
[----:B------:R-:W-:Y:S05]  /*24e0*/  BSYNC B0 ;  /* 0x0000000000007941 */ /* 0x000fea0003800000 */
.L_x_133:
        /* <DEDUP_REMOVED lines=29> */
.L_x_136:
[----:B------:R-:W-:Y:S05]  /*26c0*/  BSYNC B0 ;  /* 0x0000000000007941 */ /* 0x000fea0003800000 */
.L_x_135:
        /* <DEDUP_REMOVED lines=40> */
.L_x_138:
[----:B------:R-:W-:Y:S05]  /*2950*/  BSYNC B0 ;  /* 0x0000000000007941 */ /* 0x000fea0003800000 */
.L_x_137:
        /* <DEDUP_REMOVED lines=26> */
.L_x_140:
[----:B------:R-:W-:Y:S05]  /*2b00*/  BSYNC B0 ;  /* 0x0000000000007941 */ /* 0x000fea0003800000 */
.L_x_139:
        /* <DEDUP_REMOVED lines=38> */
.L_x_142:
[----:B------:R-:W-:Y:S05]  /*2d70*/  BSYNC B0 ;  /* 0x0000000000007941 */ /* 0x000fea0003800000 */
.L_x_141:
[----:B------:R-:W-:Y:S01]  /*2d80*/  SHF.R.S32.HI R5, RZ, 0x1f, R25 ;  /* 0x0000001fff057819 */ /* 0x000fe20000011419 */
[----:B------:R-:W-:Y:S01]  /*2d90*/  ULDC.64 UR14, c[0x0][0x198] ;  /* 0x00006600000e7ab9 */ /* 0x000fe20000000a00 */
        /* <DEDUP_REMOVED lines=8> */
[C---:B------:R-:W-:Y:S02]  /*2e20*/  IADD3 R5, R14.reuse, 0x8, RZ ;  /* 0x000000080e057810 */ /* 0x040fe40007ffe0ff */
[----:B------:R-:W-:Y:S02]  /*2e30*/  SHF.R.S32.HI R4, RZ, 0x1f, R14 ;  /* 0x0000001fff047819 */ /* 0x000fe4000001140e */
[----:B------:R-:W-:Y:S01]  /*2e40*/  ISETP.GE.AND P1, PT, R5, UR6, PT ;  /* 0x0000000605007c0c */ /* 0x000fe2000bf26270 */
[----:B------:R1:W-:Y:S01]  /*2e50*/  STL [R1+0x78], R7 ;  /* 0x0000780701007387 */ /* 0x0003e20000100800 */
[C---:B------:R-:W-:Y:S02]  /*2e60*/  SHF.L.U64.HI R6, R14.reuse, 0x2, R4 ;  /* 0x000000020e067819 */ /* 0x040fe40000010204 */
[----:B------:R-:W-:Y:S02]  /*2e70*/  IADD3 R4, P0, R7, UR10, RZ ;  /* 0x0000000a07047c10 */ /* 0x000fe4000ff1e0ff */
[----:B------:R-:W-:Y:S01]  /*2e80*/  ISETP.GE.AND P2, PT, R14, UR6, PT ;  /* 0x000000060e007c0c */ /* 0x000fe2000bf46270 */
[----:B------:R5:W-:Y:S01]  /*2e90*/  STL [R1+0x74], R6 ;  /* 0x0000740601007387 */ /* 0x000be20000100800 */
[----:B------:R-:W-:Y:S01]  /*2ea0*/  IADD3.X R5, R6, UR9, RZ, P0, !PT ;  /* 0x0000000906057c10 */ /* 0x000fe200087fe4ff */
[----:B-1----:R-:W-:-:S02]  /*2eb0*/  IMAD.MOV.U32 R7, RZ, RZ, 0x7f800000 ;  /* 0x7f800000ff077424 */ /* 0x002fc400078e00ff */
[----:B-----5:R-:W-:-:S08]  /*2ec0*/  IMAD.MOV.U32 R6, RZ, RZ, 0x7f800000 ;  /* 0x7f800000ff067424 */ /* 0x020fd000078e00ff */
        /* <DEDUP_REMOVED lines=8> */
[----:B-1----:R-:W-:-:S03]  /*2f50*/  IMAD.WIDE.U32 R4, R22, c[0x0][0x198], R30 ;  /* 0x0000660016047a25 */ /* 0x002fc600078e001e */
[----:B--2---:R1:W-:Y:S04]  /*2f60*/  STL [R1+0x68], R6 ;  /* 0x0000680601007387 */ /* 0x0043e80000100800 */
[----:B-----5:R2:W-:Y:S01]  /*2f70*/  STL [R1+0x64], R7 ;  /* 0x0000640701007387 */ /* 0x0205e20000100800 */
[----:B-1----:R-:W-:Y:S01]  /*2f80*/  IADD3 R6, P0, R4, UR26, RZ ;  /* 0x0000001a04067c10 */ /* 0x002fe2000ff1e0ff */
[----:B------:R-:W-:-:S05]  /*2f90*/  IMAD.U32 R4, RZ, RZ, UR6 ;  /* 0x00000006ff047e24 */ /* 0x000fca000f8e00ff */
[----:B--2---:R-:W-:Y:S01]  /*2fa0*/  IADD3.X R7, R5, UR27, R4, P0, !PT ;  /* 0x0000001b05077c10 */ /* 0x004fe200087fe404 */
[----:B------:R-:W-:-:S04]  /*2fb0*/  IMAD R4, R23, c[0x0][0x1b0], RZ ;  /* 0x00006c0017047a24 */ /* 0x000fc800078e02ff */
[C---:B------:R-:W-:Y:S02]  /*2fc0*/  IMAD R4, R18.reuse, c[0x0][0x1b4], R4 ;  /* 0x00006d0012047a24 */ /* 0x040fe400078e0204 */
[----:B------:R-:W-:-:S04]  /*2fd0*/  IMAD.WIDE.U32 R6, R18, c[0x0][0x1b0], R6 ;  /* 0x00006c0012067a25 */ /* 0x000fc800078e0006 */
[----:B------:R-:W-:Y:S01]  /*2fe0*/  IMAD.IADD R9, R7, 0x1, R4 ;  /* 0x0000000107097824 */ /* 0x000fe200078e0204 */
        /* <DEDUP_REMOVED lines=34> */
.L_x_144:
[----:B------:R-:W-:Y:S05]  /*3210*/  BSYNC B0 ;  /* 0x0000000000007941 */ /* 0x000fea0003800000 */
.L_x_143:
        /* <DEDUP_REMOVED lines=39> */
.L_x_146:
[----:B------:R-:W-:Y:S05]  /*3490*/  BSYNC B0 ;  /* 0x0000000000007941 */ /* 0x000fea0003800000 */
.L_x_145:
[----:B------:R-:W0:Y:S01]  /*34a0*/  LDGDEPBAR ;  /* 0x00000000000079af */ /* 0x000e220000000000 */
[----:B------:R-:W-:Y:S02]  /*34b0*/  ULDC.64 UR16, c[0x0][0x318] ;  /* 0x0000c60000107ab9 */ /* 0x000fe40000000a00 */
[----:B------:R-:W-:Y:S01]  /*34c0*/  UISETP.NE.U32.AND UP0, UPT, URZ, UR16, UPT ;  /* 0x000000103f00728c */ /* 0x000fe2000bf05070 */
[----:B-1----:R-:W5:Y:S01]  /*34d0*/  LDL R12, [R1] ;  /* 0x00000000010c7983 */ /* 0x002f620000100800 */
[----:B------:R-:W-:Y:S02]  /*34e0*/  ULDC.64 UR18, c[0x0][0x320] ;  /* 0x0000c80000127ab9 */ /* 0x000fe40000000a00 */
[----:B------:R-:W-:Y:S01]  /*34f0*/  UISETP.NE.AND.EX UP0, UPT, URZ, UR17, UPT, UP0 ;  /* 0x000000113f00728c */ /* 0x000fe2000bf05300 */
[----:B--2---:R-:W2:Y:S05]  /*3500*/  LDL R11, [R1+0x4] ;  /* 0x00000400010b7983 */ /* 0x004eaa0000100800 */
[----:B------:R-:W-:-:S05]  /*3510*/  PLOP3.LUT P0, PT, PT, PT, UP0, 0x80, 0x0 ;  /* 0x000000000000781c */ /* 0x000fca0003f0f008 */
[----:B------:R-:W-:Y:S02]  /*3520*/  @UP0 UIMAD UR6, UR39, UR18, URZ ;  /* 0x00000012270602a4 */ /* 0x000fe4000f8e023f */
[----:B------:R-:W-:Y:S02]  /*3530*/  @UP0 UMOV UR14, UR35 ;  /* 0x00000023000e0c82 */ /* 0x000fe40008000000 */
[----:B------:R-:W-:Y:S01]  /*3540*/  @UP0 UMOV UR15, UR56 ;  /* 0x00000038000f0c82 */ /* 0x000fe20008000000 */
[----:B------:R-:W-:-:S04]  /*3550*/  DEPBAR.LE SB0, 0x1 ;  /* 0x000080400000791a */ /* 0x000fc80000000000 */
[----:B------:R-:W-:Y:S01]  /*3560*/  BAR.SYNC.DEFER_BLOCKING 0x0 ;  /* 0x0000000000007b1d */ /* 0x000fe20000010000 */
[----:B------:R-:W-:Y:S02]  /*3570*/  @UP0 UIMAD.WIDE.U32 UR14, UR32, UR18, UR14 ;  /* 0x00000012200e02a5 */ /* 0x000fe4000f8e000e */
[----:B------:R-:W-:Y:S02]  /*3580*/  @UP0 UIMAD UR19, UR32, UR19, UR6 ;  /* 0x00000013201302a4 */ /* 0x000fe4000f8e0206 */
[----:B------:R-:W-:Y:S02]  /*3590*/  @UP0 ULEA UR16, UP1, UR14, UR16, 0x2 ;  /* 0x000000100e100291 */ /* 0x000fe4000f82103f */
[----:B------:R-:W-:-:S04]  /*35a0*/  @UP0 UIADD3 UR19, UR15, UR19, URZ ;  /* 0x000000130f130290 */ /* 0x000fc8000fffe03f */
[----:B------:R-:W-:Y:S01]  /*35b0*/  @UP0 ULEA.HI.X UR17, UR14, UR17, UR19, 0x2, UP1 ;  /* 0x000000110e110291 */ /* 0x000fe200088f1413 */
[----:B------:R-:W-:-:S05]  /*35c0*/  IMAD.U32 R4, RZ, RZ, UR16 ;  /* 0x00000010ff047e24 */ /* 0x000fca000f8e00ff */
[----:B------:R-:W-:-:S05]  /*35d0*/  IMAD.U32 R5, RZ, RZ, UR17 ;  /* 0x00000011ff057e24 */ /* 0x000fca000f8e00ff */
[----:B---3--:R1:W3:Y:S01]  /*35e0*/  @P0 LDG.E R8, [R4.64] ;  /* 0x0000000404080981 */ /* 0x0082e2000c1e1900 */
[----:B------:R-:W-:Y:S01]  /*35f0*/  IMAD.MOV.U32 R240, RZ, RZ, 0x20 ;  /* 0x00000020fff07424 */ /* 0x000fe200078e00ff */
[----:B------:R-:W3:Y:S01]  /*3600*/  @P0 MUFU.RCP R9, c[0x0][0x238] ;  /* 0x00008e0000090b08 */ /* 0x000ee20000001000 */
[----:B------:R-:W-:Y:S01]  /*3610*/  IMAD.SHL.U32 R6, R27, 0x2, RZ ;  /* 0x000000021b067824 */ /* 0x000fe200078e00ff */
[----:B------:R4:W2:Y:S01]  /*3620*/  LDSM.16.M88.4 R164, [R252+0x12000] ;  /* 0x01200000fca4783b */ /* 0x0008a20000000200 */
[----:B------:R-:W-:Y:S01]  /*3630*/  USHF.L.U32 UR13, UR29, 0x6, URZ ;  /* 0x000000061d0d7899 */ /* 0x000fe2000800063f */
[----:B------:R-:W-:Y:S01]  /*3640*/  CS2R R142, SRZ ;  /* 0x00000000008e7805 */ /* 0x000fe2000001ff00 */
[----:B------:R-:W-:Y:S01]  /*3650*/  CS2R R140, SRZ ;  /* 0x00000000008c7805 */ /* 0x000fe2000001ff00 */
[----:B------:R4:W2:Y:S01]  /*3660*/  LDSM.16.M88.4 R168, [R252+0x12800] ;  /* 0x01280000fca8783b */ /* 0x0008a20000000200 */
[----:B------:R-:W-:Y:S01]  /*3670*/  UIADD3 UR13, UR13, 0x40, URZ ;  /* 0x000000400d0d7890 */ /* 0x000fe2000fffe03f */
[----:B------:R-:W-:Y:S01]  /*3680*/  CS2R R146, SRZ ;  /* 0x0000000000927805 */ /* 0x000fe2000001ff00 */
[----:B------:R-:W-:Y:S01]  /*3690*/  CS2R R144, SRZ ;  /* 0x0000000000907805 */ /* 0x000fe2000001ff00 */
[----:B------:R4:W2:Y:S01]  /*36a0*/  LDSM.16.M88.4 R196, [R252+0x14000] ;  /* 0x01400000fcc4783b */ /* 0x0008a20000000200 */
[----:B------:R-:W-:Y:S01]  /*36b0*/  CS2R R138, SRZ ;  /* 0x00000000008a7805 */ /* 0x000fe2000001ff00 */
        /* <DEDUP_REMOVED lines=11> */
[CC--:B-1----:R-:W-:Y:S01]  /*3770*/  LEA.HI R5, R28.reuse, R27.reuse, RZ, 0x3 ;  /* 0x0000001b1c057211 */ /* 0x0c2fe200078f18ff */
[----:B------:R-:W-:Y:S01]  /*3780*/  CS2R R120, SRZ ;  /* 0x0000000000787805 */ /* 0x000fe2000001ff00 */
[----:B------:R-:W-:Y:S01]  /*3790*/  LEA.HI R4, R28, R27, RZ, 0x7 ;  /* 0x0000001b1c047211 */ /* 0x000fe200078f38ff */
[----:B------:R-:W-:Y:S01]  /*37a0*/  CS2R R118, SRZ ;  /* 0x0000000000767805 */ /* 0x000fe2000001ff00 */
[----:B------:R-:W-:Y:S01]  /*37b0*/  LOP3.LUT R5, R5, 0xfffffff8, RZ, 0xc0, !PT ;  /* 0xfffffff805057812 */ /* 0x000fe200078ec0ff */
[----:B------:R-:W-:Y:S01]  /*37c0*/  CS2R R116, SRZ ;  /* 0x0000000000747805 */ /* 0x000fe2000001ff00 */
[----:B------:R-:W-:Y:S01]  /*37d0*/  SHF.R.S32.HI R4, RZ, 0x7, R4 ;  /* 0x00000007ff047819 */ /* 0x000fe20000011404 */
[----:B------:R-:W-:Y:S01]  /*37e0*/  CS2R R110, SRZ ;  /* 0x00000000006e7805 */ /* 0x000fe2000001ff00 */
[----:B------:R-:W-:Y:S01]  /*37f0*/  CS2R R108, SRZ ;  /* 0x00000000006c7805 */ /* 0x000fe2000001ff00 */
[----:B------:R-:W-:Y:S01]  /*3800*/  IMAD.IADD R7, R27, 0x1, -R5 ;  /* 0x000000011b077824 */ /* 0x000fe200078e0a05 */
[----:B------:R-:W-:Y:S01]  /*3810*/  CS2R R114, SRZ ;  /* 0x0000000000727805 */ /* 0x000fe2000001ff00 */
[----:B------:R-:W-:Y:S01]  /*3820*/  IMAD.SHL.U32 R4, R4, 0x20, RZ ;  /* 0x0000002004047824 */ /* 0x000fe200078e00ff */
[----:B------:R-:W-:Y:S01]  /*3830*/  CS2R R112, SRZ ;  /* 0x0000000000707805 */ /* 0x000fe2000001ff00 */
[----:B------:R-:W-:Y:S01]  /*3840*/  CS2R R106, SRZ ;  /* 0x00000000006a7805 */ /* 0x000fe2000001ff00 */
[----:B------:R-:W-:Y:S01]  /*3850*/  LOP3.LUT P1, RZ, R7, 0x2, RZ, 0xc0, !PT ;  /* 0x0000000207ff7812 */ /* 0x000fe2000782c0ff */
[----:B------:R-:W-:Y:S01]  /*3860*/  CS2R R104, SRZ ;  /* 0x0000000000687805 */ /* 0x000fe2000001ff00 */
[----:B------:R-:W-:Y:S01]  /*3870*/  LOP3.LUT R6, R4, 0x6, R6, 0xf8, !PT ;  /* 0x0000000604067812 */ /* 0x000fe200078ef806 */
[----:B------:R-:W-:Y:S01]  /*3880*/  IMAD.U32 R4, RZ, RZ, UR29 ;  /* 0x0000001dff047e24 */ /* 0x000fe2000f8e00ff */
[----:B------:R-:W-:Y:S01]  /*3890*/  SEL R240, R240, 0xffffffe0, !P1 ;  /* 0xffffffe0f0f07807 */ /* 0x000fe20004800000 */
[----:B------:R-:W-:Y:S01]  /*38a0*/  CS2R R102, SRZ ;  /* 0x0000000000667805 */ /* 0x000fe2000001ff00 */
[----:B------:R-:W-:Y:S01]  /*38b0*/  CS2R R100, SRZ ;  /* 0x0000000000647805 */ /* 0x000fe2000001ff00 */
[----:B------:R-:W-:Y:S01]  /*38c0*/  IMAD R10, R4, 0x40, R6 ;  /* 0x00000040040a7824 */ /* 0x000fe200078e0206 */
[----:B------:R-:W-:Y:S01]  /*38d0*/  CS2R R62, SRZ ;  /* 0x00000000003e7805 */ /* 0x000fe2000001ff00 */
[----:B------:R-:W-:Y:S01]  /*38e0*/  IMAD.IADD R240, R240, 0x1, R252 ;  /* 0x00000001f0f07824 */ /* 0x000fe200078e02fc */
[----:B------:R-:W-:Y:S01]  /*38f0*/  CS2R R60, SRZ ;  /* 0x00000000003c7805 */ /* 0x000fe2000001ff00 */
[----:B------:R-:W-:Y:S01]  /*3900*/  CS2R R66, SRZ ;  /* 0x0000000000427805 */ /* 0x000fe2000001ff00 */
[----:B------:R-:W-:Y:S01]  /*3910*/  IADD3 R14, R14, -UR25, -R10 ;  /* 0x800000190e0e7c10 */ /* 0x000fe2000fffe80a */
[----:B------:R4:W-:Y:S01]  /*3920*/  STL [R1+0x38], R10 ;  /* 0x0000380a01007387 */ /* 0x0009e20000100800 */
[----:B------:R-:W-:Y:S01]  /*3930*/  CS2R R64, SRZ ;  /* 0x0000000000407805 */ /* 0x000fe2000001ff00 */
[----:B------:R-:W-:Y:S01]  /*3940*/  CS2R R58, SRZ ;  /* 0x00000000003a7805 */ /* 0x000fe2000001ff00 */
[----:B------:R-:W-:Y:S01]  /*3950*/  IADD3 R4, R14, UR7, RZ ;  /* 0x000000070e047c10 */ /* 0x000fe2000fffe0ff */
[----:B------:R4:W1:Y:S01]  /*3960*/  LDSM.16.M88.4 R172, [R240+0x12000] ;  /* 0x01200000f0ac783b */ /* 0x0008620000000200 */
[----:B------:R-:W-:Y:S01]  /*3970*/  CS2R R56, SRZ ;  /* 0x0000000000387805 */ /* 0x000fe2000001ff00 */
[----:B------:R-:W-:Y:S01]  /*3980*/  CS2R R54, SRZ ;  /* 0x0000000000367805 */ /* 0x000fe2000001ff00 */
[----:B------:R-:W-:Y:S01]  /*3990*/  CS2R R52, SRZ ;  /* 0x0000000000347805 */ /* 0x000fe2000001ff00 */
        /* <DEDUP_REMOVED lines=12> */
[----:B------:R4:W1:Y:S02]  /*3a60*/  LDSM.16.M88.4 R236, [R240+0x16000] ;  /* 0x01600000f0ec783b */ /* 0x0008640000000200 */
[----:B----4-:R-:W-:Y:S01]  /*3a70*/  CS2R R28, SRZ ;  /* 0x00000000001c7805 */ /* 0x010fe2000001ff00 */
[----:B------:R-:W-:Y:S01]  /*3a80*/  CS2R R34, SRZ ;  /* 0x0000000000227805 */ /* 0x000fe2000001ff00 */
[----:B------:R-:W-:Y:S01]  /*3a90*/  CS2R R32, SRZ ;  /* 0x0000000000207805 */ /* 0x000fe2000001ff00 */
[----:B------:R-:W4:Y:S01]  /*3aa0*/  LDSM.16.M88.4 R240, [R240+0x16800] ;  /* 0x01680000f0f0783b */ /* 0x000f220000000200 */
[----:B------:R-:W-:Y:S01]  /*3ab0*/  CS2R R26, SRZ ;  /* 0x00000000001a7805 */ /* 0x000fe2000001ff00 */
[----:B------:R-:W-:Y:S01]  /*3ac0*/  CS2R R24, SRZ ;  /* 0x0000000000187805 */ /* 0x000fe2000001ff00 */
[----:B------:R-:W-:Y:S01]  /*3ad0*/  CS2R R22, SRZ ;  /* 0x0000000000167805 */ /* 0x000fe2000001ff00 */
[----:B------:R1:W-:Y:S01]  /*3ae0*/  STL [R1+0x84], R4 ;  /* 0x0000840401007387 */ /* 0x0003e20000100800 */
[----:B------:R-:W-:Y:S01]  /*3af0*/  CS2R R20, SRZ ;  /* 0x0000000000147805 */ /* 0x000fe2000001ff00 */
[----:B------:R-:W-:-:S02]  /*3b00*/  UMOV UR6, URZ ;  /* 0x0000003f00067c82 */ /* 0x000fc40008000000 */
[----:B------:R-:W-:Y:S01]  /*3b10*/  UISETP.GE.AND UP1, UPT, UR13, UR7, UPT ;  /* 0x000000070d00728c */ /* 0x000fe2000bf26270 */
        /* <DEDUP_REMOVED lines=11> */
[----:B------:R2:W1:Y:S01]  /*3bd0*/  LDSM.16.M88.4 R224, [R11+0x16800] ;  /* 0x016800000be0783b */ /* 0x0004620000000200 */
[----:B---3--:R-:W-:-:S04]  /*3be0*/  @P0 FMUL.FTZ R5, R8, R9 ;  /* 0x0000000908050220 */ /* 0x008fc80000410000 */
[----:B------:R-:W3:Y:S02]  /*3bf0*/  @P0 R2UR UR14, R5 ;  /* 0x00000000050e03c2 */ /* 0x000ee400000e0000 */
[----:B--234-:R-:W-:-:S05]  /*3c00*/  @UP0 UMOV UR6, UR14 ;  /* 0x0000000e00060c82 */ /* 0x01cfca0008000000 */
.L_x_149:
[----:B------:R-:W2:Y:S01]  /*3c10*/  LDL R90, [R1] ;  /* 0x00000000015a7983 */ /* 0x000ea20000100800 */
[----:B------:R-:W-:Y:S01]  /*3c20*/  PLOP3.LUT P4, PT, PT, PT, UP1, 0x80, 0x0 ;  /* 0x000000000000781c */ /* 0x000fe20003f8f018 */
[----:B------:R-:W-:Y:S01]  /*3c30*/  UISETP.GE.AND UP0, UPT, UR8, 0x1, UPT ;  /* 0x000000010800788c */ /* 0x000fe2000bf06270 */
[----:B------:R-:W-:Y:S01]  /*3c40*/  PLOP3.LUT P5, PT, PT, PT, UP1, 0x80, 0x0 ;  /* 0x000000000000781c */ /* 0x000fe20003faf018 */
[----:B------:R-:W3:Y:S01]  /*3c50*/  LDL R244, [R1+0x8] ;  /* 0x0000080001f47983 */ /* 0x000ee20000100800 */
[----:B------:R-:W-:Y:S03]  /*3c60*/  PLOP3.LUT P6, PT, PT, PT, UP1, 0x80, 0x0 ;  /* 0x000000000000781c */ /* 0x000fe60003fcf018 */
[----:B------:R-:W4:Y:S04]  /*3c70*/  LDL R89, [R1+0x4] ;  /* 0x0000040001597983 */ /* 0x000f280000100800 */
[----:B-----5:R-:W5:Y:S04]  /*3c80*/  LDL R99, [R1+0xc] ;  /* 0x00000c0001637983 */ /* 0x020f680000100800 */
[----:B------:R-:W4:Y:S04]  /*3c90*/  LDL R98, [R1+0x18] ;  /* 0x0000180001627983 */ /* 0x000f280000100800 */
[----:B------:R-:W4:Y:S04]  /*3ca0*/  LDL R91, [R1+0x10] ;  /* 0x00001000015b7983 */ /* 0x000f280000100800 */
[----:B------:R-:W4:Y:S04]  /*3cb0*/  LDL R97, [R1+0x14] ;  /* 0x0000140001617983 */ /* 0x000f280000100800 */
[----:B------:R-:W0:Y:S08]  /*3cc0*/  LDGDEPBAR ;  /* 0x00000000000079af */ /* 0x000e300000000000 */
[----:B------:R-:W4:Y:S04]  /*3cd0*/  LDL R88, [R1+0x84] ;  /* 0x0000840001587983 */ /* 0x000f280000100800 */
[----:B------:R-:W4:Y:S04]  /*3ce0*/  LDL R94, [R1+0x38] ;  /* 0x00003800015e7983 */ /* 0x000f280000100800 */
[----:B------:R-:W4:Y:S04]  /*3cf0*/  LDL R92, [R1+0x64] ;  /* 0x00006400015c7983 */ /* 0x000f280000100800 */
[----:B------:R-:W4:Y:S04]  /*3d00*/  LDL R96, [R1+0x3c] ;  /* 0x00003c0001607983 */ /* 0x000f280000100800 */
[----:B------:R-:W4:Y:S01]  /*3d10*/  LDL R95, [R1+0x60] ;  /* 0x00006000015f7983 */ /* 0x000f220000100800 */
[----:B------:R-:W-:Y:S04]  /*3d20*/  DEPBAR.LE SB0, 0x0 ;  /* 0x000080000000791a */ /* 0x000fe80000000000 */
[----:B------:R-:W-:Y:S08]  /*3d30*/  BAR.SYNC.DEFER_BLOCKING 0x0 ;  /* 0x0000000000007b1d */ /* 0x000ff00000010000 */
[----:B------:R-:W-:Y:S08]  /*3d40*/  LDSM.16.M88.4 R84, [R252+0xc000] ;  /* 0x00c00000fc54783b */ /* 0x000ff00000000200 */
[----:B-12---:R-:W-:Y:S08]  /*3d50*/  LDSM.16.M88.4 R8, [R90+0xc000] ;  /* 0x00c000005a08783b */ /* 0x006ff00000000200 */
[----:B---3--:R-:W2:Y:S08]  /*3d60*/  LDSM.16.M88.4 R16, [R244] ;  /* 0x00000000f410783b */ /* 0x008eb00000000200 */
[----:B------:R-:W3:Y:S08]  /*3d70*/  LDSM.16.M88.4 R68, [R90+0xc800] ;  /* 0x00c800005a44783b */ /* 0x000ef00000000200 */
[----:B-----5:R-:W-:Y:S08]  /*3d80*/  LDSM.16.M88.4 R72, [R99] ;  /* 0x000000006348783b */ /* 0x020ff00000000200 */
[----:B----4-:R-:W4:Y:S08]  /*3d90*/  LDSM.16.M88.4 R76, [R89+0xc000] ;  /* 0x00c00000594c783b */ /* 0x010f300000000200 */
[----:B------:R-:W-:Y:S01]  /*3da0*/  LDSM.16.M88.4 R80, [R98] ;  /* 0x000000006250783b */ /* 0x000fe20000000200 */
[----:B------:R-:W-:Y:S01]  /*3db0*/  @P5 ISETP.GE.AND P5, PT, R94, UR7, PT ;  /* 0x000000075e005c0c */ /* 0x000fe2000bfa6270 */
[C---:B-12---:R-:W-:Y:S08]  /*3dc0*/  HMMA.16816.F32 R4, R16.reuse, R8, RZ ;  /* 0x000000081004723c */ /* 0x046ff000000018ff */
[C---:B------:R-:W-:Y:S08]  /*3dd0*/  HMMA.16816.F32 R8, R16.reuse, R10, RZ ;  /* 0x0000000a1008723c */ /* 0x040ff000000018ff */
[C---:B---3--:R-:W-:Y:S08]  /*3de0*/  HMMA.16816.F32 R12, R16.reuse, R68, RZ ;  /* 0x00000044100c723c */ /* 0x048ff000000018ff */
[----:B------:R-:W-:Y:S01]  /*3df0*/  HMMA.16816.F32 R16, R16, R70, RZ ;  /* 0x000000461010723c */ /* 0x000fe200000018ff */
[----:B------:R-:W1:Y:S07]  /*3e00*/  LDSM.16.M88.4 R68, [R89+0xc800] ;  /* 0x00c800005944783b */ /* 0x000e6e0000000200 */
[C---:B----4-:R-:W-:Y:S08]  /*3e10*/  HMMA.16816.F32 R4, R72.reuse, R76, R4 ;  /* 0x0000004c4804723c */ /* 0x050ff00000001804 */
[C---:B------:R-:W-:Y:S01]  /*3e20*/  HMMA.16816.F32 R8, R72.reuse, R78, R8 ;  /* 0x0000004e4808723c */ /* 0x040fe20000001808 */
[----:B------:R-:W2:Y:S07]  /*3e30*/  LDSM.16.M88.4 R76, [R252+0xc800] ;  /* 0x00c80000fc4c783b */ /* 0x000eae0000000200 */
[C---:B-1----:R-:W-:Y:S08]  /*3e40*/  HMMA.16816.F32 R12, R72.reuse, R68, R12 ;  /* 0x00000044480c723c */ /* 0x042ff0000000180c */
[----:B------:R-:W-:Y:S01]  /*3e50*/  HMMA.16816.F32 R16, R72, R70, R16 ;  /* 0x000000464810723c */ /* 0x000fe20000001810 */
[----:B------:R-:W-:Y:S07]  /*3e60*/  LDSM.16.M88.4 R68, [R97] ;  /* 0x000000006144783b */ /* 0x000fee0000000200 */
[C---:B------:R-:W-:Y:S01]  /*3e70*/  HMMA.16816.F32 R4, R80.reuse, R84, R4 ;  /* 0x000000545004723c */ /* 0x040fe20000001804 */
[----:B------:R-:W1:Y:S07]  /*3e80*/  LDSM.16.M88.4 R72, [R91+0xc000] ;  /* 0x00c000005b48783b */ /* 0x000e6e0000000200 */
[C---:B------:R-:W-:Y:S01]  /*3e90*/  HMMA.16816.F32 R8, R80.reuse, R86, R8 ;  /* 0x000000565008723c */ /* 0x040fe20000001808 */
[----:B------:R-:W3:Y:S07]  /*3ea0*/  LDSM.16.M88.4 R84, [R91+0xc800] ;  /* 0x00c800005b54783b */ /* 0x000eee0000000200 */
[C---:B--2---:R-:W-:Y:S08]  /*3eb0*/  HMMA.16816.F32 R12, R80.reuse, R76, R12 ;  /* 0x0000004c500c723c */ /* 0x044ff0000000180c */
[----:B------:R-:W-:Y:S01]  /*3ec0*/  HMMA.16816.F32 R16, R80, R78, R16 ;  /* 0x0000004e5010723c */ /* 0x000fe20000001810 */
[----:B------:R-:W-:Y:S08]  /*3ed0*/  LDSM.16.M88.4 R76, [R244+0x2000] ;  /* 0x00200000f44c783b */ /* 0x000ff00000000200 */
[----:B------:R-:W2:Y:S01]  /*3ee0*/  LDSM.16.M88.4 R80, [R90+0xe000] ;  /* 0x00e000005a50783b */ /* 0x000ea20000000200 */
[C---:B-1----:R-:W-:Y:S08]  /*3ef0*/  HMMA.16816.F32 R4, R68.reuse, R72, R4 ;  /* 0x000000484404723c */ /* 0x042ff00000001804 */
[C---:B------:R-:W-:Y:S01]  /*3f00*/  HMMA.16816.F32 R8, R68.reuse, R74, R8 ;  /* 0x0000004a4408723c */ /* 0x040fe20000001808 */
[----:B------:R-:W-:Y:S07]  /*3f10*/  LDSM.16.M88.4 R72, [R99+0x2000] ;  /* 0x002000006348783b */ /* 0x000fee0000000200 */
[C---:B---3--:R-:W-:Y:S08]  /*3f20*/  HMMA.16816.F32 R12, R68.reuse, R84, R12 ;  /* 0x00000054440c723c */ /* 0x048ff0000000180c */
[----:B------:R-:W-:Y:S01]  /*3f30*/  HMMA.16816.F32 R16, R68, R86, R16 ;  /* 0x000000564410723c */ /* 0x000fe20000001810 */
[----:B------:R-:W1:Y:S07]  /*3f40*/  LDSM.16.M88.4 R68, [R90+0xe800] ;  /* 0x00e800005a44783b */ /* 0x000e6e0000000200 */
[C---:B--2---:R-:W-:Y:S01]  /*3f50*/  HMMA.16816.F32 R4, R76.reuse, R80, R4 ;  /* 0x000000504c04723c */ /* 0x044fe20000001804 */
[----:B------:R-:W2:Y:S07]  /*3f60*/  LDSM.16.M88.4 R84, [R89+0xe000] ;  /* 0x00e000005954783b */ /* 0x000eae0000000200 */
[C---:B------:R-:W-:Y:S01]  /*3f70*/  HMMA.16816.F32 R8, R76.reuse, R82, R8 ;  /* 0x000000524c08723c */ /* 0x040fe20000001808 */
[----:B------:R-:W3:Y:S07]  /*3f80*/  LDSM.16.M88.4 R80, [R89+0xe800] ;  /* 0x00e800005950783b */ /* 0x000eee0000000200 */
[C---:B-1----:R-:W-:Y:S08]  /*3f90*/  HMMA.16816.F32 R12, R76.reuse, R68, R12 ;  /* 0x000000444c0c723c */ /* 0x042ff0000000180c */
[----:B------:R-:W-:Y:S01]  /*3fa0*/  HMMA.16816.F32 R16, R76, R70, R16 ;  /* 0x000000464c10723c */ /* 0x000fe20000001810 */
[----:B------:R-:W-:Y:S07]  /*3fb0*/  LDSM.16.M88.4 R68, [R98+0x2000] ;  /* 0x002000006244783b */ /* 0x000fee0000000200 */
[C---:B--2---:R-:W-:Y:S01]  /*3fc0*/  HMMA.16816.F32 R4, R72.reuse, R84, R4 ;  /* 0x000000544804723c */ /* 0x044fe20000001804 */
[----:B------:R-:W1:Y:S07]  /*3fd0*/  LDSM.16.M88.4 R76, [R252+0xe000] ;  /* 0x00e00000fc4c783b */ /* 0x000e6e0000000200 */
[C---:B------:R-:W-:Y:S01]  /*3fe0*/  HMMA.16816.F32 R8, R72.reuse, R86, R8 ;  /* 0x000000564808723c */ /* 0x040fe20000001808 */
[----:B------:R-:W2:Y:S07]  /*3ff0*/  LDSM.16.M88.4 R84, [R252+0xe800] ;  /* 0x00e80000fc54783b */ /* 0x000eae0000000200 */
[C---:B---3--:R-:W-:Y:S08]  /*4000*/  HMMA.16816.F32 R12, R72.reuse, R80, R12 ;  /* 0x00000050480c723c */ /* 0x048ff0000000180c */
[----:B------:R-:W-:Y:S01]  /*4010*/  HMMA.16816.F32 R16, R72, R82, R16 ;  /* 0x000000524810723c */ /* 0x000fe20000001810 */
[----:B------:R-:W-:Y:S08]  /*4020*/  LDSM.16.M88.4 R72, [R97+0x2000] ;  /* 0x002000006148783b */ /* 0x000ff00000000200 */
[----:B------:R-:W3:Y:S01]  /*4030*/  LDSM.16.M88.4 R80, [R91+0xe000] ;  /* 0x00e000005b50783b */ /* 0x000ee20000000200 */
[C---:B-1----:R-:W-:Y:S08]  /*4040*/  HMMA.16816.F32 R4, R68.reuse, R76, R4 ;  /* 0x0000004c4404723c */ /* 0x042ff00000001804 */
[C---:B------:R-:W-:Y:S01]  /*4050*/  HMMA.16816.F32 R8, R68.reuse, R78, R8 ;  /* 0x0000004e4408723c */ /* 0x040fe20000001808 */
[----:B------:R-:W1:Y:S07]  /*4060*/  LDSM.16.M88.4 R76, [R91+0xe800] ;  /* 0x00e800005b4c783b */ /* 0x000e6e0000000200 */
[C---:B--2---:R-:W-:Y:S08]  /*4070*/  HMMA.16816.F32 R12, R68.reuse, R84, R12 ;  /* 0x00000054440c723c */ /* 0x044ff0000000180c */
[----:B------:R-:W-:Y:S01]  /*4080*/  HMMA.16816.F32 R16, R68, R86, R16 ;  /* 0x000000564410723c */ /* 0x000fe20000001810 */
[----:B------:R-:W-:Y:S07]  /*4090*/  LDSM.16.M88.4 R84, [R90+0x10000] ;  /* 0x010000005a54783b */ /* 0x000fee0000000200 */
[C---:B---3--:R-:W-:Y:S01]  /*40a0*/  HMMA.16816.F32 R4, R72.reuse, R80, R4 ;  /* 0x000000504804723c */ /* 0x048fe20000001804 */
[----:B------:R-:W2:Y:S07]  /*40b0*/  LDSM.16.M88.4 R68, [R244+0x4000] ;  /* 0x00400000f444783b */ /* 0x000eae0000000200 */
[C---:B------:R-:W-:Y:S01]  /*40c0*/  HMMA.16816.F32 R8, R72.reuse, R82, R8 ;  /* 0x000000524808723c */ /* 0x040fe20000001808 */
[----:B------:R3:W4:Y:S07]  /*40d0*/  LDSM.16.M88.4 R80, [R90+0x10800] ;  /* 0x010800005a50783b */ /* 0x00072e0000000200 */
[C---:B-1----:R-:W-:Y:S08]  /*40e0*/  HMMA.16816.F32 R12, R72.reuse, R76, R12 ;  /* 0x0000004c480c723c */ /* 0x042ff0000000180c */
[----:B------:R-:W-:Y:S01]  /*40f0*/  HMMA.16816.F32 R16, R72, R78, R16 ;  /* 0x0000004e4810723c */ /* 0x000fe20000001810 */
[----:B------:R-:W-:Y:S08]  /*4100*/  LDSM.16.M88.4 R72, [R99+0x4000] ;  /* 0x004000006348783b */ /* 0x000ff00000000200 */
[----:B---3--:R-:W3:Y:S04]  /*4110*/  LDL R90, [R1+0x68] ;  /* 0x00006800015a7983 */ /* 0x008ee80000100800 */
[----:B------:R-:W1:Y:S01]  /*4120*/  LDSM.16.M88.4 R76, [R89+0x10000] ;  /* 0x01000000594c783b */ /* 0x000e620000000200 */
[C---:B--2---:R-:W-:Y:S08]  /*4130*/  HMMA.16816.F32 R4, R68.reuse, R84, R4 ;  /* 0x000000544404723c */ /* 0x044ff00000001804 */
[C---:B------:R-:W-:Y:S01]  /*4140*/  HMMA.16816.F32 R8, R68.reuse, R86, R8 ;  /* 0x000000564408723c */ /* 0x040fe20000001808 */
[----:B------:R-:W2:Y:S07]  /*4150*/  LDSM.16.M88.4 R84, [R89+0x10800] ;  /* 0x010800005954783b */ /* 0x000eae0000000200 */
[C---:B----4-:R-:W-:Y:S08]  /*4160*/  HMMA.16816.F32 R12, R68.reuse, R80, R12 ;  /* 0x00000050440c723c */ /* 0x050ff0000000180c */
[----:B------:R-:W-:Y:S01]  /*4170*/  HMMA.16816.F32 R16, R68, R82, R16 ;  /* 0x000000524410723c */ /* 0x000fe20000001810 */
[----:B------:R-:W-:Y:S08]  /*4180*/  LDSM.16.M88.4 R68, [R98+0x4000] ;  /* 0x004000006244783b */ /* 0x000ff00000000200 */
[----:B------:R-:W4:Y:S01]  /*4190*/  LDSM.16.M88.4 R80, [R252+0x10000] ;  /* 0x01000000fc50783b */ /* 0x000f220000000200 */
[C---:B-1----:R-:W-:Y:S08]  /*41a0*/  HMMA.16816.F32 R4, R72.reuse, R76, R4 ;  /* 0x0000004c4804723c */ /* 0x042ff00000001804 */
[C---:B------:R-:W-:Y:S01]  /*41b0*/  HMMA.16816.F32 R8, R72.reuse, R78, R8 ;  /* 0x0000004e4808723c */ /* 0x040fe20000001808 */
[----:B------:R-:W1:Y:S07]  /*41c0*/  LDSM.16.M88.4 R76, [R252+0x10800] ;  /* 0x01080000fc4c783b */ /* 0x000e6e0000000200 */
[C---:B--2---:R-:W-:Y:S07]  /*41d0*/  HMMA.16816.F32 R12, R72.reuse, R84, R12 ;  /* 0x00000054480c723c */ /* 0x044fee000000180c */
[----:B------:R-:W-:Y:S01]  /*41e0*/  IMAD.U32 R84, RZ, RZ, UR8 ;  /* 0x00000008ff547e24 */ /* 0x000fe2000f8e00ff */
[----:B------:R-:W-:Y:S04]  /*41f0*/  HMMA.16816.F32 R16, R72, R86, R16 ;  /* 0x000000564810723c */ /* 0x000fe80000001810 */
[----:B------:R-:W-:Y:S05]  /*4200*/  IMAD R84, R84, 0x40, R88 ;  /* 0x0000004054547824 */ /* 0x000fea00078e0258 */
[----:B------:R-:W-:Y:S01]  /*4210*/  IADD3 R72, R84, -0x1, RZ ;  /* 0xffffffff54487810 */ /* 0x000fe20007ffe0ff */
[C---:B----4-:R-:W-:Y:S05]  /*4220*/  HMMA.16816.F32 R4, R68.reuse, R80, R4 ;  /* 0x000000504404723c */ /* 0x050fea0000001804 */
[----:B------:R-:W-:Y:S02]  /*4230*/  ISETP.GE.AND P0, PT, R72, RZ, PT ;  /* 0x000000ff4800720c */ /* 0x000fe40003f06270 */
[----:B------:R-:W-:Y:S01]  /*4240*/  IADD3 R86, R84, 0x8, RZ ;  /* 0x0000000854567810 */ /* 0x000fe20007ffe0ff */
[C---:B------:R-:W-:Y:S01]  /*4250*/  HMMA.16816.F32 R8, R68.reuse, R82, R8 ;  /* 0x000000524408723c */ /* 0x040fe20000001808 */
[----:B------:R-:W-:Y:S02]  /*4260*/  LDSM.16.M88.4 R80, [R91+0x10000] ;  /* 0x010000005b50783b */ /* 0x000fe40000000200 */
[----:B------:R-:W-:Y:S02]  /*4270*/  ISETP.GE.AND P1, PT, R86, RZ, PT ;  /* 0x000000ff5600720c */ /* 0x000fe40003f26270 */
[C---:B------:R-:W-:Y:S02]  /*4280*/  IADD3 R85, R84.reuse, 0x7, RZ ;  /* 0x0000000754557810 */ /* 0x040fe40007ffe0ff */
[----:B------:R-:W-:Y:S01]  /*4290*/  IABS R88, R84 ;  /* 0x0000005400587213 */ /* 0x000fe20000000000 */
[C---:B-1----:R-:W-:Y:S04]  /*42a0*/  HMMA.16816.F32 R12, R68.reuse, R76, R12 ;  /* 0x0000004c440c723c */ /* 0x042fe8000000180c */
[C---:B------:R-:W-:Y:S01]  /*42b0*/  @!P0 IADD3 R72, -R84.reuse, 0x1, RZ ;  /* 0x0000000154488810 */ /* 0x040fe20007ffe1ff */
[----:B------:R-:W1:Y:S01]  /*42c0*/  I2F R88, R88 ;  /* 0x0000005800587306 */ /* 0x000e620000201400 */
[----:B------:R-:W-:Y:S02]  /*42d0*/  ISETP.GE.AND P0, PT, R85, RZ, PT ;  /* 0x000000ff5500720c */ /* 0x000fe40003f06270 */
[----:B------:R-:W-:Y:S04]  /*42e0*/  HMMA.16816.F32 R16, R68, R78, R16 ;  /* 0x0000004e4410723c */ /* 0x000fe80000001810 */
[C---:B------:R-:W-:Y:S02]  /*42f0*/  IADD3 R76, R84.reuse, -0x8, RZ ;  /* 0xfffffff8544c7810 */ /* 0x040fe40007ffe0ff */
[C---:B------:R-:W-:Y:S01]  /*4300*/  IADD3 R77, R84.reuse, -0x9, RZ ;  /* 0xfffffff7544d7810 */ /* 0x040fe20007ffe0ff */
[----:B------:R2:W4:Y:S01]  /*4310*/  I2F R87, R72 ;  /* 0x0000004800577306 */ /* 0x0005220000201400 */
[----:B------:R-:W-:Y:S02]  /*4320*/  @!P1 IADD3 R86, -R84, -0x8, RZ ;  /* 0xfffffff854569810 */ /* 0x000fe40007ffe1ff */
[----:B------:R-:W-:Y:S02]  /*4330*/  ISETP.GE.AND P1, PT, R76, RZ, PT ;  /* 0x000000ff4c00720c */ /* 0x000fe40003f26270 */
[C---:B------:R-:W-:Y:S02]  /*4340*/  @!P0 IADD3 R85, -R84.reuse, -0x7, RZ ;  /* 0xfffffff954558810 */ /* 0x040fe40007ffe1ff */
[----:B------:R-:W-:Y:S02]  /*4350*/  ISETP.GE.AND P0, PT, R77, RZ, PT ;  /* 0x000000ff4d00720c */ /* 0x000fe40003f06270 */
[C---:B------:R-:W-:Y:S01]  /*4360*/  IADD3 R69, R84.reuse, -0x18, RZ ;  /* 0xffffffe854457810 */ /* 0x040fe20007ffe0ff */
[----:B------:R-:W-:Y:S01]  /*4370*/  I2F R89, R85 ;  /* 0x0000005500597306 */ /* 0x000fe20000201400 */
[C---:B------:R-:W-:Y:S02]  /*4380*/  IADD3 R71, R84.reuse, -0x10, RZ ;  /* 0xfffffff054477810 */ /* 0x040fe40007ffe0ff */
[----:B------:R-:W-:Y:S02]  /*4390*/  ISETP.GE.AND P3, PT, R69, RZ, PT ;  /* 0x000000ff4500720c */ /* 0x000fe40003f66270 */
[C---:B------:R-:W-:Y:S02]  /*43a0*/  IADD3 R70, R84.reuse, -0x11, RZ ;  /* 0xffffffef54467810 */ /* 0x040fe40007ffe0ff */
[C---:B------:R-:W-:Y:S02]  /*43b0*/  IADD3 R68, R84.reuse, -0x19, RZ ;  /* 0xffffffe754447810 */ /* 0x040fe40007ffe0ff */
[C---:B------:R-:W-:Y:S01]  /*43c0*/  @!P1 IADD3 R76, -R84.reuse, 0x8, RZ ;  /* 0x00000008544c9810 */ /* 0x040fe20007ffe1ff */
[----:B------:R-:W5:Y:S01]  /*43d0*/  I2F R86, R86 ;  /* 0x0000005600567306 */ /* 0x000f620000201400 */
[----:B------:R-:W-:Y:S02]  /*43e0*/  ISETP.GE.AND P1, PT, R71, RZ, PT ;  /* 0x000000ff4700720c */ /* 0x000fe40003f26270 */
[----:B------:R-:W-:Y:S01]  /*43f0*/  @!P0 IADD3 R77, -R84, 0x9, RZ ;  /* 0x00000009544d8810 */ /* 0x000fe20007ffe1ff */
[----:B--2---:R-:W2:Y:S01]  /*4400*/  LDSM.16.M88.4 R72, [R97+0x4000] ;  /* 0x004000006148783b */ /* 0x004ea20000000200 */
[----:B------:R-:W-:Y:S02]  /*4410*/  ISETP.GE.AND P0, PT, R70, RZ, PT ;  /* 0x000000ff4600720c */ /* 0x000fe40003f06270 */
[----:B------:R-:W-:Y:S02]  /*4420*/  ISETP.GE.AND P2, PT, R68, RZ, PT ;  /* 0x000000ff4400720c */ /* 0x000fe40003f46270 */
[C---:B------:R-:W-:Y:S01]  /*4430*/  @!P3 IADD3 R69, -R84.reuse, 0x18, RZ ;  /* 0x000000185445b810 */ /* 0x040fe20007ffe1ff */
[----:B------:R1:W1:Y:S01]  /*4440*/  I2F R85, R76 ;  /* 0x0000004c00557306 */ /* 0x0002620000201400 */
[----:B------:R-:W-:Y:S03]  /*4450*/  PLOP3.LUT P3, PT, PT, PT, UP1, 0x80, 0x0 ;  /* 0x000000000000781c */ /* 0x000fe60003f6f018 */
[C---:B------:R-:W-:Y:S02]  /*4460*/  @!P1 IADD3 R71, -R84.reuse, 0x10, RZ ;  /* 0x0000001054479810 */ /* 0x040fe40007ffe1ff */
[----:B------:R-:W-:Y:S02]  /*4470*/  PLOP3.LUT P1, PT, PT, PT, UP1, 0x80, 0x0 ;  /* 0x000000000000781c */ /* 0x000fe40003f2f018 */
[C---:B------:R-:W-:Y:S02]  /*4480*/  @!P0 IADD3 R70, -R84.reuse, 0x11, RZ ;  /* 0x0000001154468810 */ /* 0x040fe40007ffe1ff */
[----:B------:R-:W-:Y:S01]  /*4490*/  @!P2 IADD3 R68, -R84, 0x19, RZ ;  /* 0x000000195444a810 */ /* 0x000fe20007ffe1ff */
[----:B------:R-:W-:Y:S01]  /*44a0*/  I2F R78, R71 ;  /* 0x00000047004e7306 */ /* 0x000fe20000201400 */
[C---:B------:R-:W-:Y:S02]  /*44b0*/  FSETP.NEU.FTZ.AND P2, PT, R92.reuse, -INF , PT ;  /* 0xff8000005c00780b */ /* 0x040fe40003f5d000 */
[----:B------:R-:W-:Y:S07]  /*44c0*/  PLOP3.LUT P0, PT, PT, PT, UP1, 0x80, 0x0 ;  /* 0x000000000000781c */ /* 0x000fee0003f0f018 */
[----:B------:R-:W4:Y:S01]  /*44d0*/  I2F R79, R77 ;  /* 0x0000004d004f7306 */ /* 0x000f220000201400 */
[----:B-1----:R-:W-:Y:S05]  /*44e0*/  FMUL.FTZ R76, R92, 1.4426950216293334961 ;  /* 0x3fb8aa3b5c4c7820 */ /* 0x002fea0000410000 */
[----:B------:R-:W-:Y:S04]  /*44f0*/  FSEL R76, R76, RZ, P2 ;  /* 0x000000ff4c4c7208 */ /* 0x000fe80001000000 */
[----:B------:R-:W1:Y:S01]  /*4500*/  I2F R77, R70 ;  /* 0x00000046004d7306 */ /* 0x000e620000201400 */
[C---:B--2---:R-:W-:Y:S09]  /*4510*/  HMMA.16816.F32 R4, R72.reuse, R80, R4 ;  /* 0x000000504804723c */ /* 0x044ff20000001804 */
[----:B------:R2:W-:Y:S01]  /*4520*/  I2F R81, R69 ;  /* 0x0000004500517306 */ /* 0x0005e20000201400 */
[C---:B------:R-:W-:Y:S09]  /*4530*/  HMMA.16816.F32 R8, R72.reuse, R82, R8 ;  /* 0x000000524808723c */ /* 0x040ff20000001808 */
[----:B------:R1:W1:Y:S05]  /*4540*/  I2F R80, R68 ;  /* 0x0000004400507306 */ /* 0x00026a0000201400 */
[----:B------:R-:W-:Y:S02]  /*4550*/  FFMA.FTZ R4, R88, -UR6, R4 ;  /* 0x8000000658047c23 */ /* 0x000fe40008010004 */
[----:B----4-:R-:W-:Y:S02]  /*4560*/  FFMA.FTZ R5, R87, -UR6, R5 ;  /* 0x8000000657057c23 */ /* 0x010fe40008010005 */
[----:B-----5:R-:W-:Y:S01]  /*4570*/  FFMA.FTZ R6, R86, -UR6, R6 ;  /* 0x8000000656067c23 */ /* 0x020fe20008010006 */
[----:B------:R-:W-:Y:S01]  /*4580*/  @P0 FSEL R4, R4, -INF , !P5 ;  /* 0xff80000004040808 */ /* 0x000fe20006800000 */
[----:B------:R-:W-:Y:S01]  /*4590*/  FFMA.FTZ R7, R89, -UR6, R7 ;  /* 0x8000000659077c23 */ /* 0x000fe20008010007 */
[----:B--2---:R-:W-:Y:S03]  /*45a0*/  @P1 IADD3 R69, R94, 0x1, RZ ;  /* 0x000000015e451810 */ /* 0x004fe60007ffe0ff */
[----:B------:R-:W-:Y:S01]  /*45b0*/  FFMA.FTZ R8, R85, -UR6, R8 ;  /* 0x8000000655087c23 */ /* 0x000fe20008010008 */
[----:B------:R-:W-:Y:S01]  /*45c0*/  PLOP3.LUT P1, PT, PT, PT, UP1, 0x80, 0x0 ;  /* 0x000000000000781c */ /* 0x000fe20003f2f018 */
[----:B------:R-:W-:Y:S01]  /*45d0*/  FFMA.FTZ R4, R4, c[0x0][0x23c], -R76 ;  /* 0x00008f0004047a23 */ /* 0x000fe2000001084c */
[----:B------:R-:W-:Y:S01]  /*45e0*/  @P4 ISETP.GE.AND P4, PT, R69, UR7, PT ;  /* 0x0000000745004c0c */ /* 0x000fe2000bf86270 */
[----:B------:R-:W-:Y:S01]  /*45f0*/  FFMA.FTZ R10, R88, -UR6, R10 ;  /* 0x80000006580a7c23 */ /* 0x000fe2000801000a */
[----:B------:R-:W-:Y:S01]  /*4600*/  PLOP3.LUT P0, PT, PT, PT, UP1, 0x80, 0x0 ;  /* 0x000000000000781c */ /* 0x000fe20003f0f018 */
[----:B------:R-:W-:Y:S02]  /*4610*/  FFMA.FTZ R9, R79, -UR6, R9 ;  /* 0x800000064f097c23 */ /* 0x000fe40008010009 */
[----:B------:R-:W-:Y:S01]  /*4620*/  FFMA.FTZ R11, R87, -UR6, R11 ;  /* 0x80000006570b7c23 */ /* 0x000fe2000801000b */
[----:B-1----:R1:W2:Y:S07]  /*4630*/  LDSM.16.M88.4 R68, [R91+0x10800] ;  /* 0x010800005b44783b */ /* 0x0022ae0000000200 */
[----:B------:R-:W-:Y:S02]  /*4640*/  @P1 FSEL R5, R5, -INF , !P4 ;  /* 0xff80000005051808 */ /* 0x000fe40006000000 */
[----:B------:R-:W-:Y:S02]  /*4650*/  @P0 FSEL R6, R6, -INF , !P5 ;  /* 0xff80000006060808 */ /* 0x000fe40006800000 */
[----:B------:R-:W-:Y:S01]  /*4660*/  PLOP3.LUT P0, PT, PT, PT, UP1, 0x80, 0x0 ;  /* 0x000000000000781c */ /* 0x000fe20003f0f018 */
[----:B------:R-:W-:Y:S01]  /*4670*/  FFMA.FTZ R5, R5, c[0x0][0x23c], -R76 ;  /* 0x00008f0005057a23 */ /* 0x000fe2000001084c */
[----:B------:R-:W-:Y:S02]  /*4680*/  PLOP3.LUT P1, PT, PT, PT, UP1, 0x80, 0x0 ;  /* 0x000000000000781c */ /* 0x000fe40003f2f018 */
[----:B------:R-:W-:Y:S01]  /*4690*/  PLOP3.LUT P5, PT, PT, PT, UP1, 0x80, 0x0 ;  /* 0x000000000000781c */ /* 0x000fe20003faf018 */
[----:B-1----:R1:W-:Y:S10]  /*46a0*/  MUFU.EX2 R91, R4 ;  /* 0x00000004005b7308 */ /* 0x0023f40000000800 */
[----:B------:R-:W-:Y:S02]  /*46b0*/  @P1 FSEL R7, R7, -INF , !P4 ;  /* 0xff80000007071808 */ /* 0x000fe40006000000 */
[----:B------:R-:W-:Y:S02]  /*46c0*/  PLOP3.LUT P4, PT, PT, PT, UP1, 0x80, 0x0 ;  /* 0x000000000000781c */ /* 0x000fe40003f8f018 */
[----:B------:R-:W-:Y:S01]  /*46d0*/  PLOP3.LUT P1, PT, PT, PT, UP1, 0x80, 0x0 ;  /* 0x000000000000781c */ /* 0x000fe20003f2f018 */
[C---:B--2---:R-:W-:Y:S08]  /*46e0*/  HMMA.16816.F32 R12, R72.reuse, R68, R12 ;  /* 0x00000044480c723c */ /* 0x044ff0000000180c */
[----:B------:R-:W-:Y:S01]  /*46f0*/  HMMA.16816.F32 R16, R72, R70, R16 ;  /* 0x000000464810723c */ /* 0x000fe20000001810 */
[----:B------:R-:W2:Y:S04]  /*4700*/  LDL R73, [R1+0x78] ;  /* 0x0000780001497983 */ /* 0x000ea80000100800 */
[----:B------:R-:W4:Y:S11]  /*4710*/  LDL R72, [R1+0x74] ;  /* 0x0000740001487983 */ /* 0x000f360000100800 */
[----:B------:R-:W-:Y:S02]  /*4720*/  FFMA.FTZ R13, R77, -UR6, R13 ;  /* 0x800000064d0d7c23 */ /* 0x000fe4000801000d */
[----:B------:R-:W-:Y:S02]  /*4730*/  FFMA.FTZ R14, R85, -UR6, R14 ;  /* 0x80000006550e7c23 */ /* 0x000fe4000801000e */
[----:B------:R-:W5:Y:S01]  /*4740*/  LDL R85, [R1+0x5c] ;  /* 0x00005c0001557983 */ /* 0x000f620000100800 */
[----:B------:R-:W-:Y:S02]  /*4750*/  FFMA.FTZ R12, R78, -UR6, R12 ;  /* 0x800000064e0c7c23 */ /* 0x000fe4000801000c */
[----:B------:R-:W-:Y:S02]  /*4760*/  FFMA.FTZ R15, R79, -UR6, R15 ;  /* 0x800000064f0f7c23 */ /* 0x000fe4000801000f */
[----:B------:R-:W-:Y:S02]  /*4770*/  FFMA.FTZ R17, R80, -UR6, R17 ;  /* 0x8000000650117c23 */ /* 0x000fe40008010011 */
[----:B------:R-:W-:Y:S02]  /*4780*/  FFMA.FTZ R16, R81, -UR6, R16 ;  /* 0x8000000651107c23 */ /* 0x000fe40008010010 */
[----:B------:R-:W-:Y:S02]  /*4790*/  FFMA.FTZ R18, R78, -UR6, R18 ;  /* 0x800000064e127c23 */ /* 0x000fe40008010012 */
[----:B------:R-:W-:Y:S01]  /*47a0*/  FFMA.FTZ R19, R77, -UR6, R19 ;  /* 0x800000064d137c23 */ /* 0x000fe20008010013 */
[C---:B---3--:R-:W-:Y:S01]  /*47b0*/  FSETP.NEU.FTZ.AND P2, PT, R90.reuse, -INF , PT ;  /* 0xff8000005a00780b */ /* 0x048fe20003f5d000 */
[----:B-1----:R-:W-:Y:S02]  /*47c0*/  FMUL.FTZ R4, R90, 1.4426950216293334961 ;  /* 0x3fb8aa3b5a047820 */ /* 0x002fe40000410000 */
[----:B------:R1:W3:Y:S03]  /*47d0*/  MUFU.EX2 R90, R5 ;  /* 0x00000005005a7308 */ /* 0x0002e60000000800 */
[----:B------:R-:W-:Y:S02]  /*47e0*/  FSEL R4, R4, RZ, P2 ;  /* 0x000000ff04047208 */ /* 0x000fe40001000000 */
[----:B------:R-:W-:Y:S03]  /*47f0*/  PLOP3.LUT P2, PT, PT, PT, UP1, 0x80, 0x0 ;  /* 0x000000000000781c */ /* 0x000fe60003f4f018 */
[--C-:B------:R-:W-:Y:S02]  /*4800*/  FFMA.FTZ R6, R6, c[0x0][0x23c], -R4.reuse ;  /* 0x00008f0006067a23 */ /* 0x100fe40000010804 */
[----:B------:R-:W-:Y:S02]  /*4810*/  FFMA.FTZ R7, R7, c[0x0][0x23c], -R4 ;  /* 0x00008f0007077a23 */ /* 0x000fe40000010804 */
[----:B------:R3:W-:Y:S10]  /*4820*/  MUFU.EX2 R93, R6 ;  /* 0x00000006005d7308 */ /* 0x0007f40000000800 */
[----:B------:R-:W3:Y:S01]  /*4830*/  MUFU.EX2 R92, R7 ;  /* 0x00000007005c7308 */ /* 0x000ee20000000800 */
[C---:B-1----:R-:W-:Y:S02]  /*4840*/  @P3 IADD3 R5, R94.reuse, 0x8, RZ ;  /* 0x000000085e053810 */ /* 0x042fe40007ffe0ff */
[----:B------:R-:W-:Y:S02]  /*4850*/  PLOP3.LUT P3, PT, PT, PT, UP1, 0x80, 0x0 ;  /* 0x000000000000781c */ /* 0x000fe40003f6f018 */
[----:B------:R-:W-:Y:S02]  /*4860*/  @P6 ISETP.GE.AND P6, PT, R5, UR7, PT ;  /* 0x0000000705006c0c */ /* 0x000fe4000bfc6270 */
[----:B------:R-:W-:Y:S02]  /*4870*/  @P2 IADD3 R5, R94, 0x9, RZ ;  /* 0x000000095e052810 */ /* 0x000fe40007ffe0ff */
[----:B------:R-:W-:Y:S02]  /*4880*/  PLOP3.LUT P2, PT, PT, PT, UP1, 0x80, 0x0 ;  /* 0x000000000000781c */ /* 0x000fe40003f4f018 */
[----:B---3--:R-:W-:Y:S05]  /*4890*/  F2FP.PACK_AB R6, R90, R91 ;  /* 0x0000005b5a06723e */ /* 0x008fea00000000ff */
[----:B------:R-:W-:Y:S02]  /*48a0*/  @P3 ISETP.GE.AND P3, PT, R5, UR7, PT ;  /* 0x0000000705003c0c */ /* 0x000fe4000bf66270 */
[----:B------:R-:W-:Y:S01]  /*48b0*/  @P0 FSEL R8, R8, -INF , !P6 ;  /* 0xff80000008080808 */ /* 0x000fe20007000000 */
[----:B------:R1:W-:Y:S01]  /*48c0*/  STS [R96+0x14000], R6 ;  /* 0x0140000660007388 */ /* 0x0003e20000000800 */
        /* <DEDUP_REMOVED lines=15> */
[----:B------:R-:W-:Y:S04]  /*49c0*/  MUFU.EX2 R86, R9 ;  /* 0x0000000900567308 */ /* 0x000fe80000000800 */
[----:B------:R-:W-:Y:S02]  /*49d0*/  @P1 FSEL R11, R11, -INF , !P3 ;  /* 0xff8000000b0b1808 */ /* 0x000fe40005800000 */
[----:B------:R-:W-:Y:S02]  /*49e0*/  PLOP3.LUT P3, PT, PT, PT, UP1, 0x80, 0x0 ;  /* 0x000000000000781c */ /* 0x000fe40003f6f018 */
[----:B------:R-:W-:Y:S01]  /*49f0*/  @P6 ISETP.GE.AND P6, PT, R5, UR7, PT ;  /* 0x0000000705006c0c */ /* 0x000fe2000bfc6270 */
[----:B------:R-:W-:Y:S01]  /*4a00*/  FFMA.FTZ R11, R11, c[0x0][0x23c], -R4 ;  /* 0x00008f000b0b7a23 */ /* 0x000fe20000010804 */
[----:B------:R-:W-:Y:S01]  /*4a10*/  PLOP3.LUT P1, PT, PT, PT, UP1, 0x80, 0x0 ;  /* 0x000000000000781c */ /* 0x000fe20003f2f018 */
[----:B------:R-:W-:Y:S01]  /*4a20*/  MUFU.EX2 R88, R10 ;  /* 0x0000000a00587308 */ /* 0x000fe20000000800 */
[----:B------:R-:W-:Y:S02]  /*4a30*/  @P0 FSEL R12, R12, -INF , !P5 ;  /* 0xff8000000c0c0808 */ /* 0x000fe40006800000 */
[----:B------:R-:W-:Y:S03]  /*4a40*/  PLOP3.LUT P0, PT, PT, PT, UP1, 0x80, 0x0 ;  /* 0x000000000000781c */ /* 0x000fe60003f0f018 */
[--C-:B------:R-:W-:Y:S02]  /*4a50*/  FFMA.FTZ R12, R12, c[0x0][0x23c], -R76.reuse ;  /* 0x00008f000c0c7a23 */ /* 0x100fe4000001084c */
[----:B------:R-:W-:Y:S02]  /*4a60*/  @P3 IADD3 R5, R94, 0x18, RZ ;  /* 0x000000185e053810 */ /* 0x000fe40007ffe0ff */
[----:B------:R-:W-:Y:S01]  /*4a70*/  @P2 FSEL R13, R13, -INF , !P6 ;  /* 0xff8000000d0d2808 */ /* 0x000fe20007000000 */
[----:B------:R-:W3:Y:S01]  /*4a80*/  MUFU.EX2 R87, R11 ;  /* 0x0000000b00577308 */ /* 0x000ee20000000800 */
[----:B------:R-:W-:Y:S02]  /*4a90*/  PLOP3.LUT P2, PT, PT, PT, UP1, 0x80, 0x0 ;  /* 0x000000000000781c */ /* 0x000fe40003f4f018 */
[----:B------:R-:W-:Y:S01]  /*4aa0*/  @P1 FSEL R14, R14, -INF , !P5 ;  /* 0xff8000000e0e1808 */ /* 0x000fe20006800000 */
[----:B------:R-:W-:Y:S01]  /*4ab0*/  FFMA.FTZ R13, R13, c[0x0][0x23c], -R76 ;  /* 0x00008f000d0d7a23 */ /* 0x000fe2000001084c */
[----:B------:R-:W-:Y:S02]  /*4ac0*/  PLOP3.LUT P1, PT, PT, PT, UP1, 0x80, 0x0 ;  /* 0x000000000000781c */ /* 0x000fe40003f2f018 */
[----:B------:R-:W-:Y:S01]  /*4ad0*/  @P0 FSEL R15, R15, -INF , !P6 ;  /* 0xff8000000f0f0808 */ /* 0x000fe20007000000 */
[--C-:B------:R-:W-:Y:S01]  /*4ae0*/  FFMA.FTZ R14, R14, c[0x0][0x23c], -R4.reuse ;  /* 0x00008f000e0e7a23 */ /* 0x100fe20000010804 */
[----:B------:R-:W-:Y:S01]  /*4af0*/  PLOP3.LUT P0, PT, PT, PT, UP1, 0x80, 0x0 ;  /* 0x000000000000781c */ /* 0x000fe20003f0f018 */
[----:B------:R-:W-:Y:S02]  /*4b00*/  MUFU.EX2 R83, R12 ;  /* 0x0000000c00537308 */ /* 0x000fe40000000800 */
[----:B------:R-:W-:Y:S02]  /*4b10*/  FFMA.FTZ R15, R15, c[0x0][0x23c], -R4 ;  /* 0x00008f000f0f7a23 */ /* 0x000fe40000010804 */
[----:B------:R-:W-:Y:S02]  /*4b20*/  @P2 ISETP.GE.AND P3, PT, R5, UR7, PT ;  /* 0x0000000705002c0c */ /* 0x000fe4000bf66270 */
[----:B------:R-:W-:Y:S02]  /*4b30*/  @P4 IADD3 R5, R94, 0x19, RZ ;  /* 0x000000195e054810 */ /* 0x000fe40007ffe0ff */
[----:B------:R-:W5:Y:S01]  /*4b40*/  LDL R94, [R1+0x58] ;  /* 0x00005800015e7983 */ /* 0x000f620000100800 */
[----:B------:R-:W-:Y:S01]  /*4b50*/  PLOP3.LUT P2, PT, PT, PT, UP1, 0x80, 0x0 ;  /* 0x000000000000781c */ /* 0x000fe20003f4f018 */
[----:B------:R-:W1:Y:S01]  /*4b60*/  MUFU.EX2 R82, R13 ;  /* 0x0000000d00527308 */ /* 0x000e620000000800 */
[----:B------:R-:W-:Y:S02]  /*4b70*/  @P1 ISETP.GE.AND P1, PT, R5, UR7, PT ;  /* 0x0000000705001c0c */ /* 0x000fe4000bf26270 */
[----:B------:R-:W-:Y:S02]  /*4b80*/  F2FP.PACK_AB R5, R92, R93 ;  /* 0x0000005d5c05723e */ /* 0x000fe400000000ff */
[----:B---3--:R-:W-:Y:S03]  /*4b90*/  F2FP.PACK_AB R8, R87, R88 ;  /* 0x000000585708723e */ /* 0x008fe600000000ff */
[----:B------:R3:W-:Y:S02]  /*4ba0*/  STS [R96+0x14400], R5 ;  /* 0x0144000560007388 */ /* 0x0007e40000000800 */
[----:B------:R-:W-:Y:S02]  /*4bb0*/  MUFU.EX2 R84, R14 ;  /* 0x0000000e00547308 */ /* 0x000fe40000000800 */
[----:B------:R-:W-:Y:S02]  /*4bc0*/  @P2 FSEL R16, R16, -INF , !P3 ;  /* 0xff80000010102808 */ /* 0x000fe40005800000 */
[----:B------:R-:W-:Y:S02]  /*4bd0*/  @P0 FSEL R17, R17, -INF , !P1 ;  /* 0xff80000011110808 */ /* 0x000fe40004800000 */
[----:B------:R-:W-:Y:S01]  /*4be0*/  PLOP3.LUT P0, PT, PT, PT, UP1, 0x80, 0x0 ;  /* 0x000000000000781c */ /* 0x000fe20003f0f018 */
[--C-:B------:R-:W-:Y:S01]  /*4bf0*/  FFMA.FTZ R16, R16, c[0x0][0x23c], -R76.reuse ;  /* 0x00008f0010107a23 */ /* 0x100fe2000001084c */
[----:B------:R-:W-:Y:S01]  /*4c00*/  PLOP3.LUT P2, PT, PT, PT, UP1, 0x80, 0x0 ;  /* 0x000000000000781c */ /* 0x000fe20003f4f018 */
[----:B------:R-:W-:Y:S01]  /*4c10*/  FFMA.FTZ R76, R17, c[0x0][0x23c], -R76 ;  /* 0x00008f00114c7a23 */ /* 0x000fe2000001084c */
[----:B------:R-:W3:Y:S01]  /*4c20*/  MUFU.EX2 R81, R15 ;  /* 0x0000000f00517308 */ /* 0x000ee20000000800 */
[----:B-1----:R-:W-:Y:S08]  /*4c30*/  F2FP.PACK_AB R7, R82, R83 ;  /* 0x000000535207723e */ /* 0x002ff000000000ff */
[----:B------:R-:W-:Y:S01]  /*4c40*/  @P0 FSEL R19, R19, -INF , !P1 ;  /* 0xff80000013130808 */ /* 0x000fe20004800000 */
[----:B------:R-:W-:Y:S01]  /*4c50*/  MUFU.EX2 R79, R16 ;  /* 0x00000010004f7308 */ /* 0x000fe20000000800 */
[----:B------:R-:W-:Y:S05]  /*4c60*/  @P2 FSEL R18, R18, -INF , !P3 ;  /* 0xff80000012122808 */ /* 0x000fea0005800000 */
[--C-:B------:R-:W-:Y:S02]  /*4c70*/  FFMA.FTZ R18, R18, c[0x0][0x23c], -R4.reuse ;  /* 0x00008f0012127a23 */ /* 0x100fe40000010804 */
[----:B------:R-:W-:Y:S02]  /*4c80*/  FFMA.FTZ R4, R19, c[0x0][0x23c], -R4 ;  /* 0x00008f0013047a23 */ /* 0x000fe40000010804 */
[----:B------:R-:W1:Y:S01]  /*4c90*/  MUFU.EX2 R76, R76 ;  /* 0x0000004c004c7308 */ /* 0x000e620000000800 */
[----:B---3--:R-:W-:Y:S09]  /*4ca0*/  F2FP.PACK_AB R6, R81, R84 ;  /* 0x000000545106723e */ /* 0x008ff200000000ff */
[----:B------:R3:W-:Y:S10]  /*4cb0*/  MUFU.EX2 R77, R4 ;  /* 0x00000004004d7308 */ /* 0x0007f40000000800 */
[----:B------:R-:W3:Y:S01]  /*4cc0*/  MUFU.EX2 R78, R18 ;  /* 0x00000012004e7308 */ /* 0x000ee20000000800 */
[----:B-1----:R-:W-:Y:S02]  /*4cd0*/  F2FP.PACK_AB R5, R76, R79 ;  /* 0x0000004f4c05723e */ /* 0x002fe400000000ff */
[----:B---3--:R-:W-:Y:S05]  /*4ce0*/  F2FP.PACK_AB R4, R86, R89 ;  /* 0x000000595604723e */ /* 0x008fea00000000ff */
[----:B------:R1:W-:Y:S04]  /*4cf0*/  STS [R95+0x14000], R4 ;  /* 0x014000045f007388 */ /* 0x0003e80000000800 */
[----:B------:R-:W-:Y:S01]  /*4d00*/  STS [R95+0x14400], R8 ;  /* 0x014400085f007388 */ /* 0x000fe20000000800 */
[----:B-1----:R-:W-:Y:S02]  /*4d10*/  F2FP.PACK_AB R4, R77, R78 ;  /* 0x0000004e4d04723e */ /* 0x002fe400000000ff */
[----:B--2---:R-:W-:Y:S04]  /*4d20*/  IADD3 R74, P0, R73, UR12, RZ ;  /* 0x0000000c494a7c10 */ /* 0x004fe8000ff1e0ff */
[----:B----4-:R-:W-:Y:S02]  /*4d30*/  IADD3.X R75, R72, UR11, RZ, P0, !PT ;  /* 0x0000000b484b7c10 */ /* 0x010fe400087fe4ff */
[----:B------:R-:W-:Y:S03]  /*4d40*/  PLOP3.LUT P0, PT, PT, PT, UP0, 0x80, 0x0 ;  /* 0x000000000000781c */ /* 0x000fe60003f0f008 */
[----:B------:R-:W2:Y:S04]  /*4d50*/  LDG.E R73, [R74.64] ;  /* 0x000000044a497981 */ /* 0x000ea8000c1e1900 */
[----:B------:R-:W3:Y:S04]  /*4d60*/  LDG.E R72, [R74.64+0x20] ;  /* 0x000020044a487981 */ /* 0x000ee8000c1e1900 */
[----:B-----5:R-:W-:Y:S04]  /*4d70*/  STS [R94+0x14000], R7 ;  /* 0x014000075e007388 */ /* 0x020fe80000000800 */
[----:B------:R-:W-:Y:S04]  /*4d80*/  STS [R94+0x14400], R6 ;  /* 0x014400065e007388 */ /* 0x000fe80000000800 */
[----:B------:R-:W-:Y:S04]  /*4d90*/  STS [R85+0x14000], R5 ;  /* 0x0140000555007388 */ /* 0x000fe80000000800 */
[----:B------:R-:W-:Y:S04]  /*4da0*/  STS [R85+0x14400], R4 ;  /* 0x0144000455007388 */ /* 0x000fe80000000800 */
[----:B------:R-:W1:Y:S08]  /*4db0*/  LDSM.16.M88.4 R16, [R244+0x6000] ;  /* 0x00600000f410783b */ /* 0x000e700000000200 */
[----:B------:R-:W4:Y:S01]  /*4dc0*/  LDSM.16.M88.4 R68, [R99+0x6000] ;  /* 0x006000006344783b */ /* 0x000f220000000200 */
[C---:B-1----:R-:W-:Y:S08]  /*4dd0*/  HMMA.16816.F32 R4, R16.reuse, R148, RZ ;  /* 0x000000941004723c */ /* 0x042ff000000018ff */
[C---:B------:R-:W-:Y:S08]  /*4de0*/  HMMA.16816.F32 R8, R16.reuse, R150, RZ ;  /* 0x000000961008723c */ /* 0x040ff000000018ff */
[C---:B------:R-:W-:Y:S08]  /*4df0*/  HMMA.16816.F32 R12, R16.reuse, R152, RZ ;  /* 0x00000098100c723c */ /* 0x040ff000000018ff */
[----:B------:R-:W-:Y:S08]  /*4e00*/  HMMA.16816.F32 R16, R16, R154, RZ ;  /* 0x0000009a1010723c */ /* 0x000ff000000018ff */
[C---:B----4-:R-:W-:Y:S08]  /*4e10*/  HMMA.16816.F32 R4, R68.reuse, R156, R4 ;  /* 0x0000009c4404723c */ /* 0x050ff00000001804 */
        /* <DEDUP_REMOVED lines=53> */
[----:B---3--:R-:W-:Y:S03]  /*5170*/  FADD.FTZ R6, -R72, R6 ;  /* 0x0000000648067221 */ /* 0x008fe60000010100 */
[C---:B--2---:R-:W-:Y:S02]  /*5180*/  FADD.FTZ R68, -R73.reuse, R4 ;  /* 0x0000000449447221 */ /* 0x044fe40000010100 */
[----:B------:R-:W-:Y:S03]  /*5190*/  FADD.FTZ R4, -R73, R5 ;  /* 0x0000000549047221 */ /* 0x000fe60000010100 */
[----:B------:R-:W-:Y:S02]  /*51a0*/  FMUL.FTZ R5, R91, R68 ;  /* 0x000000445b057220 */ /* 0x000fe40000410000 */
[----:B------:R-:W-:Y:S02]  /*51b0*/  FMUL.FTZ R4, R90, R4 ;  /* 0x000000045a047220 */ /* 0x000fe40000410000 */
[C---:B------:R-:W-:Y:S01]  /*51c0*/  FADD.FTZ R8, -R73.reuse, R8 ;  /* 0x0000000849087221 */ /* 0x040fe20000010100 */
[----:B------:R-:W2:Y:S01]  /*51d0*/  LDL.LU.64 R90, [R1+0x30] ;  /* 0x00003000015a7983 */ /* 0x000ea20000300a00 */
        /* <DEDUP_REMOVED lines=10> */
[----:B------:R-:W-:Y:S02]  /*5280*/  FADD.FTZ R8, -R73, R13 ;  /* 0x0000000d49087221 */ /* 0x000fe40000010100 */
[----:B------:R-:W-:Y:S02]  /*5290*/  FMUL.FTZ R9, R86, R9 ;  /* 0x0000000956097220 */ /* 0x000fe40000410000 */
[----:B------:R-:W-:Y:S02]  /*52a0*/  FADD.FTZ R10, -R72, R10 ;  /* 0x0000000a480a7221 */ /* 0x000fe40000010100 */
[----:B------:R-:W-:Y:S01]  /*52b0*/  FMUL.FTZ R5, R83, R5 ;  /* 0x0000000553057220 */ /* 0x000fe20000410000 */
[----:B------:R-:W-:Y:S01]  /*52c0*/  F2FP.PACK_AB R9, R9, R68 ;  /* 0x000000440909723e */ /* 0x000fe200000000ff */
[----:B------:R-:W-:Y:S02]  /*52d0*/  FMUL.FTZ R8, R82, R8 ;  /* 0x0000000852087220 */ /* 0x000fe40000410000 */
[----:B------:R-:W-:Y:S02]  /*52e0*/  FMUL.FTZ R13, R88, R10 ;  /* 0x0000000a580d7220 */ /* 0x000fe40000410000 */
[----:B------:R-:W-:Y:S01]  /*52f0*/  FADD.FTZ R10, -R72, R14 ;  /* 0x0000000e480a7221 */ /* 0x000fe20000010100 */
[----:B------:R-:W-:Y:S01]  /*5300*/  F2FP.PACK_AB R8, R8, R5 ;  /* 0x000000050808723e */ /* 0x000fe200000000ff */
[----:B-1----:R-:W-:Y:S02]  /*5310*/  FMUL.FTZ R4, R79, R16 ;  /* 0x000000104f047220 */ /* 0x002fe40000410000 */
[----:B------:R-:W-:Y:S02]  /*5320*/  FMUL.FTZ R16, R93, R6 ;  /* 0x000000065d107220 */ /* 0x000fe40000410000 */
[C---:B------:R-:W-:Y:S01]  /*5330*/  FADD.FTZ R6, -R72.reuse, R11 ;  /* 0x0000000b48067221 */ /* 0x040fe20000010100 */
[----:B------:R-:W-:Y:S01]  /*5340*/  F2FP.PACK_AB R7, R7, R4 ;  /* 0x000000040707723e */ /* 0x000fe200000000ff */
[----:B------:R-:W-:Y:S01]  /*5350*/  FADD.FTZ R5, -R72, R15 ;  /* 0x0000000f48057221 */ /* 0x000fe20000010100 */
[----:B------:R-:W-:Y:S01]  /*5360*/  F2FP.PACK_AB R4, R12, R16 ;  /* 0x000000100c04723e */ /* 0x000fe200000000ff */
[----:B------:R-:W-:Y:S02]  /*5370*/  FMUL.FTZ R6, R87, R6 ;  /* 0x0000000657067220 */ /* 0x000fe40000410000 */
[----:B------:R-:W-:Y:S02]  /*5380*/  FMUL.FTZ R10, R84, R10 ;  /* 0x0000000a540a7220 */ /* 0x000fe40000410000 */
[----:B------:R1:W-:Y:S01]  /*5390*/  STS [R96+0x12400], R4 ;  /* 0x0124000460007388 */ /* 0x0003e20000000800 */
[----:B------:R-:W-:Y:S01]  /*53a0*/  F2FP.PACK_AB R6, R6, R13 ;  /* 0x0000000d0606723e */ /* 0x000fe200000000ff */
[----:B------:R-:W-:Y:S02]  /*53b0*/  FMUL.FTZ R5, R81, R5 ;  /* 0x0000000551057220 */ /* 0x000fe40000410000 */
[----:B------:R-:W-:Y:S01]  /*53c0*/  STS [R95+0x12000], R9 ;  /* 0x012000095f007388 */ /* 0x000fe20000000800 */
[C---:B------:R-:W-:Y:S02]  /*53d0*/  FADD.FTZ R12, -R72.reuse, R18 ;  /* 0x00000012480c7221 */ /* 0x040fe40000010100 */
[----:B------:R-:W-:Y:S01]  /*53e0*/  FADD.FTZ R11, -R72, R19 ;  /* 0x00000013480b7221 */ /* 0x000fe20000010100 */
[----:B------:R-:W-:Y:S01]  /*53f0*/  STS [R95+0x12400], R6 ;  /* 0x012400065f007388 */ /* 0x000fe20000000800 */
[----:B------:R-:W-:Y:S01]  /*5400*/  F2FP.PACK_AB R5, R5, R10 ;  /* 0x0000000a0505723e */ /* 0x000fe200000000ff */
[----:B------:R-:W-:Y:S02]  /*5410*/  FMUL.FTZ R12, R78, R12 ;  /* 0x0000000c4e0c7220 */ /* 0x000fe40000410000 */
[----:B------:R-:W-:Y:S01]  /*5420*/  STS [R94+0x12000], R8 ;  /* 0x012000085e007388 */ /* 0x000fe20000000800 */
[----:B------:R-:W-:Y:S03]  /*5430*/  FMUL.FTZ R11, R77, R11 ;  /* 0x0000000b4d0b7220 */ /* 0x000fe60000410000 */
[----:B------:R3:W-:Y:S04]  /*5440*/  STS [R94+0x12400], R5 ;  /* 0x012400055e007388 */ /* 0x0007e80000000800 */
[----:B------:R-:W-:Y:S01]  /*5450*/  STS [R85+0x12000], R7 ;  /* 0x0120000755007388 */ /* 0x000fe20000000800 */
[----:B-1----:R-:W-:Y:S05]  /*5460*/  F2FP.PACK_AB R4, R11, R12 ;  /* 0x0000000c0b04723e */ /* 0x002fea00000000ff */
[----:B------:R-:W-:Y:S04]  /*5470*/  STS [R85+0x12400], R4 ;  /* 0x0124000455007388 */ /* 0x000fe80000000800 */
[----:B------:R-:W-:Y:S01]  /*5480*/  BAR.SYNC.DEFER_BLOCKING 0x0 ;  /* 0x0000000000007b1d */ /* 0x000fe20000010000 */
[----:B---3--:R-:W-:Y:S04]  /*5490*/  IMAD.MOV.U32 R94, RZ, RZ, c[0x0][0x22c] ;  /* 0x00008b00ff5e7624 */ /* 0x008fe800078e00ff */
[----:B------:R-:W-:Y:S04]  /*54a0*/  IMAD R94, R94, c[0x0][0x1c0], RZ ;  /* 0x000070005e5e7a24 */ /* 0x000fe800078e02ff */
[----:B------:R-:W-:Y:S01]  /*54b0*/  IMAD.U32 R88, R94, -0x40, RZ ;  /* 0xffffffc05e587824 */ /* 0x000fe200078e00ff */
[----:B------:R-:W-:Y:S08]  /*54c0*/  LDSM.16.MT88.4 R4, [R3+0x14000] ;  /* 0x014000000304783b */ /* 0x000ff00000004200 */
[----:B------:R-:W1:Y:S08]  /*54d0*/  LDSM.16.MT88.4 R8, [R0+0x6000] ;  /* 0x006000000008783b */ /* 0x000e700000004200 */
[----:B------:R-:W3:Y:S08]  /*54e0*/  LDSM.16.MT88.4 R12, [R2+0x14000] ;  /* 0x01400000020c783b */ /* 0x000ef00000004200 */
[----:B------:R-:W4:Y:S08]  /*54f0*/  LDSM.16.MT88.4 R16, [R0+0x8000] ;  /* 0x008000000010783b */ /* 0x000f300000004200 */
[----:B------:R-:W5:Y:S08]  /*5500*/  LDSM.16.MT88.4 R68, [R0+0xa000] ;  /* 0x00a000000044783b */ /* 0x000f700000004200 */
[----:B------:R-:W-:Y:S01]  /*5510*/  LDSM.16.MT88.4 R72, [R3+0x14800] ;  /* 0x014800000348783b */ /* 0x000fe20000004200 */
[-C--:B-1----:R-:W-:Y:S07]  /*5520*/  HMMA.16816.F32 R20, R4, R8.reuse, R20 ;  /* 0x000000080414723c */ /* 0x082fee0000001814 */
[----:B------:R-:W1:Y:S01]  /*5530*/  LDSM.16.MT88.4 R76, [R0+0x6800] ;  /* 0x00680000004c783b */ /* 0x000e620000004200 */
[C---:B---3--:R-:W-:Y:S07]  /*5540*/  HMMA.16816.F32 R24, R12.reuse, R8, R24 ;  /* 0x000000080c18723c */ /* 0x048fee0000001818 */
[----:B------:R-:W3:Y:S01]  /*5550*/  LDSM.16.MT88.4 R80, [R2+0x14800] ;  /* 0x014800000250783b */ /* 0x000ee20000004200 */
[-C--:B------:R-:W-:Y:S07]  /*5560*/  HMMA.16816.F32 R28, R12, R10.reuse, R28 ;  /* 0x0000000a0c1c723c */ /* 0x080fee000000181c */
[----:B------:R-:W-:Y:S01]  /*5570*/  LDSM.16.MT88.4 R84, [R0+0x9800] ;  /* 0x009800000054783b */ /* 0x000fe20000004200 */
[C---:B------:R-:W-:Y:S07]  /*5580*/  HMMA.16816.F32 R32, R4.reuse, R10, R32 ;  /* 0x0000000a0420723c */ /* 0x040fee0000001820 */
[----:B------:R-:W1:Y:S01]  /*5590*/  LDSM.16.MT88.4 R8, [R0+0x8800] ;  /* 0x008800000008783b */ /* 0x000e620000004200 */
        /* <DEDUP_REMOVED lines=8> */
[----:B------:R-:W4:Y:S07]  /*5620*/  LDSM.16.MT88.4 R12, [R0+0xa800] ;  /* 0x00a80000000c783b */ /* 0x000f2e0000004200 */
[----:B------:R-:W-:Y:S01]  /*5630*/  HMMA.16816.F32 R64, R4, R70, R64 ;  /* 0x000000460440723c */ /* 0x000fe20000001840 */
[----:B------:R-:W5:Y:S07]  /*5640*/  LDSM.16.MT88.4 R4, [R3+0x15000] ;  /* 0x015000000304783b */ /* 0x000f6e0000004200 */
[-C--:B-1----:R-:W-:Y:S01]  /*5650*/  HMMA.16816.F32 R20, R72, R76.reuse, R20 ;  /* 0x0000004c4814723c */ /* 0x082fe20000001814 */
[----:B------:R-:W1:Y:S07]  /*5660*/  LDSM.16.MT88.4 R68, [R2+0x15000] ;  /* 0x015000000244783b */ /* 0x000e6e0000004200 */
[C---:B---3--:R-:W-:Y:S08]  /*5670*/  HMMA.16816.F32 R24, R80.reuse, R76, R24 ;  /* 0x0000004c5018723c */ /* 0x048ff00000001818 */
[-C--:B------:R-:W-:Y:S08]  /*5680*/  HMMA.16816.F32 R28, R80, R78.reuse, R28 ;  /* 0x0000004e501c723c */ /* 0x080ff0000000181c */
[C---:B------:R-:W-:Y:S01]  /*5690*/  HMMA.16816.F32 R32, R72.reuse, R78, R32 ;  /* 0x0000004e4820723c */ /* 0x040fe20000001820 */
[----:B------:R-:W3:Y:S07]  /*56a0*/  LDSM.16.MT88.4 R76, [R0+0x9000] ;  /* 0x00900000004c783b */ /* 0x000eee0000004200 */
[-C--:B------:R-:W-:Y:S08]  /*56b0*/  HMMA.16816.F32 R36, R72, R8.reuse, R36 ;  /* 0x000000084824723c */ /* 0x080ff00000001824 */
[C---:B------:R-:W-:Y:S08]  /*56c0*/  HMMA.16816.F32 R40, R80.reuse, R8, R40 ;  /* 0x000000085028723c */ /* 0x040ff00000001828 */
[-C--:B------:R-:W-:Y:S08]  /*56d0*/  HMMA.16816.F32 R44, R80, R10.reuse, R44 ;  /* 0x0000000a502c723c */ /* 0x080ff0000000182c */
[C---:B------:R-:W-:Y:S01]  /*56e0*/  HMMA.16816.F32 R48, R72.reuse, R10, R48 ;  /* 0x0000000a4830723c */ /* 0x040fe20000001830 */
[----:B------:R-:W1:Y:S07]  /*56f0*/  LDSM.16.MT88.4 R8, [R0+0xb000] ;  /* 0x00b000000008783b */ /* 0x000e6e0000004200 */
[-C--:B----4-:R-:W-:Y:S08]  /*5700*/  HMMA.16816.F32 R52, R72, R12.reuse, R52 ;  /* 0x0000000c4834723c */ /* 0x090ff00000001834 */
[C---:B------:R-:W-:Y:S08]  /*5710*/  HMMA.16816.F32 R56, R80.reuse, R12, R56 ;  /* 0x0000000c5038723c */ /* 0x040ff00000001838 */
[-C--:B------:R-:W-:Y:S01]  /*5720*/  HMMA.16816.F32 R60, R80, R14.reuse, R60 ;  /* 0x0000000e503c723c */ /* 0x080fe2000000183c */
[----:B------:R-:W-:Y:S07]  /*5730*/  LDSM.16.MT88.4 R80, [R2+0x15800] ;  /* 0x015800000250783b */ /* 0x000fee0000004200 */
[----:B------:R-:W-:Y:S01]  /*5740*/  HMMA.16816.F32 R64, R72, R14, R64 ;  /* 0x0000000e4840723c */ /* 0x000fe20000001840 */
[----:B------:R-:W-:Y:S07]  /*5750*/  LDSM.16.MT88.4 R12, [R3+0x15800] ;  /* 0x01580000030c783b */ /* 0x000fee0000004200 */
[-C--:B-----5:R-:W-:Y:S01]  /*5760*/  HMMA.16816.F32 R20, R4, R16.reuse, R20 ;  /* 0x000000100414723c */ /* 0x0a0fe20000001814 */
[----:B------:R-:W4:Y:S07]  /*5770*/  LDSM.16.MT88.4 R72, [R0+0x7800] ;  /* 0x007800000048783b */ /* 0x000f2e0000004200 */
[C---:B-1----:R-:W-:Y:S08]  /*5780*/  HMMA.16816.F32 R24, R68.reuse, R16, R24 ;  /* 0x000000104418723c */ /* 0x042ff00000001818 */
[-C--:B------:R-:W-:Y:S08]  /*5790*/  HMMA.16816.F32 R28, R68, R18.reuse, R28 ;  /* 0x00000012441c723c */ /* 0x080ff0000000181c */
[C---:B------:R-:W-:Y:S01]  /*57a0*/  HMMA.16816.F32 R32, R4.reuse, R18, R32 ;  /* 0x000000120420723c */ /* 0x040fe20000001820 */
[----:B------:R-:W1:Y:S07]  /*57b0*/  LDSM.16.MT88.4 R16, [R0+0xb800] ;  /* 0x00b800000010783b */ /* 0x000e6e0000004200 */
[-C--:B---3--:R-:W-:Y:S01]  /*57c0*/  HMMA.16816.F32 R36, R4, R76.reuse, R36 ;  /* 0x0000004c0424723c */ /* 0x088fe20000001824 */
[----:B------:R-:W-:Y:S07]  /*57d0*/  BAR.SYNC.DEFER_BLOCKING 0x0 ;  /* 0x0000000000007b1d */ /* 0x000fee0000010000 */
[C---:B------:R-:W-:Y:S08]  /*57e0*/  HMMA.16816.F32 R40, R68.reuse, R76, R40 ;  /* 0x0000004c4428723c */ /* 0x040ff00000001828 */
[-C--:B------:R-:W-:Y:S08]  /*57f0*/  HMMA.16816.F32 R44, R68, R78.reuse, R44 ;  /* 0x0000004e442c723c */ /* 0x080ff0000000182c */
[C---:B------:R-:W-:Y:S08]  /*5800*/  HMMA.16816.F32 R48, R4.reuse, R78, R48 ;  /* 0x0000004e0430723c */ /* 0x040ff00000001830 */
[-C--:B------:R-:W-:Y:S08]  /*5810*/  HMMA.16816.F32 R52, R4, R8.reuse, R52 ;  /* 0x000000080434723c */ /* 0x080ff00000001834 */
[C---:B------:R-:W-:Y:S08]  /*5820*/  HMMA.16816.F32 R56, R68.reuse, R8, R56 ;  /* 0x000000084438723c */ /* 0x040ff00000001838 */
[-C--:B------:R-:W-:Y:S08]  /*5830*/  HMMA.16816.F32 R60, R68, R10.reuse, R60 ;  /* 0x0000000a443c723c */ /* 0x080ff0000000183c */
[----:B------:R-:W-:Y:S07]  /*5840*/  HMMA.16816.F32 R64, R4, R10, R64 ;  /* 0x0000000a0440723c */ /* 0x000fee0000001840 */
[C---:B--2---:R-:W-:Y:S01]  /*5850*/  LEA R5, P1, R88.reuse, R90, 0x2 ;  /* 0x0000005a58057211 */ /* 0x044fe200078210ff */
[-C--:B----4-:R-:W-:Y:S05]  /*5860*/  HMMA.16816.F32 R20, R12, R72.reuse, R20 ;  /* 0x000000480c14723c */ /* 0x090fea0000001814 */
        /* <DEDUP_REMOVED lines=12> */
[-C--:B-1----:R-:W-:Y:S08]  /*5930*/  HMMA.16816.F32 R52, R12, R16.reuse, R52 ;  /* 0x000000100c34723c */ /* 0x082ff00000001834 */
[C---:B------:R-:W-:Y:S08]  /*5940*/  HMMA.16816.F32 R56, R80.reuse, R16, R56 ;  /* 0x000000105038723c */ /* 0x040ff00000001838 */
[-C--:B------:R-:W-:Y:S08]  /*5950*/  HMMA.16816.F32 R60, R80, R18.reuse, R60 ;  /* 0x00000012503c723c */ /* 0x080ff0000000183c */
[----:B------:R-:W-:Y:S01]  /*5960*/  HMMA.16816.F32 R64, R12, R18, R64 ;  /* 0x000000120c40723c */ /* 0x000fe20000001840 */
[----:B------:R-:W-:-:S07]  /*5970*/  @!P0 BRA `(.L_x_147) ;  /* 0x0000036000008947 */ /* 0x000fce0003800000 */
[----:B--2---:R-:W2:Y:S01]  /*5980*/  LDL.64 R92, [R1+0x50] ;  /* 0x00005000015c7983 */ /* 0x004ea20000100a00 */
        /* <DEDUP_REMOVED lines=53> */
.L_x_147:
[----:B-12---:R-:W2:Y:S01]  /*5ce0*/  LDL R5, [R1+0x1c] ;  /* 0x00001c0001057983 */ /* 0x006ea20000100800 */
        /* <DEDUP_REMOVED lines=417> */
.L_x_148:
        /* <DEDUP_REMOVED lines=171> */
.L_x_150:
        /* <DEDUP_REMOVED lines=18> */
.L_x_151:
        /* <DEDUP_REMOVED lines=55> */
.L_x_153:
[----:B------:R-:W-:Y:S05]  /*8640*/  BSYNC B0 ;  /* 0x0000000000007941 */ /* 0x000fea0003800000 */
.L_x_152:
        /* <DEDUP_REMOVED lines=19> */
.L_x_155:
[----:B------:R-:W-:Y:S05]  /*8780*/  BSYNC B0 ;  /* 0x0000000000007941 */ /* 0x000fea0003800000 */
.L_x_154:
        /* <DEDUP_REMOVED lines=29> */
.L_x_157:
[----:B------:R-:W-:Y:S05]  /*8960*/  BSYNC B0 ;  /* 0x0000000000007941 */ /* 0x000fea0003800000 */
.L_x_156:
        /* <DEDUP_REMOVED lines=18> */
.L_x_130:
        /* <DEDUP_REMOVED lines=20> */
.L_x_159:
        /* <DEDUP_REMOVED lines=18> */
.L_x_160:
        /* <DEDUP_REMOVED lines=43> */
.L_x_162:
[----:B-1----:R-:W-:Y:S05]  /*8fa0*/  BSYNC B0 ;  /* 0x0000000000007941 */ /* 0x002fea0003800000 */
.L_x_161:
        /* <DEDUP_REMOVED lines=19> */
.L_x_164:
[----:B------:R-:W-:Y:S05]  /*90e0*/  BSYNC B0 ;  /* 0x0000000000007941 */ /* 0x000fea0003800000 */
.L_x_163:
        /* <DEDUP_REMOVED lines=29> */
.L_x_166:
[----:B------:R-:W-:Y:S05]  /*92c0*/  BSYNC B0 ;  /* 0x0000000000007941 */ /* 0x000fea0003800000 */
.L_x_165:
        /* <DEDUP_REMOVED lines=16> */
.L_x_158:
[----:B------:R-:W-:Y:S05]  /*93d0*/  BSYNC B1 ;  /* 0x0000000000017941 */ /* 0x000fea0003800000 */
.L_x_125:
        /* <DEDUP_REMOVED lines=11> */
.L_x_167:
[----:B------:R-:W-:Y:S05]  /*9490*/  EXIT ;  /* 0x000000000000794d */ /* 0x000fea0003800000 */
.L_x_169:
        /* <DEDUP_REMOVED lines=14> */
.L_x_1581:


//--------------------- .text._ZN5flash44flash_bwd_dq_dk_dv_loop_seqk_parallel_kernelI23Flash_bwd_kernel_traitsILi192ELi64ELi64ELi8ELi4ELi2ELi2ELb1ELb1EN7cutlass6half_tE19Flash_kernel_traitsILi192ELi64ELi64ELi8ES3_EELb0ELb0ELb1ELb0ELb0ELb1ELb0EEEvNS_16Flash_bwd_paramsE --------------------------
	.section	.text._ZN5flash44flash_bwd_dq_dk_dv_loop_seqk_parallel_kernelI23Flash_bwd_kernel_traitsILi192ELi64ELi64ELi8ELi4ELi2ELi2ELb1ELb1EN7cutlass6half_tE19Flash_kernel_traitsILi192ELi64ELi64ELi8ES3_EELb0ELb0ELb1ELb0ELb0ELb1ELb0EEEvNS_16Flash_bwd_paramsE,"ax",@progbits
	.sectioninfo	@"SHI_REGISTERS=255"
	.align	128
        .global         _ZN5flash44flash_bwd_dq_dk_dv_loop_seqk_parallel_kernelI23Flash_bwd_kernel_traitsILi192ELi64ELi64ELi8ELi4ELi2ELi2ELb1ELb1EN7cutlass6half_tE19Flash_kernel_traitsILi192ELi64ELi64ELi8ES3_EELb0ELb0ELb1ELb0ELb0ELb1ELb0EEEvNS_16Flash_bwd_paramsE
        .type           _ZN5flash44flash_bwd_dq_dk_dv_loop_seqk_parallel_kernelI23Flash_bwd_kernel_traitsILi192ELi64ELi64ELi8ELi4ELi2ELi2ELb1ELb1EN7cutlass6half_tE19Flash_kernel_traitsILi192ELi64ELi64ELi8ES3_EELb0ELb0ELb1ELb0ELb0ELb1ELb0EEEvNS_16Flash_bwd_paramsE,@function
        .size           _ZN5flash44flash_bwd_dq_dk_dv_loop_seqk_parallel_kernelI23Flash_bwd_kernel_traitsILi192ELi64ELi64ELi8ELi4ELi2ELi2ELb1ELb1EN7cutlass6half_tE19Flash_kernel_traitsILi192ELi64ELi64ELi8ES3_EELb0ELb0ELb1ELb0ELb0ELb1ELb0EEEvNS_16Flash_bwd_paramsE,(.L_x_1582 - _ZN5flash44flash_bwd_dq_dk_dv_loop_seqk_parallel_kernelI23Flash_bwd_kernel_traitsILi192ELi64ELi64ELi8ELi4ELi2ELi2ELb1ELb1EN7cutlass6half_tE19Flash_kernel_traitsILi192ELi64ELi64ELi8ES3_EELb0ELb0ELb1ELb0ELb0ELb1ELb0EEEvNS_16Flash_bwd_paramsE)
        .other          _ZN5flash44flash_bwd_dq_dk_dv_loop_seqk_parallel_kernelI23Flash_bwd_kernel_traitsILi192ELi64ELi64ELi8ELi4ELi2ELi2ELb1ELb1EN7cutlass6half_tE19Flash_kernel_traitsILi192ELi64ELi64ELi8ES3_EELb0ELb0ELb1ELb0ELb0ELb1ELb0EEEvNS_16Flash_bwd_paramsE,@"STO_CUDA_ENTRY STV_DEFAULT"
_ZN5flash44flash_bwd_dq_dk_dv_loop_seqk_parallel_kernelI23Flash_bwd_kernel_traitsILi192ELi64ELi64ELi8ELi4ELi2ELi2ELb1ELb1EN7cutlass6half_tE19Flash_kernel_traitsILi192ELi64ELi64ELi8ES3_EELb0ELb0ELb1ELb0ELb0ELb1ELb0EEEvNS_16Flash_bwd_paramsE:
.text._ZN5flash44flash_bwd_dq_dk_dv_loop_seqk_parallel_kernelI23Flash_bwd_kernel_traitsILi192ELi64ELi64ELi8ELi4ELi2ELi2ELb1ELb1EN7cutlass6half_tE19Flash_kernel_traitsILi192ELi64ELi64ELi8ES3_EELb0ELb0ELb1ELb0ELb0ELb1ELb0EEEvNS_16Flash_bwd_paramsE:
        /* <DEDUP_REMOVED lines=37> */
[-C--:B------:R-:W-:Y:S01]  /*0250*/  LEA.HI R3, R4, R5.reuse, RZ, 0x1 ;  /* 0x0000000504037211 */ /* 0x080fe200078f08ff */
[----:B------:R-:W-:Y:S01]  /*0260*/  UIMAD UR56, UR8, UR6, UR56 ;  /* 0x00000006083872a4 */ /* 0x000fe2000f8e0238 */
[----:B------:R-:W-:Y:S01]  /*0270*/  LEA.HI R0, R0, R5, RZ, 0x2 ;  /* 0x0000000500007211 */ /* 0x000fe200078f10ff */
[----:B------:R-:W-:Y:S01]  /*0280*/  UIMAD UR53, UR7, UR32, URZ ;  /* 0x00000020073572a4 */ /* 0x000fe2000f8e023f */
[----:B------:R-:W-:Y:S01]  /*0290*/  SHF.R.S32.HI R6, RZ, 0x4, R7 ;  /* 0x00000004ff067819 */ /* 0x000fe20000011407 */
[----:B------:R-:W-:Y:S01]  /*02a0*/  UIMAD UR6, UR32, UR11, UR38 ;  /* 0x0000000b200672a4 */ /* 0x000fe2000f8e0226 */
[----:B------:R-:W-:Y:S01]  /*02b0*/  LOP3.LUT R2, R0, 0xfffffffc, RZ, 0xc0, !PT ;  /* 0xfffffffc00027812 */ /* 0x000fe200078ec0ff */
[----:B------:R-:W-:Y:S01]  /*02c0*/  @!UP5 UIMAD UR7, UR32, UR13, UR38 ;  /* 0x0000000d2007d2a4 */ /* 0x000fe2000f8e0226 */
[----:B------:R-:W-:Y:S01]  /*02d0*/  LOP3.LUT R0, R3, 0xfffffffe, RZ, 0xc0, !PT ;  /* 0xfffffffe03007812 */ /* 0x000fe200078ec0ff */
[----:B------:R-:W-:Y:S01]  /*02e0*/  USHF.L.U32 UR46, UR47, 0x6, URZ ;  /* 0x000000062f2e7899 */ /* 0x000fe2000800063f */
[----:B------:R-:W-:Y:S01]  /*02f0*/  LEA.HI R3, R7, R6, RZ, 0x1 ;  /* 0x0000000607037211 */ /* 0x000fe200078f08ff */
[----:B------:R-:W-:Y:S01]  /*0300*/  IMAD.IADD R16, R5, 0x1, -R2 ;  /* 0x0000000105107824 */ /* 0x000fe200078e0a02 */
[-C--:B------:R-:W-:Y:S01]  /*0310*/  LEA.HI R17, R11, R14.reuse, RZ, 0x2 ;  /* 0x0000000e0b117211 */ /* 0x080fe200078f10ff */
[----:B------:R-:W-:Y:S01]  /*0320*/  IMAD.IADD R15, R5, 0x1, -R0 ;  /* 0x00000001050f7824 */ /* 0x000fe200078e0a00 */
[----:B------:R-:W-:Y:S01]  /*0330*/  LOP3.LUT R0, R3, 0xfffffffe, RZ, 0xc0, !PT ;  /* 0xfffffffe03007812 */ /* 0x000fe200078ec0ff */
[----:B------:R-:W-:Y:S01]  /*0340*/  ULDC UR50, c[0x0][0x214] ;  /* 0x0000850000327ab9 */ /* 0x000fe20000000800 */
[--C-:B------:R-:W-:Y:S01]  /*0350*/  SHF.R.S32.HI R5, RZ, 0x2, R17.reuse ;  /* 0x00000002ff057819 */ /* 0x100fe20000011411 */
[----:B------:R-:W-:Y:S01]  /*0360*/  ULDC UR57, c[0x0][0x1c8] ;  /* 0x0000720000397ab9 */ /* 0x000fe20000000800 */
[----:B------:R-:W-:Y:S01]  /*0370*/  SHF.R.S32.HI R2, RZ, 0x1f, R17 ;  /* 0x0000001fff027819 */ /* 0x000fe20000011411 */
[----:B------:R-:W-:Y:S01]  /*0380*/  IMAD.IADD R12, R6, 0x1, -R0 ;  /* 0x00000001060c7824 */ /* 0x000fe200078e0a00 */
[----:B------:R-:W-:Y:S01]  /*0390*/  LOP3.LUT R0, R4, 0xffffffe0, RZ, 0xc0, !PT ;  /* 0xffffffe004007812 */ /* 0x000fe200078ec0ff */
[----:B------:R-:W-:Y:S01]  /*03a0*/  ULDC.U8 UR10, c[0x0][0x3d0] ;  /* 0x0000f400000a7ab9 */ /* 0x000fe20000000000 */
[----:B------:R-:W-:Y:S01]  /*03b0*/  LEA.HI R2, R2, R5, RZ, 0x3 ;  /* 0x0000000502027211 */ /* 0x000fe200078f18ff */
[----:B------:R-:W-:Y:S01]  /*03c0*/  ULDC UR51, c[0x0][0x224] ;  /* 0x0000890000337ab9 */ /* 0x000fe20000000800 */
[----:B------:R-:W-:Y:S01]  /*03d0*/  LEA.HI R6, R11, R14, RZ, 0x3 ;  /* 0x0000000e0b067211 */ /* 0x000fe200078f18ff */
[----:B------:R-:W-:Y:S01]  /*03e0*/  IMAD.IADD R0, R14, 0x1, -R0 ;  /* 0x000000010e007824 */ /* 0x000fe200078e0a00 */
[----:B------:R-:W-:Y:S01]  /*03f0*/  LOP3.LUT R2, R2, 0xfffffff8, RZ, 0xc0, !PT ;  /* 0xfffffff802027812 */ /* 0x000fe200078ec0ff */
[----:B------:R-:W-:Y:S01]  /*0400*/  @UP5 UIMAD UR55, UR32, UR50, URZ ;  /* 0x00000032203752a4 */ /* 0x000fe2000f8e023f */
[----:B------:R-:W-:Y:S01]  /*0410*/  SHF.R.S32.HI R9, RZ, 0x3, R6 ;  /* 0x00000003ff097819 */ /* 0x000fe20000011406 */
[----:B------:R-:W-:Y:S01]  /*0420*/  ULDC.64 UR4, c[0x0][0x118] ;  /* 0x0000460000047ab9 */ /* 0x000fe20000000a00 */
[----:B------:R-:W-:Y:S01]  /*0430*/  SHF.R.S32.HI R3, RZ, 0x1f, R0 ;  /* 0x0000001fff037819 */ /* 0x000fe20000011400 */
[----:B------:R-:W-:Y:S01]  /*0440*/  IMAD.IADD R8, R5, 0x1, -R2 ;  /* 0x0000000105087824 */ /* 0x000fe200078e0a02 */
[----:B------:R-:W-:Y:S01]  /*0450*/  LOP3.LUT R2, R7, 0xfffffff0, RZ, 0xc0, !PT ;  /* 0xfffffff007027812 */ /* 0x000fe200078ec0ff */
[----:B------:R-:W-:Y:S01]  /*0460*/  ULOP3.LUT UR57, UR38, UR57, URZ, 0x3c, !UPT ;  /* 0x0000003926397292 */ /* 0x000fe2000f8e3c3f */
[----:B------:R-:W-:Y:S01]  /*0470*/  LEA.HI R19, R3, R0, RZ, 0x2 ;  /* 0x0000000003137211 */ /* 0x000fe200078f10ff */
[----:B------:R-:W-:Y:S01]  /*0480*/  IMAD.SHL.U32 R3, R9, 0x40, RZ ;  /* 0x0000004009037824 */ /* 0x000fe200078e00ff */
[----:B------:R-:W-:Y:S01]  /*0490*/  LOP3.LUT R0, R6, 0xfffffff8, RZ, 0xc0, !PT ;  /* 0xfffffff806007812 */ /* 0x000fe200078ec0ff */
[C---:B------:R-:W-:Y:S01]  /*04a0*/  IMAD.IADD R2, R14.reuse, 0x1, -R2 ;  /* 0x000000010e027824 */ /* 0x040fe200078e0a02 */
[----:B------:R-:W-:Y:S01]  /*04b0*/  LEA.HI R7, R11, R14, RZ, 0x7 ;  /* 0x0000000e0b077211 */ /* 0x000fe200078f38ff */
[----:B------:R-:W-:Y:S01]  /*04c0*/  USHF.R.S32.HI UR58, URZ, 0x1f, UR38 ;  /* 0x0000001f3f3a7899 */ /* 0x000fe20008011426 */
[----:B------:R-:W-:Y:S01]  /*04d0*/  LOP3.LUT R3, R3, 0x1c0, RZ, 0xc0, !PT ;  /* 0x000001c003037812 */ /* 0x000fe200078ec0ff */
[----:B------:R-:W-:Y:S01]  /*04e0*/  IMAD.IADD R0, R14, 0x1, -R0 ;  /* 0x000000010e007824 */ /* 0x000fe200078e0a00 */
[----:B------:R-:W-:Y:S01]  /*04f0*/  SHF.R.S32.HI R4, RZ, 0x1f, R2 ;  /* 0x0000001fff047819 */ /* 0x000fe20000011402 */
[----:B------:R-:W-:Y:S01]  /*0500*/  UISETP.NE.AND UP6, UPT, UR10, URZ, UPT ;  /* 0x0000003f0a00728c */ /* 0x000fe2000bfc5270 */
[----:B------:R-:W-:Y:S01]  /*0510*/  SHF.R.U32.HI R5, RZ, 0x3, R3 ;  /* 0x00000003ff057819 */ /* 0x000fe20000011603 */
[----:B------:R-:W-:Y:S01]  /*0520*/  IMAD.SHL.U32 R20, R0, 0x8, RZ ;  /* 0x0000000800147824 */ /* 0x000fe200078e00ff */
[----:B------:R-:W-:Y:S01]  /*0530*/  LEA.HI R13, R4, R2, RZ, 0x3 ;  /* 0x00000002040d7211 */ /* 0x000fe200078f18ff */
[----:B------:R-:W-:Y:S01]  /*0540*/  USHF.R.S32.HI UR60, URZ, 0x1f, UR32 ;  /* 0x0000001f3f3c7899 */ /* 0x000fe20008011420 */
[C---:B------:R-:W-:Y:S01]  /*0550*/  LOP3.LUT P4, RZ, R0.reuse, 0x2, RZ, 0xc0, !PT ;  /* 0x0000000200ff7812 */ /* 0x040fe2000788c0ff */
[----:B------:R-:W-:Y:S01]  /*0560*/  USHF.R.S32.HI UR59, URZ, 0x1f, UR38 ;  /* 0x0000001f3f3b7899 */ /* 0x000fe20008011426 */
[----:B------:R-:W-:Y:S01]  /*0570*/  LOP3.LUT R4, R3, 0x38, R20, 0xf8, !PT ;  /* 0x0000003803047812 */ /* 0x000fe200078ef814 */
[----:B------:R-:W-:Y:S01]  /*0580*/  STL [R1+0x80], R20 ;  /* 0x0000801401007387 */ /* 0x000fe20000100800 */
[----:B------:R-:W-:Y:S01]  /*0590*/  LOP3.LUT R3, R13, 0xfffffff8, RZ, 0xc0, !PT ;  /* 0xfffffff80d037812 */ /* 0x000fe200078ec0ff */
        /* <DEDUP_REMOVED lines=8> */
[----:B------:R-:W-:Y:S01]  /*0620*/  IMAD.SHL.U32 R5, R12, 0x200, RZ ;  /* 0x000002000c057824 */ /* 0x000fe200078e00ff */
[----:B------:R-:W-:Y:S01]  /*0630*/  ISETP.NE.U32.AND P0, PT, R3, 0x1, PT ;  /* 0x000000010300780c */ /* 0x000fe20003f05070 */
[----:B------:R-:W-:Y:S01]  /*0640*/  UIMAD UR52, UR37, UR44, URZ ;  /* 0x0000002c253472a4 */ /* 0x000fe2000f8e023f */
[----:B------:R-:W-:Y:S01]  /*0650*/  SHF.R.S32.HI R7, RZ, 0x7, R7 ;  /* 0x00000007ff077819 */ /* 0x000fe20000011407 */
[----:B------:R-:W-:Y:S01]  /*0660*/  USHF.R.S32.HI UR54, URZ, 0x1f, UR48 ;  /* 0x0000001f3f367899 */ /* 0x000fe20008011430 */
[C---:B------:R-:W-:Y:S01]  /*0670*/  LOP3.LUT R2, R0.reuse, 0x10, R2, 0xf8, !PT ;  /* 0x0000001000027812 */ /* 0x040fe200078ef802 */
[----:B------:R-:W-:Y:S01]  /*0680*/  UIMAD UR51, UR6, UR51, URZ ;  /* 0x00000033063372a4 */ /* 0x000fe2000f8e023f */
[----:B------:R-:W-:Y:S01]  /*0690*/  LOP3.LUT R3, R0, 0x8, R6, 0xf8, !PT ;  /* 0x0000000800037812 */ /* 0x000fe200078ef806 */
[----:B------:R-:W-:Y:S01]  /*06a0*/  @!UP5 UIMAD UR50, UR7, UR50, URZ ;  /* 0x000000320732d2a4 */ /* 0x000fe2000f8e023f */
[----:B------:R-:W-:Y:S01]  /*06b0*/  SHF.R.U32.HI R4, RZ, 0x3, R0 ;  /* 0x00000003ff047819 */ /* 0x000fe20000011600 */
[----:B------:R-:W-:Y:S01]  /*06c0*/  USHF.R.S32.HI UR49, URZ, 0x1f, UR46 ;  /* 0x0000001f3f317899 */ /* 0x000fe2000801142e */
[----:B------:R-:W-:Y:S01]  /*06d0*/  LOP3.LUT R6, R2, 0x8, R6, 0xf8, !PT ;  /* 0x0000000802067812 */ /* 0x000fe200078ef806 */
[----:B------:R-:W-:Y:S01]  /*06e0*/  IMAD R2, R7, 0x800, R5 ;  /* 0x0000080007027824 */ /* 0x000fe200078e0205 */
[----:B------:R-:W-:Y:S01]  /*06f0*/  LOP3.LUT R0, R3, R4, RZ, 0x3c, !PT ;  /* 0x0000000403007212 */ /* 0x000fe200078e3cff */
[----:B------:R-:W-:Y:S01]  /*0700*/  ULDC UR41, c[0x0][0x2e8] ;  /* 0x0000ba0000297ab9 */ /* 0x000fe20000000800 */
[----:B------:R-:W-:Y:S01]  /*0710*/  LEA.HI R3, R11, R14, RZ, 0x6 ;  /* 0x0000000e0b037211 */ /* 0x000fe200078f30ff */
[----:B------:R-:W-:Y:S01]  /*0720*/  IMAD.U32 R11, RZ, RZ, UR14 ;  /* 0x0000000eff0b7e24 */ /* 0x000fe2000f8e00ff */
[----:B------:R-:W-:Y:S01]  /*0730*/  R2P PR, R8, 0x6 ;  /* 0x0000000608007804 */ /* 0x000fe20000000000 */
[----:B------:R-:W-:Y:S01]  /*0740*/  IMAD.IADD R0, R2, 0x1, R0 ;  /* 0x0000000102007824 */ /* 0x000fe200078e0200 */
[----:B------:R-:W-:-:S02]  /*0750*/  SHF.R.S32.HI R2, RZ, 0x6, R3 ;  /* 0x00000006ff027819 */ /* 0x000fc40000011403 */
[----:B------:R-:W-:Y:S01]  /*0760*/  LOP3.LUT R3, R5, R6, R4, 0xf6, !PT ;  /* 0x0000000605037212 */ /* 0x000fe200078ef604 */
[----:B------:R-:W-:Y:S01]  /*0770*/  IMAD.SHL.U32 R5, R7, 0x20, RZ ;  /* 0x0000002007057824 */ /* 0x000fe200078e00ff */
[----:B------:R-:W-:Y:S01]  /*0780*/  LOP3.LUT R4, R17, 0x7ffffffc, RZ, 0xc0, !PT ;  /* 0x7ffffffc11047812 */ /* 0x000fe200078ec0ff */
[----:B------:R-:W-:Y:S01]  /*0790*/  IMAD R18, R2, 0x200, R9 ;  /* 0x0000020002127824 */ /* 0x000fe200078e0209 */
[----:B------:R-:W-:Y:S01]  /*07a0*/  LOP3.LUT P6, RZ, R10, 0x2, RZ, 0xc0, !PT ;  /* 0x000000020aff7812 */ /* 0x000fe200078cc0ff */
[----:B------:R-:W-:Y:S01]  /*07b0*/  IMAD.SHL.U32 R6, R2, 0x8, RZ ;  /* 0x0000000802067824 */ /* 0x000fe200078e00ff */
[----:B------:R-:W-:Y:S01]  /*07c0*/  LOP3.LUT P5, RZ, R10, 0x4, RZ, 0xc0, !PT ;  /* 0x000000040aff7812 */ /* 0x000fe200078ac0ff */
[----:B------:R-:W-:Y:S02]  /*07d0*/  IMAD.SHL.U32 R2, R8, 0x40, RZ ;  /* 0x0000004008027824 */ /* 0x000fe400078e00ff */
[----:B------:R-:W-:Y:S01]  /*07e0*/  IMAD.IADD R9, R14, 0x1, -R4 ;  /* 0x000000010e097824 */ /* 0x000fe200078e0a04 */
[----:B------:R-:W-:Y:S01]  /*07f0*/  LOP3.LUT R4, R6, 0x18, RZ, 0xc0, !PT ;  /* 0x0000001806047812 */ /* 0x000fe200078ec0ff */
[----:B------:R-:W-:Y:S01]  /*0800*/  IMAD.SHL.U32 R14, R14, 0x2, RZ ;  /* 0x000000020e0e7824 */ /* 0x000fe200078e00ff */
[----:B------:R-:W-:Y:S01]  /*0810*/  LOP3.LUT R2, R2, 0x1c0, RZ, 0xc0, !PT ;  /* 0x000001c002027812 */ /* 0x000fe200078ec0ff */
[----:B------:R-:W-:-:S02]  /*0820*/  IMAD.SHL.U32 R7, R12, 0x20, RZ ;  /* 0x000000200c077824 */ /* 0x000fc400078e00ff */
[----:B------:R-:W-:Y:S01]  /*0830*/  IMAD.SHL.U32 R252, R0, 0x2, RZ ;  /* 0x0000000200fc7824 */ /* 0x000fe200078e00ff */
[----:B------:R-:W-:Y:S02]  /*0840*/  LOP3.LUT R8, R5, 0x6, R14, 0xf8, !PT ;  /* 0x0000000605087812 */ /* 0x000fe400078ef80e */
[----:B------:R-:W-:Y:S02]  /*0850*/  SHF.R.U32.HI R6, RZ, 0x3, R2 ;  /* 0x00000003ff067819 */ /* 0x000fe40000011602 */
[----:B------:R-:W-:Y:S01]  /*0860*/  LOP3.LUT R5, R2, 0x20, R5, 0xf8, !PT ;  /* 0x0000002002057812 */ /* 0x000fe200078ef805 */
[----:B------:R1:W-:Y:S01]  /*0870*/  STL [R1+0x78], R8 ;  /* 0x0000780801007387 */ /* 0x0003e20000100800 */
[----:B------:R-:W-:Y:S01]  /*0880*/  LOP3.LUT R11, R4, 0x20, R7, 0xf8, !PT ;  /* 0x00000020040b7812 */ /* 0x000fe200078ef807 */
[----:B------:R-:W-:Y:S02]  /*0890*/  IMAD.SHL.U32 R7, R10, 0x40, RZ ;  /* 0x000000400a077824 */ /* 0x000fe400078e00ff */
        /* <DEDUP_REMOVED lines=74> */
.L_x_200:
        /* <DEDUP_REMOVED lines=53> */
.L_x_170:
        /* <DEDUP_REMOVED lines=67> */
.L_x_172:
        /* <DEDUP_REMOVED lines=18> */
.L_x_173:
        /* <DEDUP_REMOVED lines=70> */
.L_x_174:
[----:B------:R-:W-:Y:S02]  /*1a40*/  UMOV UR15, UR51 ;  /* 0x00000033000f7c82 */ /* 0x000fe40008000000 */
.L_x_175:
        /* <DEDUP_REMOVED lines=13> */
[----:B------:R-:W-:Y:S01]  /*1b20*/  BSSY B1, `(.L_x_171) ;  /* 0x0000630000017945 */ /* 0x000fe20003800000 */
[----:B------:R-:W-:-:S02]  /*1b30*/  UIMAD UR7, UR58, UR8, URZ ;  /* 0x000000083a0772a4 */ /* 0x000fc4000f8e023f */
[----:B------:R-:W-:Y:S02]  /*1b40*/  ULDC.64 UR4, c[0x0][0x200] ;  /* 0x0000800000047ab9 */ /* 0x000fe40000000a00 */
[----:B------:R-:W-:-:S03]  /*1b50*/  UIMAD UR18, UR38, UR9, UR7 ;  /* 0x00000009261272a4 */ /* 0x000fc6000f8e0207 */
[----:B------:R-:W-:Y:S02]  /*1b60*/  ULDC.64 UR8, c[0x0][0x378] ;  /* 0x0000de0000087ab9 */ /* 0x000fe40000000a00 */
[----:B------:R-:W-:-:S04]  /*1b70*/  UIMAD UR7, UR58, UR8, URZ ;  /* 0x000000083a0772a4 */ /* 0x000fc8000f8e023f */
[----:B------:R-:W-:Y:S01]  /*1b80*/  UIMAD UR11, UR38, UR9, UR7 ;  /* 0x00000009260b72a4 */ /* 0x000fe2000f8e0207 */
[----:B---3--:R-:W-:Y:S02]  /*1b90*/  SHF.R.S32.HI R27, RZ, 0x1f, R27 ;  /* 0x0000001fff1b7819 */ /* 0x008fe4000001141b */
[----:B------:R-:W-:Y:S02]  /*1ba0*/  ULDC.64 UR8, c[0x0][0x370] ;  /* 0x0000dc0000087ab9 */ /* 0x000fe40000000a00 */
[----:B------:R-:W-:Y:S01]  /*1bb0*/  UIMAD UR7, UR28, UR8, URZ ;  /* 0x000000081c0772a4 */ /* 0x000fe2000f8e023f */
[----:B----4-:R-:W-:Y:S01]  /*1bc0*/  LEA.HI R27, R27, R32, RZ, 0x3 ;  /* 0x000000201b1b7211 */ /* 0x010fe200078f18ff */
[----:B------:R-:W-:Y:S02]  /*1bd0*/  UIADD3 UR8, UR17, UR13, URZ ;  /* 0x0000000d11087290 */ /* 0x000fe4000fffe03f */
[----:B------:R-:W-:Y:S01]  /*1be0*/  UIMAD UR10, UR17, UR9, UR7 ;  /* 0x00000009110a72a4 */ /* 0x000fe2000f8e0207 */
[----:B------:R-:W-:Y:S01]  /*1bf0*/  SHF.R.S32.HI R27, RZ, 0x3, R27 ;  /* 0x00000003ff1b7819 */ /* 0x000fe2000001141b */
[----:B------:R-:W-:-:S02]  /*1c00*/  UIMAD.WIDE UR8, UR8, UR16, UR4 ;  /* 0x00000010080872a5 */ /* 0x000fc4000f8e0204 */
[----:B------:R-:W-:Y:S01]  /*1c10*/  UIADD3 UR7, -UR6, UR12, UR23 ;  /* 0x0000000c06077290 */ /* 0x000fe2000fffe117 */
[----:B------:R-:W-:Y:S01]  /*1c20*/  SHF.R.S32.HI R22, RZ, 0x1f, R27 ;  /* 0x0000001fff167819 */ /* 0x000fe2000001141b */
[----:B------:R-:W-:Y:S01]  /*1c30*/  ULDC.64 UR4, c[0x0][0x3c8] ;  /* 0x0000f20000047ab9 */ /* 0x000fe20000000a00 */
[----:B------:R-:W-:Y:S02]  /*1c40*/  IADD3 R5, P0, R27, UR17, RZ ;  /* 0x000000111b057c10 */ /* 0x000fe4000ff1e0ff */
[----:B------:R-:W-:Y:S02]  /*1c50*/  UMOV UR14, UR8 ;  /* 0x00000008000e7c82 */ /* 0x000fe40008000000 */
[----:B------:R-:W-:Y:S01]  /*1c60*/  UIADD3 UR8, UR17, UR15, URZ ;  /* 0x0000000f11087290 */ /* 0x000fe2000fffe03f */
[----:B------:R-:W-:Y:S01]  /*1c70*/  IADD3.X R9, R22, UR28, RZ, P0, !PT ;  /* 0x0000001c16097c10 */ /* 0x000fe200087fe4ff */
[----:B------:R-:W-:Y:S02]  /*1c80*/  UMOV UR13, UR9 ;  /* 0x00000009000d7c82 */ /* 0x000fe40008000000 */
[----:B------:R-:W-:Y:S01]  /*1c90*/  UIMAD.WIDE UR8, UR8, UR16, UR4 ;  /* 0x00000010080872a5 */ /* 0x000fe2000f8e0204 */
[----:B------:R3:W4:Y:S01]  /*1ca0*/  R2UR UR5, R12 ;  /* 0x000000000c0573c2 */ /* 0x00072200000e0000 */
[----:B------:R-:W-:Y:S01]  /*1cb0*/  IMAD R9, R9, c[0x0][0x190], RZ ;  /* 0x0000640009097a24 */ /* 0x000fe200078e02ff */
[----:B------:R-:W-:-:S02]  /*1cc0*/  ULDC UR28, c[0x0][0x2e8] ;  /* 0x0000ba00001c7ab9 */ /* 0x000fc40000000800 */
[----:B------:R-:W-:Y:S02]  /*1cd0*/  UIADD3 UR7, UR7, -UR28, URZ ;  /* 0x8000001c07077290 */ /* 0x000fe4000fffe03f */
[----:B------:R-:W-:Y:S02]  /*1ce0*/  UMOV UR16, UR8 ;  /* 0x0000000800107c82 */ /* 0x000fe40008000000 */
[----:B------:R5:W1:Y:S01]  /*1cf0*/  R2UR UR4, R10 ;  /* 0x000000000a0473c2 */ /* 0x000a6200000e0000 */
[----:B------:R-:W-:Y:S02]  /*1d00*/  USHF.R.S32.HI UR17, URZ, 0x1f, UR7 ;  /* 0x0000001f3f117899 */ /* 0x000fe40008011407 */
[----:B------:R-:W-:Y:S02]  /*1d10*/  UMOV UR15, UR9 ;  /* 0x00000009000f7c82 */ /* 0x000fe40008000000 */
[----:B------:R-:W-:Y:S02]  /*1d20*/  ULEA.HI UR17, UR17, UR7, URZ, 0x6 ;  /* 0x0000000711117291 */ /* 0x000fe4000f8f303f */
[----:B------:R-:W-:-:S02]  /*1d30*/  UIADD3 UR7, UR30, -0x1, URZ ;  /* 0xffffffff1e077890 */ /* 0x000fc4000fffe03f */
[----:B------:R-:W-:-:S04]  /*1d40*/  USHF.R.S32.HI UR17, URZ, 0x6, UR17 ;  /* 0x000000063f117899 */ /* 0x000fc80008011411 */
[----:B------:R-:W-:Y:S01]  /*1d50*/  UISETP.LT.AND UP1, UPT, URZ, UR17, UPT ;  /* 0x000000113f00728c */ /* 0x000fe2000bf21270 */
[----:B---3--:R-:W3:Y:S03]  /*1d60*/  S2R R12, SR_TID.X ;  /* 0x00000000000c7919 */ /* 0x008ee60000002100 */
[----:B------:R-:W-:-:S04]  /*1d70*/  USEL UR17, URZ, UR17, !UP1 ;  /* 0x000000113f117287 */ /* 0x000fc8000c800000 */
[----:B------:R-:W-:Y:S01]  /*1d80*/  UISETP.GT.AND UP1, UPT, UR30, UR17, UPT ;  /* 0x000000111e00728c */ /* 0x000fe2000bf24270 */
[----:B--2---:R-:W-:-:S05]  /*1d90*/  IMAD.MOV.U32 R14, RZ, RZ, R6 ;  /* 0x000000ffff0e7224 */ /* 0x004fca00078e0006 */
[----:B------:R-:W-:-:S05]  /*1da0*/  SHF.R.S32.HI R15, RZ, 0x1f, R14 ;  /* 0x0000001fff0f7819 */ /* 0x000fca000001140e */
[C---:B------:R-:W-:Y:S01]  /*1db0*/  IMAD.WIDE.U32 R6, R5.reuse, c[0x0][0x190], R14 ;  /* 0x0000640005067a25 */ /* 0x040fe200078e000e */
[----:B------:R2:W-:Y:S03]  /*1dc0*/  STL [R1+0x84], R15 ;  /* 0x0000840f01007387 */ /* 0x0005e60000100800 */
[----:B------:R-:W-:Y:S01]  /*1dd0*/  IMAD R5, R5, c[0x0][0x194], R9 ;  /* 0x0000650005057a24 */ /* 0x000fe200078e0209 */
[----:B------:R-:W-:-:S04]  /*1de0*/  IADD3 R8, P0, R6, UR39, RZ ;  /* 0x0000002706087c10 */ /* 0x000fc8000ff1e0ff */
[----:B------:R-:W-:Y:S02]  /*1df0*/  IADD3.X R9, R7, UR33, R5, P0, !PT ;  /* 0x0000002107097c10 */ /* 0x000fe400087fe405 */
[----:B---3--:R-:W-:Y:S02]  /*1e00*/  SHF.R.S32.HI R5, RZ, 0x1f, R12 ;  /* 0x0000001fff057819 */ /* 0x008fe4000001140c */
[----:B------:R-:W-:Y:S02]  /*1e10*/  IADD3 R6, P0, R14, UR26, RZ ;  /* 0x0000001a0e067c10 */ /* 0x000fe4000ff1e0ff */
[----:B------:R-:W-:Y:S02]  /*1e20*/  LEA.HI R5, R5, R12, RZ, 0x5 ;  /* 0x0000000c05057211 */ /* 0x000fe400078f28ff */
[----:B------:R-:W-:Y:S02]  /*1e30*/  IADD3.X R7, R15, UR27, RZ, P0, !PT ;  /* 0x0000001b0f077c10 */ /* 0x000fe400087fe4ff */
[----:B-----5:R-:W-:-:S02]  /*1e40*/  LOP3.LUT R10, R5, 0xffffffe0, RZ, 0xc0, !PT ;  /* 0xffffffe0050a7812 */ /* 0x020fc400078ec0ff */
[----:B------:R-:W-:Y:S01]  /*1e50*/  SHF.R.S32.HI R5, RZ, 0x5, R5 ;  /* 0x00000005ff057819 */ /* 0x000fe20000011405 */
[----:B------:R-:W-:-:S04]  /*1e60*/  IMAD.WIDE.U32 R6, R11, c[0x0][0x370], R6 ;  /* 0x0000dc000b067a25 */ /* 0x000fc800078e0006 */
[----:B------:R-:W-:Y:S01]  /*1e70*/  IMAD.IADD R10, R12, 0x1, -R10 ;  /* 0x000000010c0a7824 */ /* 0x000fe200078e0a0a */
[----:B------:R-:W-:-:S03]  /*1e80*/  IADD3 R7, R7, UR10, RZ ;  /* 0x0000000a07077c10 */ /* 0x000fc6000fffe0ff */
[----:B------:R-:W-:-:S05]  /*1e90*/  IMAD R5, R5, UR47, R10 ;  /* 0x0000002f05057c24 */ /* 0x000fca000f8e020a */
[----:B------:R-:W-:-:S04]  /*1ea0*/  IADD3 R10, P0, R5, UR25, RZ ;  /* 0x00000019050a7c10 */ /* 0x000fc8000ff1e0ff */
[----:B------:R-:W-:Y:S01]  /*1eb0*/  LEA.HI.X.SX32 R11, R5, UR19, 0x1, P0 ;  /* 0x00000013050b7c11 */ /* 0x000fe200080f0eff */
[----:B------:R-:W-:Y:S01]  /*1ec0*/  IMAD.U32 R5, RZ, RZ, UR38 ;  /* 0x00000026ff057e24 */ /* 0x000fe2000f8e00ff */
[----:B------:R-:W-:-:S03]  /*1ed0*/  LEA R16, P2, R10, c[0x0][0x350], 0x2 ;  /* 0x0000d4000a107a11 */ /* 0x000fc600078410ff */
[----:B------:R-:W-:Y:S01]  /*1ee0*/  IMAD.WIDE.U32 R6, R5, c[0x0][0x378], R6 ;  /* 0x0000de0005067a25 */ /* 0x000fe200078e0006 */
[----:B------:R-:W-:-:S03]  /*1ef0*/  LEA.HI.X R17, R10, c[0x0][0x354], R11, 0x2, P2 ;  /* 0x0000d5000a117a11 */ /* 0x000fc600010f140b */
[----:B------:R-:W-:Y:S01]  /*1f00*/  IMAD.WIDE.U32 R8, R5, c[0x0][0x1a8], R8 ;  /* 0x00006a0005087a25 */ /* 0x000fe200078e0008 */
[----:B------:R-:W-:-:S03]  /*1f10*/  IADD3 R7, R7, UR11, RZ ;  /* 0x0000000b07077c10 */ /* 0x000fc6000fffe0ff */
[----:B------:R-:W-:Y:S01]  /*1f20*/  IMAD R5, R22, c[0x0][0x370], RZ ;  /* 0x0000dc0016057a24 */ /* 0x000fe200078e02ff */
[----:B------:R-:W-:Y:S01]  /*1f30*/  IADD3 R9, R9, UR18, RZ ;  /* 0x0000001209097c10 */ /* 0x000fe2000fffe0ff */
[----:B------:R-:W-:Y:S01]  /*1f40*/  IMAD.WIDE.U32 R6, R27, c[0x0][0x370], R6 ;  /* 0x0000dc001b067a25 */ /* 0x000fe200078e0006 */
[----:B------:R-:W-:-:S03]  /*1f50*/  LEA R28, P0, R8, c[0x0][0x160], 0x1 ;  /* 0x00005800081c7a11 */ /* 0x000fc600078008ff */
[----:B------:R-:W-:Y:S01]  /*1f60*/  IMAD R5, R27, c[0x0][0x374], R5 ;  /* 0x0000dd001b057a24 */ /* 0x000fe200078e0205 */
[----:B------:R-:W-:Y:S02]  /*1f70*/  LEA R30, P3, R6, c[0x0][0x330], 0x1 ;  /* 0x0000cc00061e7a11 */ /* 0x000fe400078608ff */
[----:B------:R-:W-:Y:S01]  /*1f80*/  LEA.HI.X R29, R8, c[0x0][0x164], R9, 0x1, P0 ;  /* 0x00005900081d7a11 */ /* 0x000fe200000f0c09 */
[----:B------:R-:W-:Y:S01]  /*1f90*/  IMAD.IADD R5, R7, 0x1, R5 ;  /* 0x0000000107057824 */ /* 0x000fe200078e0205 */
[----:B------:R-:W-:-:S03]  /*1fa0*/  PLOP3.LUT P0, PT, PT, PT, UP1, 0x80, 0x0 ;  /* 0x000000000000781c */ /* 0x000fc60003f0f018 */
[----:B------:R2:W-:Y:S01]  /*1fb0*/  STL.64 [R1+0x48], R28 ;  /* 0x0000481c01007387 */ /* 0x0005e20000100a00 */
[----:B------:R-:W-:-:S05]  /*1fc0*/  LEA.HI.X R31, R6, c[0x0][0x334], R5, 0x1, P3 ;  /* 0x0000cd00061f7a11 */ /* 0x000fca00018f0c05 */
[----:B------:R2:W-:Y:S04]  /*1fd0*/  STL.64 [R1+0x40], R30 ;  /* 0x0000401e01007387 */ /* 0x0005e80000100a00 */
        /* <DEDUP_REMOVED lines=20> */
.L_x_177:
        /* <DEDUP_REMOVED lines=18> */
.L_x_178:
[----:B------:R-:W-:Y:S01]  /*2240*/  ULDC.64 UR8, c[0x0][0x3a0] ;  /* 0x0000e80000087ab9 */ /* 0x000fe20000000a00 */
        /* <DEDUP_REMOVED lines=28> */
.L_x_180:
[----:B------:R-:W-:Y:S05]  /*2410*/  BSYNC B0 ;  /* 0x0000000000007941 */ /* 0x000fea0003800000 */
.L_x_179:
        /* <DEDUP_REMOVED lines=16> */
.L_x_182:
[----:B------:R-:W-:Y:S05]  /*2520*/  BSYNC B0 ;  /* 0x0000000000007941 */ /* 0x000fea0003800000 */
.L_x_181:
        /* <DEDUP_REMOVED lines=27> */
.L_x_184:
[----:B------:R-:W-:Y:S05]  /*26e0*/  BSYNC B0 ;  /* 0x0000000000007941 */ /* 0x000fea0003800000 */
.L_x_183:
        /* <DEDUP_REMOVED lines=12> */
[----:B------:R1:W-:Y:S01]  /*27b0*/  STG.E.128 [R4.64+0x100], RZ ;  /* 0x000100ff04007986 */ /* 0x0003e2000c101d04 */
[----:B------:R-:W-:Y:S05]  /*27c0*/  BRA `(.L_x_185) ;  /* 0x0000565000007947 */ /* 0x000fea0003800000 */
.L_x_176:
[----:B------:R-:W3:Y:S01]  /*27d0*/  LDL R25, [R1+0x38] ;  /* 0x0000380001197983 */ /* 0x000ee20000100800 */
[----:B------:R-:W-:Y:S01]  /*27e0*/  ULDC.64 UR8, c[0x0][0x1a0] ;  /* 0x0000680000087ab9 */ /* 0x000fe20000000a00 */
[----:B------:R-:W-:Y:S01]  /*27f0*/  IMAD.U32 R8, RZ, RZ, UR23 ;  /* 0x00000017ff087e24 */ /* 0x000fe2000f8e00ff */
[----:B------:R-:W-:Y:S01]  /*2800*/  UIMAD UR8, UR20, UR8, URZ ;  /* 0x00000008140872a4 */ /* 0x000fe2000f8e023f */
[----:B------:R-:W4:Y:S01]  /*2810*/  LDL R26, [R1+0x74] ;  /* 0x00007400011a7983 */ /* 0x000f220000100800 */
[----:B------:R-:W-:-:S02]  /*2820*/  IMAD.U32 R6, RZ, RZ, UR23 ;  /* 0x00000017ff067e24 */ /* 0x000fc4000f8e00ff */
[----:B------:R-:W-:Y:S01]  /*2830*/  UIMAD UR8, UR23, UR9, UR8 ;  /* 0x00000009170872a4 */ /* 0x000fe2000f8e0208 */
[----:B------:R-:W-:Y:S01]  /*2840*/  IMAD.WIDE.U32 R8, R8, c[0x0][0x1a0], R14 ;  /* 0x0000680008087a25 */ /* 0x000fe200078e000e */
[----:B------:R-:W-:-:S03]  /*2850*/  IADD3 R12, R27, 0x20, RZ ;  /* 0x000000201b0c7810 */ /* 0x000fc60007ffe0ff */
[----:B------:R-:W-:Y:S01]  /*2860*/  IMAD.WIDE.U32 R6, R6, c[0x0][0x198], R14 ;  /* 0x0000660006067a25 */ /* 0x000fe200078e000e */
[----:B------:R-:W-:Y:S01]  /*2870*/  MOV R11, UR8 ;  /* 0x00000008000b7c02 */ /* 0x000fe20008000f00 */
[----:B------:R-:W-:Y:S01]  /*2880*/  ULDC.64 UR8, c[0x0][0x198] ;  /* 0x0000660000087ab9 */ /* 0x000fe20000000a00 */
[----:B------:R-:W-:Y:S01]  /*2890*/  IADD3 R8, P3, R8, UR29, RZ ;  /* 0x0000001d08087c10 */ /* 0x000fe2000ff7e0ff */
[----:B------:R-:W-:Y:S02]  /*28a0*/  UIMAD UR10, UR20, UR8, URZ ;  /* 0x00000008140a72a4 */ /* 0x000fe4000f8e023f */
[----:B------:R-:W-:Y:S02]  /*28b0*/  UIMAD UR8, UR7, -0x40, UR12 ;  /* 0xffffffc0070878a4 */ /* 0x000fe4000f8e020c */
[----:B------:R-:W-:Y:S02]  /*28c0*/  UIMAD UR10, UR23, UR9, UR10 ;  /* 0x00000009170a72a4 */ /* 0x000fe4000f8e020a */
[----:B------:R-:W-:-:S02]  /*28d0*/  UIMAD UR9, UR22, -0x40, UR6 ;  /* 0xffffffc0160978a4 */ /* 0x000fc4000f8e0206 */
[C---:B------:R-:W-:Y:S02]  /*28e0*/  ISETP.GE.AND P1, PT, R12.reuse, UR8, PT ;  /* 0x000000080c007c0c */ /* 0x040fe4000bf26270 */
[----:B------:R-:W-:Y:S02]  /*28f0*/  IMAD.U32 R5, RZ, RZ, UR10 ;  /* 0x0000000aff057e24 */ /* 0x000fe4000f8e00ff */
[----:B------:R-:W-:Y:S02]  /*2900*/  ISETP.GE.AND P2, PT, R12, UR9, PT ;  /* 0x000000090c007c0c */ /* 0x000fe4000bf46270 */
[----:B------:R-:W-:Y:S01]  /*2910*/  IADD3 R10, P0, R6, UR34, RZ ;  /* 0x00000022060a7c10 */ /* 0x000fe2000ff1e0ff */
[----:B------:R-:W-:Y:S01]  /*2920*/  IMAD.MOV.U32 R24, RZ, RZ, 0x40 ;  /* 0x00000040ff187424 */ /* 0x000fe200078e00ff */
[----:B------:R-:W-:Y:S02]  /*2930*/  IADD3.X R9, R9, UR31, R11, P3, !PT ;  /* 0x0000001f09097c10 */ /* 0x000fe40009ffe40b */
[----:B------:R-:W-:-:S02]  /*2940*/  ISETP.GE.AND P3, PT, R27, UR9, PT ;  /* 0x000000091b007c0c */ /* 0x000fc4000bf66270 */
[----:B------:R-:W-:Y:S01]  /*2950*/  IADD3.X R11, R7, UR35, R5, P0, !PT ;  /* 0x00000023070b7c10 */ /* 0x000fe200087fe405 */
[----:B------:R-:W-:Y:S02]  /*2960*/  IMAD R5, R13, c[0x0][0x1b8], RZ ;  /* 0x00006e000d057a24 */ /* 0x000fe400078e02ff */
[----:B--2---:R-:W-:Y:S02]  /*2970*/  IMAD.WIDE.U32 R14, R24, c[0x0][0x370], RZ ;  /* 0x0000dc00180e7a25 */ /* 0x004fe400078e00ff */
[----:B------:R-:W-:Y:S02]  /*2980*/  @!P2 IADD3 R16, P4, R27, 0x20, RZ ;  /* 0x000000201b10a810 */ /* 0x000fe40007f9e0ff */
[----:B------:R-:W-:Y:S02]  /*2990*/  IMAD R12, R13, c[0x0][0x1b0], RZ ;  /* 0x00006c000d0c7a24 */ /* 0x000fe400078e02ff */
[C---:B------:R-:W-:Y:S02]  /*29a0*/  IMAD R5, R4.reuse, c[0x0][0x1bc], R5 ;  /* 0x00006f0004057a24 */ /* 0x040fe400078e0205 */
[----:B------:R-:W-:Y:S01]  /*29b0*/  IMAD.WIDE.U32 R6, R4, c[0x0][0x1b8], R8 ;  /* 0x00006e0004067a25 */ /* 0x000fe200078e0008 */
[----:B------:R-:W-:-:S03]  /*29c0*/  @!P1 IADD3 R14, P0, R30, R14, RZ ;  /* 0x0000000e1e0e9210 */ /* 0x000fc60007f1e0ff */
[----:B------:R-:W-:Y:S01]  /*29d0*/  IMAD R13, R24, c[0x0][0x374], RZ ;  /* 0x0000dd00180d7a24 */ /* 0x000fe200078e02ff */
[----:B------:R-:W-:Y:S01]  /*29e0*/  IADD3 R7, R7, R5, RZ ;  /* 0x0000000507077210 */ /* 0x000fe20007ffe0ff */
[C---:B------:R-:W-:Y:S02]  /*29f0*/  IMAD R12, R4.reuse, c[0x0][0x1b4], R12 ;  /* 0x00006d00040c7a24 */ /* 0x040fe400078e020c */
[----:B------:R-:W-:Y:S01]  /*2a00*/  IMAD.WIDE.U32 R4, R4, c[0x0][0x1b0], R10 ;  /* 0x00006c0004047a25 */ /* 0x000fe200078e000a */
[----:B------:R-:W-:Y:S02]  /*2a10*/  @!P1 IADD3.X R15, R31, R15, R13, P0, !PT ;  /* 0x0000000f1f0f9210 */ /* 0x000fe400007fe40d */
[----:B------:R-:W-:Y:S01]  /*2a20*/  @!P2 IADD3 R13, P0, R27, 0x20, RZ ;  /* 0x000000201b0da810 */ /* 0x000fe20007f1e0ff */
[----:B------:R-:W-:Y:S02]  /*2a30*/  @!P3 IMAD R9, R22, c[0x0][0x1a0], RZ ;  /* 0x000068001609ba24 */ /* 0x000fe400078e02ff */
[----:B------:R-:W-:-:S02]  /*2a40*/  @!P2 IMAD.X R8, RZ, RZ, R22, P4 ;  /* 0x000000ffff08a224 */ /* 0x000fc400020e0616 */
[----:B------:R-:W-:Y:S02]  /*2a50*/  IMAD.IADD R5, R5, 0x1, R12 ;  /* 0x0000000105057824 */ /* 0x000fe400078e020c */
[C---:B------:R-:W-:Y:S02]  /*2a60*/  @!P3 IMAD R20, R27.reuse, c[0x0][0x1a4], R9 ;  /* 0x000069001b14ba24 */ /* 0x040fe400078e0209 */
[----:B------:R-:W-:Y:S02]  /*2a70*/  @!P2 IMAD R12, R8, c[0x0][0x1a0], RZ ;  /* 0x00006800080caa24 */ /* 0x000fe400078e02ff */
[----:B------:R-:W-:Y:S02]  /*2a80*/  @!P2 IMAD.X R17, RZ, RZ, R22, P0 ;  /* 0x000000ffff11a224 */ /* 0x000fe400000e0616 */
[----:B------:R-:W-:Y:S01]  /*2a90*/  @!P3 IMAD.WIDE.U32 R8, R27, c[0x0][0x1a0], R6 ;  /* 0x000068001b08ba25 */ /* 0x000fe200078e0006 */
[----:B------:R-:W-:-:S03]  /*2aa0*/  @!P2 MOV R18, R4 ;  /* 0x000000040012a202 */ /* 0x000fc60000000f00 */
[----:B------:R-:W-:Y:S01]  /*2ab0*/  @!P2 IMAD.MOV.U32 R19, RZ, RZ, R5 ;  /* 0x000000ffff13a224 */ /* 0x000fe200078e0005 */
[----:B------:R-:W-:Y:S01]  /*2ac0*/  @!P3 IADD3 R9, R9, R20, RZ ;  /* 0x000000140909b210 */ /* 0x000fe20007ffe0ff */
[----:B------:R-:W-:Y:S02]  /*2ad0*/  @!P2 IMAD R17, R17, c[0x0][0x198], RZ ;  /* 0x000066001111aa24 */ /* 0x000fe400078e02ff */
[----:B------:R-:W-:Y:S01]  /*2ae0*/  @!P2 IMAD R21, R16, c[0x0][0x1a4], R12 ;  /* 0x000069001015aa24 */ /* 0x000fe200078e020c */
[C---:B------:R-:W-:Y:S01]  /*2af0*/  @!P3 LEA R12, P0, R8.reuse, c[0x0][0x170], 0x1 ;  /* 0x00005c00080cba11 */ /* 0x040fe200078008ff */
[C---:B------:R-:W-:Y:S02]  /*2b00*/  @!P2 IMAD R20, R13.reuse, c[0x0][0x19c], R17 ;  /* 0x000067000d14aa24 */ /* 0x040fe400078e0211 */
[----:B------:R-:W-:Y:S01]  /*2b10*/  @!P2 IMAD.WIDE.U32 R18, R13, c[0x0][0x198], R18 ;  /* 0x000066000d12aa25 */ /* 0x000fe200078e0012 */
[----:B------:R-:W-:Y:S02]  /*2b20*/  @!P3 LEA.HI.X R13, R8, c[0x0][0x174], R9, 0x1, P0 ;  /* 0x00005d00080dba11 */ /* 0x000fe400000f0c09 */
[----:B------:R-:W-:-:S13]  /*2b30*/  PLOP3.LUT P0, PT, PT, PT, UP6, 0x80, 0x0 ;  /* 0x000000000000781c */ /* 0x000fda0003f0f068 */
[----:B------:R-:W-:Y:S01]  /*2b40*/  @P0 BAR.SYNC.DEFER_BLOCKING 0x0 ;  /* 0x0000000000000b1d */ /* 0x000fe20000010000 */
[----:B------:R-:W-:Y:S01]  /*2b50*/  @!P2 MOV R11, R7 ;  /* 0x00000007000ba202 */ /* 0x000fe20000000f00 */
[----:B------:R-:W-:-:S04]  /*2b60*/  @!P2 IMAD.MOV.U32 R10, RZ, RZ, R6 ;  /* 0x000000ffff0aa224 */ /* 0x000fc800078e0006 */
[----:B------:R-:W-:Y:S01]  /*2b70*/  @!P2 IMAD.WIDE.U32 R6, R16, c[0x0][0x1a0], R10 ;  /* 0x000068001006aa25 */ /* 0x000fe200078e000a */
[----:B------:R-:W-:-:S03]  /*2b80*/  ISETP.GE.AND P0, PT, R27, UR8, PT ;  /* 0x000000081b007c0c */ /* 0x000fc6000bf06270 */
[----:B------:R-:W-:Y:S01]  /*2b90*/  @!P2 IMAD.IADD R7, R7, 0x1, R21 ;  /* 0x000000010707a824 */ /* 0x000fe200078e0215 */
[----:B------:R-:W-:-:S04]  /*2ba0*/  @!P2 LEA R10, P4, R6, c[0x0][0x170], 0x1 ;  /* 0x00005c00060aaa11 */ /* 0x000fc800078808ff */
[----:B------:R-:W-:Y:S01]  /*2bb0*/  @!P2 LEA.HI.X R11, R6, c[0x0][0x174], R7, 0x1, P4 ;  /* 0x00005d00060baa11 */ /* 0x000fe200020f0c07 */
        /* <DEDUP_REMOVED lines=9> */
[----:B---3--:R-:W-:Y:S04]  /*2c50*/  @P3 STS.128 [R25+0x12000], RZ ;  /* 0x012000ff19003388 */ /* 0x008fe80000000c00 */
        /* <DEDUP_REMOVED lines=38> */
[----:B----4-:R-:W-:-:S03]  /*2ec0*/  IADD3 R7, R26, 0x8, RZ ;  /* 0x000000081a077810 */ /* 0x010fc60007ffe0ff */
        /* <DEDUP_REMOVED lines=17> */
[----:B--2---:R-:W-:-:S03]  /*2fe0*/  SHF.L.U32 R11, R26, 0x2, RZ ;  /* 0x000000021a0b7819 */ /* 0x004fc600000006ff */
        /* <DEDUP_REMOVED lines=9> */
[----:B------:R2:W-:Y:S01]  /*3080*/  @!P3 LDGSTS.E.BYPASS.LTC128B.128 [R25+0x10000], [R6.64+0x100] ;  /* 0x100001000619bfae */ /* 0x0005e2000b901d44 */
[----:B-----5:R-:W-:-:S04]  /*3090*/  SHF.R.S32.HI R8, RZ, 0x1f, R26 ;  /* 0x0000001fff087819 */ /* 0x020fc8000001141a */
[----:B------:R-:W-:Y:S02]  /*30a0*/  SHF.L.U64.HI R10, R26, 0x2, R8 ;  /* 0x000000021a0a7819 */ /* 0x000fe40000010208 */
[----:B------:R-:W-:Y:S02]  /*30b0*/  MOV R8, 0x7f800000 ;  /* 0x7f80000000087802 */ /* 0x000fe40000000f00 */
[----:B--2---:R-:W-:-:S04]  /*30c0*/  IADD3 R6, P0, R11, UR14, RZ ;  /* 0x0000000e0b067c10 */ /* 0x004fc8000ff1e0ff */
[----:B------:R-:W-:-:S05]  /*30d0*/  IADD3.X R7, R10, UR13, RZ, P0, !PT ;  /* 0x0000000d0a077c10 */ /* 0x000fca00087fe4ff */
[----:B------:R-:W2:Y:S01]  /*30e0*/  @!P6 LDG.E R8, [R6.64+0x20] ;  /* 0x000020040608e981 */ /* 0x000ea2000c1e1900 */
[----:B------:R-:W-:Y:S01]  /*30f0*/  @!P2 IMAD.IADD R17, R19, 0x1, R20 ;  /* 0x000000011311a824 */ /* 0x000fe200078e0214 */
[C---:B------:R-:W-:Y:S02]  /*3100*/  @!P2 LEA R4, P4, R18.reuse, c[0x0][0x168], 0x1 ;  /* 0x00005a001204aa11 */ /* 0x040fe400078808ff */
[----:B------:R-:W-:Y:S02]  /*3110*/  @P2 STS.128 [R25+0xd000], RZ ;  /* 0x00d000ff19002388 */ /* 0x000fe40000000c00 */
[----:B------:R-:W-:Y:S02]  /*3120*/  @!P2 LEA.HI.X R5, R18, c[0x0][0x16c], R17, 0x1, P4 ;  /* 0x00005b001205aa11 */ /* 0x000fe400020f0c11 */
[----:B------:R-:W-:Y:S04]  /*3130*/  @P2 STS.128 [R25+0xf000], RZ ;  /* 0x00f000ff19002388 */ /* 0x000fe80000000c00 */
[----:B------:R-:W-:Y:S04]  /*3140*/  @P2 STS.128 [R25+0x11000], RZ ;  /* 0x011000ff19002388 */ /* 0x000fe80000000c00 */
[----:B------:R-:W-:Y:S04]  /*3150*/  STL [R1+0x68], R11 ;  /* 0x0000680b01007387 */ /* 0x000fe80000100800 */
[----:B------:R-:W-:Y:S01]  /*3160*/  @!PT LDS RZ, [RZ] ;  /* 0x00000000fffff984 */ /* 0x000fe20000000800 */
[----:B------:R-:W-:Y:S01]  /*3170*/  @!PT LDS RZ, [RZ] ;  /* 0x00000000fffff984 */ /* 0x000fe20000000800 */
[----:B------:R-:W-:Y:S01]  /*3180*/  @!PT LDS RZ, [RZ] ;  /* 0x00000000fffff984 */ /* 0x000fe20000000800 */
[----:B------:R5:W-:Y:S04]  /*3190*/  @!P2 LDGSTS.E.BYPASS.LTC128B.128 [R25+0xd000], [R4.64] ;  /* 0x0d0000000419afae */ /* 0x000be8000b901d44 */
[----:B------:R-:W-:Y:S04]  /*31a0*/  STL [R1+0x64], R10 ;  /* 0x0000640a01007387 */ /* 0x000fe80000100800 */
[----:B------:R5:W-:Y:S04]  /*31b0*/  @!P2 LDGSTS.E.BYPASS.LTC128B.128 [R25+0xf000], [R4.64+0x80] ;  /* 0x0f0000800419afae */ /* 0x000be8000b901d44 */
[----:B------:R5:W-:Y:S01]  /*31c0*/  @!P2 LDGSTS.E.BYPASS.LTC128B.128 [R25+0x11000], [R4.64+0x100] ;  /* 0x110001000419afae */ /* 0x000be2000b901d44 */
[----:B------:R-:W-:Y:S01]  /*31d0*/  ISETP.GE.AND P1, PT, R26, UR8, PT ;  /* 0x000000081a007c0c */ /* 0x000fe2000bf26270 */
[----:B------:R-:W-:-:S02]  /*31e0*/  IMAD.MOV.U32 R9, RZ, RZ, 0x7f800000 ;  /* 0x7f800000ff097424 */ /* 0x000fc400078e00ff */
[----:B------:R-:W0:Y:S10]  /*31f0*/  LDGDEPBAR ;  /* 0x00000000000079af */ /* 0x000e340000000000 */
[----:B------:R-:W3:Y:S01]  /*3200*/  @!P1 LDG.E R9, [R6.64] ;  /* 0x0000000406099981 */ /* 0x000ee2000c1e1900 */
[----:B------:R-:W-:-:S04]  /*3210*/  DEPBAR.LE SB0, 0x1 ;  /* 0x000080400000791a */ /* 0x000fc80000000000 */
[----:B------:R-:W-:Y:S06]  /*3220*/  BAR.SYNC.DEFER_BLOCKING 0x0 ;  /* 0x0000000000007b1d */ /* 0x000fec0000010000 */
[----:B------:R-:W1:Y:S04]  /*3230*/  LDSM.16.M88.4 R148, [R252+0x12000] ;  /* 0x01200000fc94783b */ /* 0x000e680000000200 */
[----:B------:R-:W1:Y:S04]  /*3240*/  LDSM.16.M88.4 R152, [R252+0x12800] ;  /* 0x01280000fc98783b */ /* 0x000e680000000200 */
[----:B------:R-:W1:Y:S04]  /*3250*/  LDSM.16.M88.4 R180, [R252+0x14000] ;  /* 0x01400000fcb4783b */ /* 0x000e680000000200 */
[----:B------:R-:W1:Y:S04]  /*3260*/  LDSM.16.M88.4 R184, [R252+0x14800] ;  /* 0x01480000fcb8783b */ /* 0x000e680000000200 */
[----:B------:R-:W1:Y:S04]  /*3270*/  LDSM.16.M88.4 R212, [R252+0x16000] ;  /* 0x01600000fcd4783b */ /* 0x000e680000000200 */
[----:B------:R-:W1:Y:S04]  /*3280*/  LDSM.16.M88.4 R216, [R252+0x16800] ;  /* 0x01680000fcd8783b */ /* 0x000e680000000200 */
[----:B--2---:R2:W-:Y:S04]  /*3290*/  STL [R1+0x60], R8 ;  /* 0x0000600801007387 */ /* 0x0045e80000100800 */
[----:B-----5:R-:W5:Y:S04]  /*32a0*/  LDL R5, [R1] ;  /* 0x0000000001057983 */ /* 0x020f680000100800 */
[----:B------:R-:W5:Y:S04]  /*32b0*/  LDL R4, [R1+0x2c] ;  /* 0x00002c0001047983 */ /* 0x000f680000100800 */
[----:B--2---:R-:W2:Y:S01]  /*32c0*/  LDL R8, [R1+0x4] ;  /* 0x0000040001087983 */ /* 0x004ea20000100800 */
[----:B------:R-:W-:-:S03]  /*32d0*/  UIADD3 UR18, UR23, UR12, URZ ;  /* 0x0000000c17127290 */ /* 0x000fc6000fffe03f */
[----:B---3--:R3:W-:Y:S01]  /*32e0*/  STL [R1+0x5c], R9 ;  /* 0x00005c0901007387 */ /* 0x0087e20000100800 */
[----:B------:R-:W-:Y:S01]  /*32f0*/  UIADD3 UR19, -UR6, 0x40, UR18 ;  /* 0x0000004006137890 */ /* 0x000fe2000fffe112 */
        /* <DEDUP_REMOVED lines=41> */
[----:B----4-:R-:W-:Y:S01]  /*3590*/  CS2R R28, SRZ ;  /* 0x00000000001c7805 */ /* 0x010fe2000001ff00 */
[----:B------:R-:W-:Y:S01]  /*35a0*/  CS2R R34, SRZ ;  /* 0x0000000000227805 */ /* 0x000fe2000001ff00 */
[----:B------:R-:W-:Y:S01]  /*35b0*/  CS2R R32, SRZ ;  /* 0x0000000000207805 */ /* 0x000fe2000001ff00 */
[----:B------:R-:W-:Y:S01]  /*35c0*/  CS2R R26, SRZ ;  /* 0x00000000001a7805 */ /* 0x000fe2000001ff00 */
[----:B-1----:R-:W-:Y:S01]  /*35d0*/  CS2R R24, SRZ ;  /* 0x0000000000187805 */ /* 0x002fe2000001ff00 */
[----:B------:R-:W-:Y:S01]  /*35e0*/  CS2R R22, SRZ ;  /* 0x0000000000167805 */ /* 0x000fe2000001ff00 */
[----:B------:R-:W-:Y:S01]  /*35f0*/  CS2R R20, SRZ ;  /* 0x0000000000147805 */ /* 0x000fe2000001ff00 */
[----:B------:R-:W-:-:S02]  /*3600*/  ULDC UR11, c[0x0][0x2e8] ;  /* 0x0000ba00000b7ab9 */ /* 0x000fc40000000800 */
[----:B------:R-:W-:Y:S02]  /*3610*/  UIADD3 UR20, UR23, 0x40, URZ ;  /* 0x0000004017147890 */ /* 0x000fe4000fffe03f */
[----:B------:R-:W-:Y:S02]  /*3620*/  UIADD3 UR19, UR19, -UR11, URZ ;  /* 0x8000000b13137290 */ /* 0x000fe4000fffe03f */
[----:B------:R-:W-:Y:S01]  /*3630*/  ULDC UR10, c[0x0][0x2e4] ;  /* 0x0000b900000a7ab9 */ /* 0x000fe20000000800 */
[----:B-----5:R3:W1:Y:S04]  /*3640*/  LDSM.16.M88.4 R164, [R5+0x12000] ;  /* 0x0120000005a4783b */ /* 0x0206680000000200 */
[----:B------:R3:W4:Y:S04]  /*3650*/  LDSM.16.M88.4 R168, [R5+0x12800] ;  /* 0x0128000005a8783b */ /* 0x0007280000000200 */
[----:B------:R3:W1:Y:S04]  /*3660*/  LDSM.16.M88.4 R172, [R4+0x12000] ;  /* 0x0120000004ac783b */ /* 0x0006680000000200 */
[----:B------:R3:W1:Y:S04]  /*3670*/  LDSM.16.M88.4 R176, [R4+0x12800] ;  /* 0x0128000004b0783b */ /* 0x0006680000000200 */
[----:B------:R3:W1:Y:S04]  /*3680*/  LDSM.16.M88.4 R196, [R5+0x14000] ;  /* 0x0140000005c4783b */ /* 0x0006680000000200 */
[----:B------:R3:W1:Y:S04]  /*3690*/  LDSM.16.M88.4 R200, [R5+0x14800] ;  /* 0x0148000005c8783b */ /* 0x0006680000000200 */
[----:B--2---:R3:W2:Y:S04]  /*36a0*/  LDSM.16.M88.4 R156, [R8+0x12000] ;  /* 0x01200000089c783b */ /* 0x0046a80000000200 */
        /* <DEDUP_REMOVED lines=11> */
.L_x_190:
[----:B------:R-:W2:Y:S01]  /*3760*/  LDL R97, [R1+0x8] ;  /* 0x0000080001617983 */ /* 0x000ea20000100800 */
[----:B------:R-:W-:Y:S02]  /*3770*/  USHF.L.U32 UR9, UR7, 0x6, URZ ;  /* 0x0000000607097899 */ /* 0x000fe4000800063f */
[----:B------:R-:W-:Y:S01]  /*3780*/  ULDC UR8, c[0x0][0x2e4] ;  /* 0x0000b90000087ab9 */ /* 0x000fe20000000800 */
[----:B------:R-:W4:Y:S01]  /*3790*/  LDL R80, [R1+0x4] ;  /* 0x0000040001507983 */ /* 0x000f220000100800 */
[----:B------:R-:W-:Y:S03]  /*37a0*/  UISETP.GE.AND UP0, UPT, UR9, UR19, UPT ;  /* 0x000000130900728c */ /* 0x000fe6000bf06270 */
[----:B---3--:R-:W3:Y:S04]  /*37b0*/  LDL R96, [R1+0xc] ;  /* 0x00000c0001607983 */ /* 0x008ee80000100800 */
[----:B------:R-:W4:Y:S04]  /*37c0*/  LDL R79, [R1] ;  /* 0x00000000014f7983 */ /* 0x000f280000100800 */
[----:B------:R-:W4:Y:S04]  /*37d0*/  LDL R95, [R1+0x18] ;  /* 0x00001800015f7983 */ /* 0x000f280000100800 */
[----:B------:R-:W0:Y:S04]  /*37e0*/  LDGDEPBAR ;  /* 0x00000000000079af */ /* 0x000e280000000000 */
[----:B------:R-:W4:Y:S04]  /*37f0*/  LDL R94, [R1+0x14] ;  /* 0x00001400015e7983 */ /* 0x000f280000100800 */
[----:B------:R-:W4:Y:S04]  /*3800*/  LDL R78, [R1+0x10] ;  /* 0x00001000014e7983 */ /* 0x000f280000100800 */
[----:B------:R-:W4:Y:S04]  /*3810*/  LDL R77, [R1+0x68] ;  /* 0x00006800014d7983 */ /* 0x000f280000100800 */
[----:B------:R-:W4:Y:S01]  /*3820*/  LDL R76, [R1+0x64] ;  /* 0x00006400014c7983 */ /* 0x000f220000100800 */
[----:B------:R-:W-:Y:S04]  /*3830*/  DEPBAR.LE SB0, 0x0 ;  /* 0x000080000000791a */ /* 0x000fe80000000000 */
[----:B------:R-:W-:Y:S06]  /*3840*/  BAR.SYNC.DEFER_BLOCKING 0x0 ;  /* 0x0000000000007b1d */ /* 0x000fec0000010000 */
[----:B-1----:R-:W-:Y:S04]  /*3850*/  LDSM.16.M88.4 R8, [R252+0xc000] ;  /* 0x00c00000fc08783b */ /* 0x002fe80000000200 */
[----:B------:R-:W-:Y:S04]  /*3860*/  LDSM.16.M88.4 R68, [R252+0xc800] ;  /* 0x00c80000fc44783b */ /* 0x000fe80000000200 */
[----:B--2---:R-:W2:Y:S04]  /*3870*/  LDSM.16.M88.4 R16, [R97] ;  /* 0x000000006110783b */ /* 0x004ea80000000200 */
[----:B---3--:R-:W-:Y:S01]  /*3880*/  LDSM.16.M88.4 R72, [R96] ;  /* 0x000000006048783b */ /* 0x008fe20000000200 */
[C---:B--2---:R-:W-:Y:S08]  /*3890*/  HMMA.16816.F32 R4, R16.reuse, R8, RZ ;  /* 0x000000081004723c */ /* 0x044ff000000018ff */
[C---:B------:R-:W-:Y:S08]  /*38a0*/  HMMA.16816.F32 R8, R16.reuse, R10, RZ ;  /* 0x0000000a1008723c */ /* 0x040ff000000018ff */
[C---:B------:R-:W-:Y:S08]  /*38b0*/  HMMA.16816.F32 R12, R16.reuse, R68, RZ ;  /* 0x00000044100c723c */ /* 0x040ff000000018ff */
[----:B------:R-:W-:Y:S01]  /*38c0*/  HMMA.16816.F32 R16, R16, R70, RZ ;  /* 0x000000461010723c */ /* 0x000fe200000018ff */
[----:B----4-:R-:W2:Y:S07]  /*38d0*/  LDSM.16.M88.4 R68, [R80+0xc000] ;  /* 0x00c000005044783b */ /* 0x010eae0000000200 */
[C---:B--2---:R-:W-:Y:S08]  /*38e0*/  HMMA.16816.F32 R4, R72.reuse, R68, R4 ;  /* 0x000000444804723c */ /* 0x044ff00000001804 */
[C---:B------:R-:W-:Y:S01]  /*38f0*/  HMMA.16816.F32 R8, R72.reuse, R70, R8 ;  /* 0x000000464808723c */ /* 0x040fe20000001808 */
[----:B------:R-:W2:Y:S07]  /*3900*/  LDSM.16.M88.4 R68, [R80+0xc800] ;  /* 0x00c800005044783b */ /* 0x000eae0000000200 */
[C---:B--2---:R-:W-:Y:S08]  /*3910*/  HMMA.16816.F32 R12, R72.reuse, R68, R12 ;  /* 0x00000044480c723c */ /* 0x044ff0000000180c */
[----:B------:R-:W-:Y:S01]  /*3920*/  HMMA.16816.F32 R16, R72, R70, R16 ;  /* 0x000000464810723c */ /* 0x000fe20000001810 */
[----:B------:R-:W-:Y:S04]  /*3930*/  LDSM.16.M88.4 R68, [R95] ;  /* 0x000000005f44783b */ /* 0x000fe80000000200 */
[----:B------:R-:W2:Y:S03]  /*3940*/  LDSM.16.M88.4 R72, [R79+0xc000] ;  /* 0x00c000004f48783b */ /* 0x000ea60000000200 */
        /* <DEDUP_REMOVED lines=12> */
[----:B------:R-:W-:Y:S04]  /*3a10*/  LDSM.16.M88.4 R68, [R97+0x2000] ;  /* 0x002000006144783b */ /* 0x000fe80000000200 */
        /* <DEDUP_REMOVED lines=53> */
[C---:B--2---:R-:W-:Y:S07]  /*3d70*/  HMMA.16816.F32 R12, R68.reuse, R72, R12 ;  /* 0x00000048440c723c */ /* 0x044fee000000180c */
        /* <DEDUP_REMOVED lines=16> */
.L_x_186:
[----:B------:R-:W3:Y:S01]  /*3e80*/  LDL R68, [R1+0x74] ;  /* 0x0000740001447983 */ /* 0x000ee20000100800 */
[----:B------:R-:W-:Y:S03]  /*3e90*/  UIADD3 UR10, -UR8, UR6, -UR12 ;  /* 0x00000006080a7290 */ /* 0x000fe6000fffe90c */
[----:B------:R-:W4:Y:S01]  /*3ea0*/  LDL R69, [R1+0x78] ;  /* 0x0000780001457983 */ /* 0x000f220000100800 */
[----:B---3--:R-:W-:Y:S01]  /*3eb0*/  IADD3 R80, R68, UR9, RZ ;  /* 0x0000000944507c10 */ /* 0x008fe2000fffe0ff */
[----:B------:R-:W-:Y:S01]  /*3ec0*/  UIADD3 UR9, UR6, 0x1, -UR12 ;  /* 0x0000000106097890 */ /* 0x000fe2000fffe80c */
[----:B------:R-:W-:Y:S02]  /*3ed0*/  IMAD.U32 R68, RZ, RZ, UR22 ;  /* 0x00000016ff447e24 */ /* 0x000fe4000f8e00ff */
[----:B------:R-:W-:Y:S01]  /*3ee0*/  IADD3 R70, R80, UR10, RZ ;  /* 0x0000000a50467c10 */ /* 0x000fe2000fffe0ff */
[----:B------:R-:W-:Y:S01]  /*3ef0*/  UIADD3 UR9, UR9, UR41, URZ ;  /* 0x0000002909097290 */ /* 0x000fe2000fffe03f */
[----:B----4-:R-:W-:Y:S02]  /*3f00*/  IMAD R68, R68, 0x40, R69 ;  /* 0x0000004044447824 */ /* 0x010fe400078e0245 */
        /* <DEDUP_REMOVED lines=8> */
[C---:B--2---:R-:W-:Y:S02]  /*3f90*/  IADD3 R73, R68.reuse, 0x11, RZ ;  /* 0x0000001144497810 */ /* 0x044fe40007ffe0ff */
        /* <DEDUP_REMOVED lines=55> */
.L_x_187:
[----:B------:R-:W3:Y:S01]  /*4310*/  LDL R70, [R1+0x5c] ;  /* 0x00005c0001467983 */ /* 0x000ee20000100800 */
[----:B------:R-:W-:Y:S03]  /*4320*/  UISETP.GT.AND UP2, UPT, UR7, UR17, UPT ;  /* 0x000000110700728c */ /* 0x000fe6000bf44270 */
[----:B------:R-:W4:Y:S03]  /*4330*/  LDL R69, [R1+0x60] ;  /* 0x0000600001457983 */ /* 0x000f260000100800 */
[----:B------:R-:W-:Y:S01]  /*4340*/  PLOP3.LUT P3, PT, PT, PT, UP2, 0x80, 0x0 ;  /* 0x000000000000781c */ /* 0x000fe20003f6f028 */
[----:B--2---:R-:W2:Y:S04]  /*4350*/  LDL R93, [R1+0x3c] ;  /* 0x00003c00015d7983 */ /* 0x004ea80000100800 */
[----:B------:R-:W2:Y:S04]  /*4360*/  LDL R92, [R1+0x58] ;  /* 0x00005800015c7983 */ /* 0x000ea80000100800 */
[----:B------:R-:W2:Y:S04]  /*4370*/  LDL R91, [R1+0x50] ;  /* 0x00005000015b7983 */ /* 0x000ea80000100800 */
[----:B------:R-:W2:Y:S01]  /*4380*/  LDL R90, [R1+0x54] ;  /* 0x00005400015a7983 */ /* 0x000ea20000100800 */
[C---:B---3--:R-:W-:Y:S01]  /*4390*/  FMUL.FTZ R68, R70.reuse, 1.4426950216293334961 ;  /* 0x3fb8aa3b46447820 */ /* 0x048fe20000410000 */
[----:B------:R-:W-:Y:S04]  /*43a0*/  FSETP.NEU.FTZ.AND P0, PT, R70, -INF , PT ;  /* 0xff8000004600780b */ /* 0x000fe80003f1d000 */
[----:B------:R-:W-:Y:S02]  /*43b0*/  FSEL R68, R68, RZ, P0 ;  /* 0x000000ff44447208 */ /* 0x000fe40000000000 */
[----:B----4-:R-:W-:Y:S03]  /*43c0*/  FSETP.NEU.FTZ.AND P0, PT, R69, -INF , PT ;  /* 0xff8000004500780b */ /* 0x010fe60003f1d000 */
        /* <DEDUP_REMOVED lines=8> */
[----:B------:R-:W4:Y:S01]  /*4450*/  MUFU.EX2 R81, R5 ;  /* 0x0000000500517308 */ /* 0x000f220000000800 */
[----:B------:R-:W-:Y:S09]  /*4460*/  FFMA.FTZ R68, R17, c[0x0][0x23c], -R68 ;  /* 0x00008f0011447a23 */ /* 0x000ff20000010844 */
[----:B------:R-:W-:Y:S01]  /*4470*/  MUFU.EX2 R80, R8 ;  /* 0x0000000800507308 */ /* 0x000fe20000000800 */
[----:B---3--:R-:W-:Y:S05]  /*4480*/  FMUL.FTZ R4, R69, 1.4426950216293334961 ;  /* 0x3fb8aa3b45047820 */ /* 0x008fea0000410000 */
[----:B------:R-:W-:Y:S04]  /*4490*/  FSEL R4, R4, RZ, P0 ;  /* 0x000000ff04047208 */ /* 0x000fe80000000000 */
[----:B------:R-:W-:Y:S01]  /*44a0*/  MUFU.EX2 R77, R9 ;  /* 0x00000009004d7308 */ /* 0x000fe20000000800 */
[--C-:B------:R-:W-:Y:S02]  /*44b0*/  FFMA.FTZ R6, R6, c[0x0][0x23c], -R4.reuse ;  /* 0x00008f0006067a23 */ /* 0x100fe40000010804 */
[--C-:B------:R-:W-:Y:S02]  /*44c0*/  FFMA.FTZ R7, R7, c[0x0][0x23c], -R4.reuse ;  /* 0x00008f0007077a23 */ /* 0x100fe40000010804 */
[--C-:B------:R-:W-:Y:S05]  /*44d0*/  FFMA.FTZ R18, R18, c[0x0][0x23c], -R4.reuse ;  /* 0x00008f0012127a23 */ /* 0x100fea0000010804 */
[----:B------:R4:W-:Y:S01]  /*44e0*/  MUFU.EX2 R75, R6 ;  /* 0x00000006004b7308 */ /* 0x0009e20000000800 */
[--C-:B------:R-:W-:Y:S02]  /*44f0*/  FFMA.FTZ R10, R10, c[0x0][0x23c], -R4.reuse ;  /* 0x00008f000a0a7a23 */ /* 0x100fe40000010804 */
[--C-:B------:R-:W-:Y:S02]  /*4500*/  FFMA.FTZ R11, R11, c[0x0][0x23c], -R4.reuse ;  /* 0x00008f000b0b7a23 */ /* 0x100fe40000010804 */
[--C-:B------:R-:W-:Y:S02]  /*4510*/  FFMA.FTZ R14, R14, c[0x0][0x23c], -R4.reuse ;  /* 0x00008f000e0e7a23 */ /* 0x100fe40000010804 */
[--C-:B------:R-:W-:Y:S02]  /*4520*/  FFMA.FTZ R15, R15, c[0x0][0x23c], -R4.reuse ;  /* 0x00008f000f0f7a23 */ /* 0x100fe40000010804 */
[----:B------:R-:W-:Y:S01]  /*4530*/  FFMA.FTZ R4, R19, c[0x0][0x23c], -R4 ;  /* 0x00008f0013047a23 */ /* 0x000fe20000010804 */
[----:B------:R-:W3:Y:S10]  /*4540*/  MUFU.EX2 R73, R7 ;  /* 0x0000000700497308 */ /* 0x000ef40000000800 */
[----:B------:R1:W-:Y:S01]  /*4550*/  MUFU.EX2 R76, R4 ;  /* 0x00000004004c7308 */ /* 0x0003e20000000800 */
[----:B----4-:R-:W-:Y:S05]  /*4560*/  F2FP.PACK_AB R6, R81, R83 ;  /* 0x000000535106723e */ /* 0x010fea00000000ff */
[----:B--2---:R2:W-:Y:S04]  /*4570*/  STS [R93+0x14000], R6 ;  /* 0x014000065d007388 */ /* 0x0045e80000000800 */
[----:B------:R-:W-:Y:S01]  /*4580*/  MUFU.EX2 R74, R10 ;  /* 0x0000000a004a7308 */ /* 0x000fe20000000800 */
[----:B---3--:R-:W-:Y:S05]  /*4590*/  F2FP.PACK_AB R5, R73, R75 ;  /* 0x0000004b4905723e */ /* 0x008fea00000000ff */
[----:B------:R3:W-:Y:S04]  /*45a0*/  STS [R93+0x14400], R5 ;  /* 0x014400055d007388 */ /* 0x0007e80000000800 */
[----:B------:R-:W4:Y:S01]  /*45b0*/  MUFU.EX2 R72, R11 ;  /* 0x0000000b00487308 */ /* 0x000f220000000800 */
[----:B-1----:R-:W-:Y:S05]  /*45c0*/  F2FP.PACK_AB R4, R77, R80 ;  /* 0x000000504d04723e */ /* 0x002fea00000000ff */
[----:B------:R1:W-:Y:S04]  /*45d0*/  STS [R92+0x14000], R4 ;  /* 0x014000045c007388 */ /* 0x0003e80000000800 */
[----:B------:R-:W-:Y:S10]  /*45e0*/  MUFU.EX2 R89, R12 ;  /* 0x0000000c00597308 */ /* 0x000ff40000000800 */
[----:B------:R-:W1:Y:S01]  /*45f0*/  MUFU.EX2 R88, R13 ;  /* 0x0000000d00587308 */ /* 0x000e620000000800 */
[----:B----4-:R-:W-:Y:S05]  /*4600*/  F2FP.PACK_AB R8, R72, R74 ;  /* 0x0000004a4808723e */ /* 0x010fea00000000ff */
[----:B------:R-:W-:Y:S04]  /*4610*/  STS [R92+0x14400], R8 ;  /* 0x014400085c007388 */ /* 0x000fe80000000800 */
[----:B------:R-:W-:Y:S10]  /*4620*/  MUFU.EX2 R86, R14 ;  /* 0x0000000e00567308 */ /* 0x000ff40000000800 */
[----:B------:R-:W2:Y:S01]  /*4630*/  MUFU.EX2 R85, R15 ;  /* 0x0000000f00557308 */ /* 0x000ea20000000800 */
[----:B-1----:R-:W-:Y:S05]  /*4640*/  F2FP.PACK_AB R7, R88, R89 ;  /* 0x000000595807723e */ /* 0x002fea00000000ff */
[----:B------:R-:W-:Y:S04]  /*4650*/  STS [R91+0x14000], R7 ;  /* 0x014000075b007388 */ /* 0x000fe80000000800 */
[----:B------:R-:W-:Y:S10]  /*4660*/  MUFU.EX2 R87, R16 ;  /* 0x0000001000577308 */ /* 0x000ff40000000800 */
[----:B------:R-:W3:Y:S01]  /*4670*/  MUFU.EX2 R84, R68 ;  /* 0x0000004400547308 */ /* 0x000ee20000000800 */
[----:B--2---:R-:W-:Y:S05]  /*4680*/  F2FP.PACK_AB R6, R85, R86 ;  /* 0x000000565506723e */ /* 0x004fea00000000ff */
[----:B------:R-:W-:Y:S04]  /*4690*/  STS [R91+0x14400], R6 ;  /* 0x014400065b007388 */ /* 0x000fe80000000800 */
[----:B------:R-:W1:Y:S01]  /*46a0*/  MUFU.EX2 R82, R18 ;  /* 0x0000001200527308 */ /* 0x000e620000000800 */
[----:B---3--:R-:W-:Y:S05]  /*46b0*/  F2FP.PACK_AB R5, R84, R87 ;  /* 0x000000575405723e */ /* 0x008fea00000000ff */
[----:B------:R-:W-:Y:S01]  /*46c0*/  STS [R90+0x14000], R5 ;  /* 0x014000055a007388 */ /* 0x000fe20000000800 */
[----:B-1----:R-:W-:Y:S05]  /*46d0*/  F2FP.PACK_AB R4, R76, R82 ;  /* 0x000000524c04723e */ /* 0x002fea00000000ff */
        /* <DEDUP_REMOVED lines=212> */
.L_x_188:
        /* <DEDUP_REMOVED lines=371> */
.L_x_189:
        /* <DEDUP_REMOVED lines=172> */
.L_x_191:
        /* <DEDUP_REMOVED lines=18> */
.L_x_192:
[----:B-1----:R-:W2:Y:S01]  /*7730*/  LDL.64 R8, [R1+0x80] ;  /* 0x0000800001087983 */ /* 0x002ea20000100a00 */
[----:B------:R-:W-:Y:S01]  /*7740*/  USHF.R.S32.HI UR10, URZ, 0x1f, UR23 ;  /* 0x0000001f3f0a7899 */ /* 0x000fe20008011417 */
[----:B------:R-:W-:Y:S01]  /*7750*/  IMAD.U32 R4, RZ, RZ, UR23 ;  /* 0x00000017ff047e24 */ /* 0x000fe2000f8e00ff */
[----:B------:R-:W-:Y:S01]  /*7760*/  ULDC.64 UR8, c[0x0][0x3a0] ;  /* 0x0000e80000087ab9 */ /* 0x000fe20000000a00 */
[----:B------:R-:W-:Y:S01]  /*7770*/  BAR.SYNC.DEFER_BLOCKING 0x0 ;  /* 0x0000000000007b1d */ /* 0x000fe20000010000 */
[----:B------:R-:W-:Y:S02]  /*7780*/  UIMAD UR7, UR10, UR8, URZ ;  /* 0x000000080a0772a4 */ /* 0x000fe4000f8e023f */
[----:B------:R-:W-:Y:S02]  /*7790*/  UIMAD UR6, UR22, -0x40, UR6 ;  /* 0xffffffc0160678a4 */ /* 0x000fe4000f8e0206 */
[----:B------:R-:W-:Y:S01]  /*77a0*/  UIMAD UR7, UR23, UR9, UR7 ;  /* 0x00000009170772a4 */ /* 0x000fe2000f8e0207 */
[----:B------:R-:W1:Y:S01]  /*77b0*/  S2R R15, SR_TID.X ;  /* 0x00000000000f7919 */ /* 0x000e620000002100 */
[----:B------:R-:W-:Y:S01]  /*77c0*/  BSSY B0, `(.L_x_193) ;  /* 0x000002b000007945 */ /* 0x000fe20003800000 */
[----:B------:R-:W-:-:S02]  /*77d0*/  ULDC.64 UR8, c[0x0][0x3b8] ;  /* 0x0000ee0000087ab9 */ /* 0x000fc40000000a00 */
[----:B------:R-:W3:Y:S04]  /*77e0*/  S2R R64, SR_TID.X ;  /* 0x0000000000407919 */ /* 0x000ee80000002100 */
[----:B------:R4:W2:Y:S04]  /*77f0*/  LDS.128 R36, [R251+0xd000] ;  /* 0x00d00000fb247984 */ /* 0x0008a80000000c00 */
        /* <DEDUP_REMOVED lines=14> */
[----:B------:R-:W-:-:S02]  /*78e0*/  IMAD.MOV.U32 R6, RZ, RZ, R8 ;  /* 0x000000ffff067224 */ /* 0x000fc400078e0008 */
[----:B------:R-:W-:Y:S01]  /*78f0*/  IMAD.U32 R8, RZ, RZ, UR7 ;  /* 0x00000007ff087e24 */ /* 0x000fe2000f8e00ff */
[----:B------:R-:W-:Y:S01]  /*7900*/  UIMAD UR7, UR59, UR8, URZ ;  /* 0x000000083b0772a4 */ /* 0x000fe2000f8e023f */
[----:B------:R-:W-:-:S03]  /*7910*/  IMAD.WIDE.U32 R4, R4, c[0x0][0x3a0], R6 ;  /* 0x0000e80004047a25 */ /* 0x000fc600078e0006 */
[----:B------:R-:W-:Y:S02]  /*7920*/  UIMAD UR7, UR38, UR9, UR7 ;  /* 0x00000009260772a4 */ /* 0x000fe4000f8e0207 */
        /* <DEDUP_REMOVED lines=20> */
.L_x_194:
[----:B-1-34-:R-:W-:Y:S05]  /*7a70*/  BSYNC B0 ;  /* 0x0000000000007941 */ /* 0x01afea0003800000 */
.L_x_193:
        /* <DEDUP_REMOVED lines=16> */
.L_x_196:
[----:B------:R-:W-:Y:S05]  /*7b80*/  BSYNC B0 ;  /* 0x0000000000007941 */ /* 0x000fea0003800000 */
.L_x_195:
        /* <DEDUP_REMOVED lines=27> */
.L_x_198:
[----:B------:R-:W-:Y:S05]  /*7d40*/  BSYNC B0 ;  /* 0x0000000000007941 */ /* 0x000fea0003800000 */
.L_x_197:
        /* <DEDUP_REMOVED lines=13> */
.L_x_185:
[----:B------:R-:W-:Y:S05]  /*7e20*/  BSYNC B1 ;  /* 0x0000000000017941 */ /* 0x000fea0003800000 */
.L_x_171:
        /* <DEDUP_REMOVED lines=11> */
.L_x_199:
[----:B------:R-:W-:Y:S05]  /*7ee0*/  EXIT ;  /* 0x000000000000794d */ /* 0x000fea0003800000 */
.L_x_201:
        /* <DEDUP_REMOVED lines=9> */
.L_x_1582:


//--------------------- .text._ZN5flash44flash_bwd_dq_dk_dv_loop_seqk_parallel_kernelI23Flash_bwd_kernel_traitsILi192ELi64ELi64ELi8ELi4ELi2ELi2ELb1ELb1EN7cutlass6half_tE19Flash_kernel_traitsILi192ELi64ELi64ELi8ES3_EELb0ELb0ELb1ELb1ELb0ELb0ELb0EEEvNS_16Flash_bwd_paramsE --------------------------
	.section	.text._ZN5flash44flash_bwd_dq_dk_dv_loop_seqk_parallel_kernelI23Flash_bwd_kernel_traitsILi192ELi64ELi64ELi8ELi4ELi2ELi2ELb1ELb1EN7cutlass6half_tE19Flash_kernel_traitsILi192ELi64ELi64ELi8ES3_EELb0ELb0ELb1ELb1ELb0ELb0ELb0EEEvNS_16Flash_bwd_paramsE,"ax",@progbits
	.sectioninfo	@"SHI_REGISTERS=255"
	.align	128
        .global         _ZN5flash44flash_bwd_dq_dk_dv_loop_seqk_parallel_kernelI23Flash_bwd_kernel_traitsILi192ELi64ELi64ELi8ELi4ELi2ELi2ELb1ELb1EN7cutlass6half_tE19Flash_kernel_traitsILi192ELi64ELi64ELi8ES3_EELb0ELb0ELb1ELb1ELb0ELb0ELb0EEEvNS_16Flash_bwd_paramsE
        .type           _ZN5flash44flash_bwd_dq_dk_dv_loop_seqk_parallel_kernelI23Flash_bwd_kernel_traitsILi192ELi64ELi64ELi8ELi4ELi2ELi2ELb1ELb1EN7cutlass6half_tE19Flash_kernel_traitsILi192ELi64ELi64ELi8ES3_EELb0ELb0ELb1ELb1ELb0ELb0ELb0EEEvNS_16Flash_bwd_paramsE,@function
        .size           _ZN5flash44flash_bwd_dq_dk_dv_loop_seqk_parallel_kernelI23Flash_bwd_kernel_traitsILi192ELi64ELi64ELi8ELi4ELi2ELi2ELb1ELb1EN7cutlass6half_tE19Flash_kernel_traitsILi192ELi64ELi64ELi8ES3_EELb0ELb0ELb1ELb1ELb0ELb0ELb0EEEvNS_16Flash_bwd_paramsE,(.L_x_1583 - _ZN5flash44flash_bwd_dq_dk_dv_loop_seqk_parallel_kernelI23Flash_bwd_kernel_traitsILi192ELi64ELi64ELi8ELi4ELi2ELi2ELb1ELb1EN7cutlass6half_tE19Flash_kernel_traitsILi192ELi64ELi64ELi8ES3_EELb0ELb0ELb1ELb1ELb0ELb0ELb0EEEvNS_16Flash_bwd_paramsE)
        .other          _ZN5flash44flash_bwd_dq_dk_dv_loop_seqk_parallel_kernelI23Flash_bwd_kernel_traitsILi192ELi64ELi64ELi8ELi4ELi2ELi2ELb1ELb1EN7cutlass6half_tE19Flash_kernel_traitsILi192ELi64ELi64ELi8ES3_EELb0ELb0ELb1ELb1ELb0ELb0ELb0EEEvNS_16Flash_bwd_paramsE,@"STO_CUDA_ENTRY STV_DEFAULT"
_ZN5flash44flash_bwd_dq_dk_dv_loop_seqk_parallel_kernelI23Flash_bwd_kernel_traitsILi192ELi64ELi64ELi8ELi4ELi2ELi2ELb1ELb1EN7cutlass6half_tE19Flash_kernel_traitsILi192ELi64ELi64ELi8ES3_EELb0ELb0ELb1ELb1ELb0ELb0ELb0EEEvNS_16Flash_bwd_paramsE:
.text._ZN5flash44flash_bwd_dq_dk_dv_loop_seqk_parallel_kernelI23Flash_bwd_kernel_traitsILi192ELi64ELi64ELi8ELi4ELi2ELi2ELb1ELb1EN7cutlass6half_tE19Flash_kernel_traitsILi192ELi64ELi64ELi8ES3_EELb0ELb0ELb1ELb1ELb0ELb0ELb0EEEvNS_16Flash_bwd_paramsE:
        /* <DEDUP_REMOVED lines=30> */
[-C--:B------:R-:W-:Y:S01]  /*01e0*/  LEA.HI R10, R5, R6.reuse, RZ, 0x3 ;  /* 0x00000006050a7211 */ /* 0x080fe200078f18ff */
[----:B------:R-:W-:Y:S01]  /*01f0*/  ULDC UR11, c[0x0][0x1c0] ;  /* 0x00007000000b7ab9 */ /* 0x000fe20000000800 */
[----:B------:R-:W-:Y:S01]  /*0200*/  LOP3.LUT R4, R3, 0xffffffe0, RZ, 0xc0, !PT ;  /* 0xffffffe003047812 */ /* 0x000fe200078ec0ff */
[----:B---3--:R-:W-:Y:S01]  /*0210*/  UIMAD UR49, UR37, UR48, URZ ;  /* 0x00000030253172a4 */ /* 0x008fe2000f8e023f */
[--C-:B------:R-:W-:Y:S01]  /*0220*/  SHF.R.S32.HI R0, RZ, 0x5, R3.reuse ;  /* 0x00000005ff007819 */ /* 0x100fe20000011403 */
[----:B------:R-:W-:Y:S01]  /*0230*/  UIMAD UR48, UR48, UR12, URZ ;  /* 0x0000000c303072a4 */ /* 0x000fe2000f8e023f */
[----:B------:R-:W-:Y:S01]  /*0240*/  SHF.R.S32.HI R12, RZ, 0x1f, R3 ;  /* 0x0000001fff0c7819 */ /* 0x000fe20000011403 */
[----:B------:R-:W-:Y:S01]  /*0250*/  IMAD.IADD R9, R6, 0x1, -R4 ;  /* 0x0000000106097824 */ /* 0x000fe200078e0a04 */
[CC--:B------:R-:W-:Y:S01]  /*0260*/  LEA.HI R2, R5.reuse, R6.reuse, RZ, 0x4 ;  /* 0x0000000605027211 */ /* 0x0c0fe200078f20ff */
[----:B------:R-:W-:Y:S01]  /*0270*/  UIMAD UR57, UR8, UR6, UR57 ;  /* 0x00000006083972a4 */ /* 0x000fe2000f8e0239 */
[CC--:B------:R-:W-:Y:S01]  /*0280*/  LEA.HI R16, R5.reuse, R6.reuse, RZ, 0x7 ;  /* 0x0000000605107211 */ /* 0x0c0fe200078f38ff */
[----:B------:R-:W-:Y:S01]  /*0290*/  UIMAD UR54, UR7, UR33, URZ ;  /* 0x00000021073672a4 */ /* 0x000fe2000f8e023f */
[CC--:B------:R-:W-:Y:S01]  /*02a0*/  LEA.HI R17, R5.reuse, R6.reuse, RZ, 0x6 ;  /* 0x0000000605117211 */ /* 0x0c0fe200078f30ff */
[----:B------:R-:W-:Y:S01]  /*02b0*/  UIMAD UR6, UR33, UR11, UR37 ;  /* 0x0000000b210672a4 */ /* 0x000fe2000f8e0225 */
[----:B------:R-:W-:Y:S01]  /*02c0*/  LEA.HI R5, R5, R6, RZ, 0x2 ;  /* 0x0000000605057211 */ /* 0x000fe200078f10ff */
[----:B------:R-:W-:Y:S01]  /*02d0*/  @!UP5 UIMAD UR7, UR33, UR13, UR37 ;  /* 0x0000000d2107d2a4 */ /* 0x000fe2000f8e0225 */
[-C--:B------:R-:W-:Y:S01]  /*02e0*/  LEA.HI R4, R12, R0.reuse, RZ, 0x2 ;  /* 0x000000000c047211 */ /* 0x080fe200078f10ff */
[----:B------:R-:W-:Y:S01]  /*02f0*/  USHF.L.U32 UR43, UR48, 0x6, URZ ;  /* 0x00000006302b7899 */ /* 0x000fe2000800063f */
        /* <DEDUP_REMOVED lines=8> */
[----:B------:R-:W-:Y:S01]  /*0380*/  LOP3.LUT R4, R4, 0xfffffffc, RZ, 0xc0, !PT ;  /* 0xfffffffc04047812 */ /* 0x000fe200078ec0ff */
[C---:B------:R-:W-:Y:S01]  /*0390*/  IMAD.IADD R8, R6.reuse, 0x1, -R8 ;  /* 0x0000000106087824 */ /* 0x040fe200078e0a08 */
[----:B------:R-:W-:Y:S01]  /*03a0*/  LOP3.LUT R3, R3, 0xfffffffe, RZ, 0xc0, !PT ;  /* 0xfffffffe03037812 */ /* 0x000fe200078ec0ff */
[----:B------:R-:W-:Y:S01]  /*03b0*/  IMAD.IADD R19, R6, 0x1, -R11 ;  /* 0x0000000106137824 */ /* 0x000fe200078e0a0b */
[----:B------:R-:W-:Y:S01]  /*03c0*/  SHF.R.S32.HI R6, RZ, 0x4, R2 ;  /* 0x00000004ff067819 */ /* 0x000fe20000011402 */
[C---:B------:R-:W-:Y:S01]  /*03d0*/  IMAD.IADD R15, R0.reuse, 0x1, -R4 ;  /* 0x00000001000f7824 */ /* 0x040fe200078e0a04 */
[----:B------:R-:W-:Y:S01]  /*03e0*/  SHF.R.S32.HI R13, RZ, 0x3, R10 ;  /* 0x00000003ff0d7819 */ /* 0x000fe2000001140a */
[----:B------:R-:W-:Y:S01]  /*03f0*/  IMAD.IADD R14, R0, 0x1, -R3 ;  /* 0x00000001000e7824 */ /* 0x000fe200078e0a03 */
[--C-:B------:R-:W-:Y:S01]  /*0400*/  SHF.R.S32.HI R3, RZ, 0x2, R5.reuse ;  /* 0x00000002ff037819 */ /* 0x100fe20000011405 */
[C---:B------:R-:W-:Y:S01]  /*0410*/  IMAD.SHL.U32 R20, R7.reuse, 0x8, RZ ;  /* 0x0000000807147824 */ /* 0x040fe200078e00ff */
[----:B------:R-:W-:Y:S01]  /*0420*/  SHF.R.S32.HI R0, RZ, 0x1f, R5 ;  /* 0x0000001fff007819 */ /* 0x000fe20000011405 */
[----:B------:R-:W-:Y:S01]  /*0430*/  ULDC UR52, c[0x0][0x224] ;  /* 0x0000890000347ab9 */ /* 0x000fe20000000800 */
[----:B------:R-:W-:Y:S01]  /*0440*/  LEA.HI R2, R2, R6, RZ, 0x1 ;  /* 0x0000000602027211 */ /* 0x000fe200078f08ff */
[----:B------:R-:W-:Y:S01]  /*0450*/  @UP5 UIMAD UR56, UR33, UR51, URZ ;  /* 0x00000033213852a4 */ /* 0x000fe2000f8e023f */
[----:B------:R-:W-:Y:S01]  /*0460*/  LEA.HI R0, R0, R3, RZ, 0x3 ;  /* 0x0000000300007211 */ /* 0x000fe200078f18ff */
[----:B------:R-:W-:Y:S01]  /*0470*/  STL [R1+0x50], R20 ;  /* 0x0000501401007387 */ /* 0x000fe20000100800 */
[----:B------:R-:W-:Y:S01]  /*0480*/  LOP3.LUT R2, R2, 0xfffffffe, RZ, 0xc0, !PT ;  /* 0xfffffffe02027812 */ /* 0x000fe200078ec0ff */
[----:B------:R-:W-:Y:S01]  /*0490*/  ULDC.64 UR4, c[0x0][0x118] ;  /* 0x0000460000047ab9 */ /* 0x000fe20000000a00 */
[----:B------:R-:W-:Y:S01]  /*04a0*/  LOP3.LUT R0, R0, 0xfffffff8, RZ, 0xc0, !PT ;  /* 0xfffffff800007812 */ /* 0x000fe200078ec0ff */
[----:B------:R-:W-:Y:S01]  /*04b0*/  ULOP3.LUT UR58, UR37, UR58, URZ, 0x3c, !UPT ;  /* 0x0000003a253a7292 */ /* 0x000fe2000f8e3c3f */
[----:B------:R-:W-:Y:S01]  /*04c0*/  LOP3.LUT P4, RZ, R7, 0x4, RZ, 0xc0, !PT ;  /* 0x0000000407ff7812 */ /* 0x000fe2000788c0ff */
[----:B------:R-:W-:Y:S01]  /*04d0*/  IMAD.IADD R12, R6, 0x1, -R2 ;  /* 0x00000001060c7824 */ /* 0x000fe200078e0a02 */
[----:B------:R-:W-:Y:S01]  /*04e0*/  SHF.R.S32.HI R2, RZ, 0x1f, R9 ;  /* 0x0000001fff027819 */ /* 0x000fe20000011409 */
[----:B------:R-:W-:Y:S01]  /*04f0*/  IMAD.IADD R6, R3, 0x1, -R0 ;  /* 0x0000000103067824 */ /* 0x000fe200078e0a00 */
[----:B------:R-:W-:Y:S01]  /*0500*/  SHF.R.S32.HI R3, RZ, 0x1f, R8 ;  /* 0x0000001fff037819 */ /* 0x000fe20000011408 */
[----:B------:R-:W-:Y:S01]  /*0510*/  IMAD.SHL.U32 R0, R13, 0x40, RZ ;  /* 0x000000400d007824 */ /* 0x000fe200078e00ff */
[----:B------:R-:W-:Y:S01]  /*0520*/  LEA.HI R18, R2, R9, RZ, 0x2 ;  /* 0x0000000902127211 */ /* 0x000fe200078f10ff */
[----:B------:R-:W-:Y:S01]  /*0530*/  USHF.R.S32.HI UR59, URZ, 0x1f, UR37 ;  /* 0x0000001f3f3b7899 */ /* 0x000fe20008011425 */
[----:B------:R-:W-:Y:S01]  /*0540*/  LEA.HI R13, R3, R8, RZ, 0x3 ;  /* 0x00000008030d7211 */ /* 0x000fe200078f18ff */
[----:B------:R-:W-:Y:S01]  /*0550*/  UISETP.NE.AND UP6, UPT, UR10, URZ, UPT ;  /* 0x0000003f0a00728c */ /* 0x000fe2000bfc5270 */
[----:B------:R-:W-:Y:S01]  /*0560*/  LOP3.LUT R0, R0, 0x1c0, RZ, 0xc0, !PT ;  /* 0x000001c000007812 */ /* 0x000fe200078ec0ff */
[----:B------:R-:W-:Y:S01]  /*0570*/  USHF.R.S32.HI UR61, URZ, 0x1f, UR33 ;  /* 0x0000001f3f3d7899 */ /* 0x000fe20008011421 */
[C---:B------:R-:W-:Y:S01]  /*0580*/  LOP3.LUT P3, RZ, R7.reuse, 0x2, RZ, 0xc0, !PT ;  /* 0x0000000207ff7812 */ /* 0x040fe2000786c0ff */
[----:B------:R-:W-:Y:S01]  /*0590*/  USHF.R.S32.HI UR60, URZ, 0x1f, UR37 ;  /* 0x0000001f3f3c7899 */ /* 0x000fe20008011425 */
[----:B------:R-:W-:Y:S01]  /*05a0*/  LOP3.LUT R2, R0, 0x38, R20, 0xf8, !PT ;  /* 0x0000003800027812 */ /* 0x000fe200078ef814 */
[----:B------:R-:W-:Y:S01]  /*05b0*/  UIMAD.WIDE.U32 UR44, UR38, UR46, URZ ;  /* 0x0000002e262c72a5 */ /* 0x000fe2000f8e003f */
[----:B------:R-:W-:Y:S01]  /*05c0*/  SHF.R.U32.HI R0, RZ, 0x3, R0 ;  /* 0x00000003ff007819 */ /* 0x000fe20000011600 */
[----:B------:R-:W-:Y:S01]  /*05d0*/  UIMAD UR53, UR39, UR46, URZ ;  /* 0x0000002e273572a4 */ /* 0x000fe2000f8e023f */
[----:B------:R-:W-:Y:S01]  /*05e0*/  LOP3.LUT R3, R6, 0x1, RZ, 0xc0, !PT ;  /* 0x0000000106037812 */ /* 0x000fe200078ec0ff */
[----:B------:R-:W-:Y:S01]  /*05f0*/  USHF.R.S32.HI UR55, URZ, 0x1f, UR49 ;  /* 0x0000001f3f377899 */ /* 0x000fe20008011431 */
[----:B------:R-:W-:Y:S01]  /*0600*/  LOP3.LUT R11, R2, R0, RZ, 0x3c, !PT ;  /* 0x00000000020b7212 */ /* 0x000fe200078e3cff */
[----:B------:R-:W-:Y:S01]  /*0610*/  IMAD.SHL.U32 R0, R7, 0x40, RZ ;  /* 0x0000004007007824 */ /* 0x000fe200078e00ff */
[----:B------:R-:W-:Y:S01]  /*0620*/  LOP3.LUT R2, R13, 0xfffffff8, RZ, 0xc0, !PT ;  /* 0xfffffff80d027812 */ /* 0x000fe200078ec0ff */
[----:B------:R-:W-:Y:S01]  /*0630*/  UIMAD UR52, UR6, UR52, URZ ;  /* 0x00000034063472a4 */ /* 0x000fe2000f8e023f */
[----:B------:R-:W-:Y:S01]  /*0640*/  ISETP.NE.U32.AND P0, PT, R3, 0x1, PT ;  /* 0x000000010300780c */ /* 0x000fe20003f05070 */
[----:B------:R-:W-:Y:S01]  /*0650*/  @!UP5 UIMAD UR51, UR7, UR51, URZ ;  /* 0x000000330733d2a4 */ /* 0x000fe2000f8e023f */
[----:B------:R-:W-:Y:S01]  /*0660*/  LOP3.LUT R0, R0, 0x1c0, RZ, 0xc0, !PT ;  /* 0x000001c000007812 */ /* 0x000fe200078ec0ff */
[----:B------:R-:W-:Y:S01]  /*0670*/  IMAD.IADD R9, R8, 0x1, -R2 ;  /* 0x0000000108097824 */ /* 0x000fe200078e0a02 */
[----:B------:R-:W-:Y:S01]  /*0680*/  SHF.R.S32.HI R8, RZ, 0x7, R16 ;  /* 0x00000007ff087819 */ /* 0x000fe20000011410 */
[----:B------:R-:W-:Y:S01]  /*0690*/  IMAD.SHL.U32 R2, R14, 0x10, RZ ;  /* 0x000000100e027824 */ /* 0x000fe200078e00ff */
[C---:B------:R-:W-:Y:S01]  /*06a0*/  LOP3.LUT R5, R0.reuse, 0x8, R10, 0xf8, !PT ;  /* 0x0000000800057812 */ /* 0x040fe200078ef80a */
[----:B------:R-:W-:Y:S01]  /*06b0*/  USHF.R.S32.HI UR50, URZ, 0x1f, UR43 ;  /* 0x0000001f3f327899 */ /* 0x000fe2000801142b */
[----:B------:R-:W-:Y:S01]  /*06c0*/  SHF.R.U32.HI R4, RZ, 0x3, R0 ;  /* 0x00000003ff047819 */ /* 0x000fe20000011600 */
[----:B------:R-:W-:Y:S01]  /*06d0*/  ULDC UR42, c[0x0][0x2e8] ;  /* 0x0000ba00002a7ab9 */ /* 0x000fe20000000800 */
[----:B------:R-:W-:Y:S01]  /*06e0*/  LOP3.LUT R7, R0, 0x10, R2, 0xf8, !PT ;  /* 0x0000001000077812 */ /* 0x000fe200078ef802 */
[----:B------:R-:W-:Y:S01]  /*06f0*/  IMAD.SHL.U32 R2, R12, 0x200, RZ ;  /* 0x000002000c027824 */ /* 0x000fe200078e00ff */
[----:B------:R-:W-:Y:S01]  /*0700*/  LOP3.LUT R0, R5, R4, RZ, 0x3c, !PT ;  /* 0x0000000405007212 */ /* 0x000fe200078e3cff */
[----:B------:R-:W-:Y:S01]  /*0710*/  IMAD.U32 R5, RZ, RZ, UR14 ;  /* 0x0000000eff057e24 */ /* 0x000fe2000f8e00ff */
[----:B------:R-:W-:Y:S01]  /*0720*/  LOP3.LUT R7, R7, 0x8, R10, 0xf8, !PT ;  /* 0x0000000807077812 */ /* 0x000fe200078ef80a */
[----:B------:R-:W-:Y:S01]  /*0730*/  IMAD R3, R8, 0x800, R2 ;  /* 0x0000080008037824 */ /* 0x000fe200078e0202 */
[C---:B------:R-:W-:Y:S01]  /*0740*/  R2P PR, R6.reuse, 0x6 ;  /* 0x0000000606007804 */ /* 0x040fe20000000000 */
[----:B------:R-:W-:Y:S01]  /*0750*/  IMAD.SHL.U32 R5, R6, 0x40, RZ ;  /* 0x0000004006057824 */ /* 0x000fe200078e00ff */
[----:B------:R-:W-:Y:S01]  /*0760*/  LOP3.LUT R4, R2, R7, R4, 0xf6, !PT ;  /* 0x0000000702047212 */ /* 0x000fe200078ef604 */
[----:B------:R-:W-:Y:S01]  /*0770*/  IMAD.IADD R0, R3, 0x1, R0 ;  /* 0x0000000103007824 */ /* 0x000fe200078e0200 */
[----:B------:R-:W-:Y:S01]  /*0780*/  SHF.R.S32.HI R3, RZ, 0x6, R17 ;  /* 0x00000006ff037819 */ /* 0x000fe20000011411 */
[----:B------:R-:W-:Y:S01]  /*0790*/  IMAD.SHL.U32 R6, R12, 0x20, RZ ;  /* 0x000000200c067824 */ /* 0x000fe200078e00ff */
[----:B------:R-:W-:Y:S01]  /*07a0*/  LOP3.LUT R2, R5, 0x1c0, RZ, 0xc0, !PT ;  /* 0x000001c005027812 */ /* 0x000fe200078ec0ff */
[----:B------:R-:W-:Y:S01]  /*07b0*/  IMAD.SHL.U32 R7, R8, 0x20, RZ ;  /* 0x0000002008077824 */ /* 0x000fe200078e00ff */
[----:B------:R-:W-:Y:S01]  /*07c0*/  LOP3.LUT P6, RZ, R9, 0x4, RZ, 0xc0, !PT ;  /* 0x0000000409ff7812 */ /* 0x000fe200078cc0ff */
[C---:B------:R-:W-:Y:S01]  /*07d0*/  IMAD R17, R3.reuse, 0x200, R11 ;  /* 0x0000020003117824 */ /* 0x040fe200078e020b */
[----:B------:R-:W-:Y:S01]  /*07e0*/  SHF.R.U32.HI R5, RZ, 0x3, R2 ;  /* 0x00000003ff057819 */ /* 0x000fe20000011602 */
[----:B------:R-:W-:Y:S01]  /*07f0*/  IMAD.SHL.U32 R3, R3, 0x8, RZ ;  /* 0x0000000803037824 */ /* 0x000fe200078e00ff */
[----:B------:R-:W-:Y:S01]  /*0800*/  LOP3.LUT P5, RZ, R9, 0x2, RZ, 0xc0, !PT ;  /* 0x0000000209ff7812 */ /* 0x000fe200078ac0ff */
[----:B------:R-:W-:-:S03]  /*0810*/  IMAD.SHL.U32 R0, R0, 0x2, RZ ;  /* 0x0000000200007824 */ /* 0x000fc600078e00ff */
[----:B------:R-:W-:-:S04]  /*0820*/  LOP3.LUT R3, R3, 0x18, RZ, 0xc0, !PT ;  /* 0x0000001803037812 */ /* 0x000fc800078ec0ff */
[----:B------:R-:W-:Y:S02]  /*0830*/  LOP3.LUT R10, R3, 0x20, R6, 0xf8, !PT ;  /* 0x00000020030a7812 */ /* 0x000fe400078ef806 */
        /* <DEDUP_REMOVED lines=16> */
[----:B------:R-:W-:Y:S01]  /*0940*/  IMAD.MOV.U32 R10, RZ, RZ, -0x10 ;  /* 0xfffffff0ff0a7424 */ /* 0x000fe200078e00ff */
[----:B------:R-:W-:-:S02]  /*0950*/  LOP3.LUT R8, R8, 0xfffffe00, RZ, 0xc0, !PT ;  /* 0xfffffe0008087812 */ /* 0x000fc400078ec0ff */
[----:B------:R-:W-:Y:S02]  /*0960*/  SHF.R.S32.HI R2, RZ, 0x2, R18 ;  /* 0x00000002ff027819 */ /* 0x000fe40000011412 */
[----:B------:R-:W-:Y:S01]  /*0970*/  LOP3.LUT R3, R5, R3, RZ, 0x3c, !PT ;  /* 0x0000000305037212 */ /* 0x000fe200078e3cff */
[C-C-:B------:R-:W-:Y:S01]  /*0980*/  IMAD R7, R15.reuse, 0x400, R8.reuse ;  /* 0x000004000f077824 */ /* 0x140fe200078e0208 */
[----:B------:R-:W-:Y:S01]  /*0990*/  IADD3 R13, R20, 0x80, RZ ;  /* 0x00000080140d7810 */ /* 0x000fe20007ffe0ff */
[----:B------:R-:W-:Y:S01]  /*09a0*/  IMAD R9, R14, 0x400, R8 ;  /* 0x000004000e097824 */ /* 0x000fe200078e0208 */
[----:B------:R-:W-:Y:S01]  /*09b0*/  LOP3.LUT R8, R6, R8, RZ, 0xfc, !PT ;  /* 0x0000000806087212 */ /* 0x000fe200078efcff */
[----:B------:R-:W-:Y:S01]  /*09c0*/  IMAD R2, R15, 0x10, R2 ;  /* 0x000000100f027824 */ /* 0x000fe200078e0202 */
[----:B------:R-:W-:Y:S01]  /*09d0*/  IADD3 R14, R20, 0x40, RZ ;  /* 0x00000040140e7810 */ /* 0x000fe20007ffe0ff */
[----:B------:R-:W-:Y:S01]  /*09e0*/  IMAD.MOV.U32 R6, RZ, RZ, 0x20 ;  /* 0x00000020ff067424 */ /* 0x000fe200078e00ff */
[----:B------:R-:W-:Y:S01]  /*09f0*/  SEL R10, R10, 0x10, !P0 ;  /* 0x000000100a0a7807 */ /* 0x000fe20004000000 */
[----:B------:R-:W-:Y:S01]  /*0a00*/  IMAD.MOV.U32 R5, RZ, RZ, 0x40 ;  /* 0x00000040ff057424 */ /* 0x000fe200078e00ff */
[----:B------:R1:W-:Y:S01]  /*0a10*/  STL [R1+0x84], R2 ;  /* 0x0000840201007387 */ /* 0x0003e20000100800 */
[----:B------:R-:W-:-:S02]  /*0a20*/  IMAD.IADD R7, R7, 0x1, R3 ;  /* 0x0000000107077824 */ /* 0x000fc400078e0203 */
[----:B------:R-:W-:Y:S01]  /*0a30*/  IMAD.IADD R9, R3, 0x1, R9 ;  /* 0x0000000103097824 */ /* 0x000fe200078e0209 */
[C---:B------:R-:W-:Y:S01]  /*0a40*/  SEL R3, R5.reuse, 0xffffffc0, !P4 ;  /* 0xffffffc005037807 */ /* 0x040fe20006000000 */
[----:B------:R-:W-:Y:S01]  /*0a50*/  STL [R1+0x6c], R14 ;  /* 0x00006c0e01007387 */ /* 0x000fe20000100800 */
[----:B------:R-:W-:Y:S02]  /*0a60*/  SEL R5, R5, 0xffffffc0, !P6 ;  /* 0xffffffc005057807 */ /* 0x000fe40007000000 */
[----:B------:R-:W-:Y:S01]  /*0a70*/  LEA R9, R9, 0x12000, 0x1 ;  /* 0x0001200009097811 */ /* 0x000fe200078e08ff */
[----:B------:R2:W-:Y:S01]  /*0a80*/  STL [R1+0x70], R13 ;  /* 0x0000700d01007387 */ /* 0x0005e20000100800 */
        /* <DEDUP_REMOVED lines=9> */
[----:B------:R1:W-:Y:S01]  /*0b20*/  STL [R1+0x4], R12 ;  /* 0x0000040c01007387 */ /* 0x0003e20000100800 */
[----:B------:R-:W-:-:S03]  /*0b30*/  IMAD.IADD R11, R0, 0x1, R10 ;  /* 0x00000001000b7824 */ /* 0x000fc600078e020a */
[----:B------:R2:W-:Y:S04]  /*0b40*/  STL [R1+0x10], R2 ;  /* 0x0000100201007387 */ /* 0x0005e80000100800 */
[----:B------:R3:W-:Y:S04]  /*0b50*/  STL [R1+0x3c], R0 ;  /* 0x00003c0001007387 */ /* 0x0007e80000100800 */
[----:B------:R-:W-:Y:S04]  /*0b60*/  STL [R1+0x7c], R13 ;  /* 0x00007c0d01007387 */ /* 0x000fe80000100800 */
[----:B------:R4:W-:Y:S01]  /*0b70*/  STL [R1+0x60], R11 ;  /* 0x0000600b01007387 */ /* 0x0009e20000100800 */
[----:B-1----:R-:W-:-:S02]  /*0b80*/  IADD3 R12, R0, 0x20, RZ ;  /* 0x00000020000c7810 */ /* 0x002fc40007ffe0ff */
[----:B------:R-:W-:Y:S01]  /*0b90*/  @P1 IADD3 R12, R0, -0x20, RZ ;  /* 0xffffffe0000c1810 */ /* 0x000fe20007ffe0ff */
[C---:B--2---:R-:W-:Y:S02]  /*0ba0*/  IMAD R2, R4.reuse, 0x2, R3 ;  /* 0x0000000204027824 */ /* 0x044fe400078e0203 */
[----:B------:R-:W-:Y:S01]  /*0bb0*/  IMAD.SHL.U32 R3, R4, 0x2, RZ ;  /* 0x0000000204037824 */ /* 0x000fe200078e00ff */
[C---:B------:R-:W-:Y:S01]  /*0bc0*/  IADD3 R4, R13.reuse, 0x40, RZ ;  /* 0x000000400d047810 */ /* 0x040fe20007ffe0ff */
[----:B---3--:R-:W-:Y:S01]  /*0bd0*/  IMAD.SHL.U32 R0, R8, 0x2, RZ ;  /* 0x0000000208007824 */ /* 0x008fe200078e00ff */
[----:B------:R-:W-:Y:S01]  /*0be0*/  @P2 IADD3 R4, R13, -0x40, RZ ;  /* 0xffffffc00d042810 */ /* 0x000fe20007ffe0ff */
[----:B------:R-:W-:Y:S02]  /*0bf0*/  IMAD.IADD R8, R6, 0x1, R9 ;  /* 0x0000000106087824 */ /* 0x000fe400078e0209 */
[----:B----4-:R-:W-:-:S04]  /*0c00*/  IMAD.SHL.U32 R11, R7, 0x2, RZ ;  /* 0x00000002070b7824 */ /* 0x010fc800078e00ff */
        /* <DEDUP_REMOVED lines=17> */
.L_x_248:
        /* <DEDUP_REMOVED lines=53> */
.L_x_202:
        /* <DEDUP_REMOVED lines=67> */
.L_x_204:
        /* <DEDUP_REMOVED lines=18> */
.L_x_205:
        /* <DEDUP_REMOVED lines=72> */
.L_x_206:
[----:B------:R-:W-:Y:S02]  /*1a40*/  UMOV UR11, UR52 ;  /* 0x00000034000b7c82 */ /* 0x000fe40008000000 */
.L_x_207:
        /* <DEDUP_REMOVED lines=111> */
.L_x_209:
        /* <DEDUP_REMOVED lines=18> */
.L_x_210:
        /* <DEDUP_REMOVED lines=34> */
.L_x_212:
[----:B-1----:R-:W-:Y:S05]  /*2480*/  BSYNC B0 ;  /* 0x0000000000007941 */ /* 0x002fea0003800000 */
.L_x_211:
        /* <DEDUP_REMOVED lines=19> */
.L_x_214:
[----:B------:R-:W-:Y:S05]  /*25c0*/  BSYNC B0 ;  /* 0x0000000000007941 */ /* 0x000fea0003800000 */
.L_x_213:
        /* <DEDUP_REMOVED lines=30> */
.L_x_216:
[----:B------:R-:W-:Y:S05]  /*27b0*/  BSYNC B0 ;  /* 0x0000000000007941 */ /* 0x000fea0003800000 */
.L_x_215:
        /* <DEDUP_REMOVED lines=18> */
.L_x_208:
        /* <DEDUP_REMOVED lines=8> */
[----:B------:R-:W-:Y:S01]  /*2960*/  MOV R11, UR6 ;  /* 0x00000006000b7c02 */ /* 0x000fe20008000f00 */
[----:B------:R-:W-:Y:S01]  /*2970*/  UIMAD UR6, UR36, -0x40, UR7 ;  /* 0xffffffc0240678a4 */ /* 0x000fe2000f8e0207 */
[----:B------:R-:W-:Y:S01]  /*2980*/  @P0 BAR.SYNC.DEFER_BLOCKING 0x0 ;  /* 0x0000000000000b1d */ /* 0x000fe20000010000 */
[----:B------:R-:W-:Y:S01]  /*2990*/  IADD3 R10, P1, R4, UR31, RZ ;  /* 0x0000001f040a7c10 */ /* 0x000fe2000ff3e0ff */
[----:B------:R-:W-:-:S03]  /*29a0*/  IMAD R4, R21, c[0x0][0x1b8], RZ ;  /* 0x00006e0015047a24 */ /* 0x000fc600078e02ff */
[----:B------:R-:W-:Y:S01]  /*29b0*/  ISETP.GE.AND P6, PT, R28, UR6, PT ;  /* 0x000000061c007c0c */ /* 0x000fe2000bfc6270 */
[----:B------:R-:W-:Y:S01]  /*29c0*/  IMAD R4, R17, c[0x0][0x1bc], R4 ;  /* 0x00006f0011047a24 */ /* 0x000fe200078e0204 */
[----:B------:R-:W-:-:S05]  /*29d0*/  IADD3.X R11, R5, UR34, R11, P1, !PT ;  /* 0x00000022050b7c10 */ /* 0x000fca0008ffe40b */
[----:B------:R-:W-:-:S05]  /*29e0*/  IMAD.WIDE.U32 R10, R17, c[0x0][0x1b8], R10 ;  /* 0x00006e00110a7a25 */ /* 0x000fca00078e000a */
[----:B------:R-:W-:Y:S01]  /*29f0*/  IADD3 R18, R11, R4, RZ ;  /* 0x000000040b127210 */ /* 0x000fe20007ffe0ff */
        /* <DEDUP_REMOVED lines=37> */
.L_x_219:
[----:B------:R-:W-:Y:S05]  /*2c50*/  BSYNC B0 ;  /* 0x0000000000007941 */ /* 0x000fea0003800000 */
.L_x_218:
        /* <DEDUP_REMOVED lines=42> */
.L_x_221:
[----:B------:R-:W-:Y:S05]  /*2f00*/  BSYNC B0 ;  /* 0x0000000000007941 */ /* 0x000fea0003800000 */
.L_x_220:
        /* <DEDUP_REMOVED lines=29> */
.L_x_223:
[----:B------:R-:W-:Y:S05]  /*30e0*/  BSYNC B0 ;  /* 0x0000000000007941 */ /* 0x000fea0003800000 */
.L_x_222:
        /* <DEDUP_REMOVED lines=40> */
.L_x_225:
[----:B------:R-:W-:Y:S05]  /*3370*/  BSYNC B0 ;  /* 0x0000000000007941 */ /* 0x000fea0003800000 */
.L_x_224:
        /* <DEDUP_REMOVED lines=26> */
.L_x_227:
[----:B------:R-:W-:Y:S05]  /*3520*/  BSYNC B0 ;  /* 0x0000000000007941 */ /* 0x000fea0003800000 */
.L_x_226:
        /* <DEDUP_REMOVED lines=38> */
.L_x_229:
[----:B------:R-:W-:Y:S05]  /*3790*/  BSYNC B0 ;  /* 0x0000000000007941 */ /* 0x000fea0003800000 */
.L_x_228:
[----:B------:R-:W5:Y:S01]  /*37a0*/  LDL R14, [R1+0x84] ;  /* 0x00008400010e7983 */ /* 0x000f620000100800 */
[----:B------:R-:W-:Y:S01]  /*37b0*/  ULDC.64 UR10, c[0x0][0x198] ;  /* 0x00006600000a7ab9 */ /* 0x000fe20000000a00 */
[C---:B-----5:R-:W-:Y:S01]  /*37c0*/  IADD3 R5, R14.reuse, 0x8, RZ ;  /* 0x000000080e057810 */ /* 0x060fe20007ffe0ff */
[C---:B-1----:R-:W-:Y:S01]  /*37d0*/  IMAD.SHL.U32 R7, R14.reuse, 0x4, RZ ;  /* 0x000000040e077824 */ /* 0x042fe200078e00ff */
[----:B------:R-:W-:Y:S02]  /*37e0*/  SHF.R.S32.HI R4, RZ, 0x1f, R14 ;  /* 0x0000001fff047819 */ /* 0x000fe4000001140e */
[----:B------:R-:W-:Y:S02]  /*37f0*/  ISETP.GE.AND P1, PT, R5, UR6, PT ;  /* 0x0000000605007c0c */ /* 0x000fe4000bf26270 */
[----:B------:R-:W-:Y:S01]  /*3800*/  SHF.L.U64.HI R6, R14, 0x2, R4 ;  /* 0x000000020e067819 */ /* 0x000fe20000010204 */
[----:B------:R1:W-:Y:S01]  /*3810*/  STL [R1+0x78], R7 ;  /* 0x0000780701007387 */ /* 0x0003e20000100800 */
[----:B------:R-:W-:-:S02]  /*3820*/  IADD3 R4, P0, R7, UR15, RZ ;  /* 0x0000000f07047c10 */ /* 0x000fc4000ff1e0ff */
[----:B------:R-:W-:Y:S01]  /*3830*/  ISETP.GE.AND P2, PT, R14, UR6, PT ;  /* 0x000000060e007c0c */ /* 0x000fe2000bf46270 */
[----:B------:R5:W-:Y:S01]  /*3840*/  STL [R1+0x74], R6 ;  /* 0x0000740601007387 */ /* 0x000be20000100800 */
[----:B------:R-:W-:Y:S01]  /*3850*/  IADD3.X R5, R6, UR14, RZ, P0, !PT ;  /* 0x0000000e06057c10 */ /* 0x000fe200087fe4ff */
[----:B-1----:R-:W-:Y:S02]  /*3860*/  IMAD.MOV.U32 R7, RZ, RZ, 0x7f800000 ;  /* 0x7f800000ff077424 */ /* 0x002fe400078e00ff */
        /* <DEDUP_REMOVED lines=54> */
.L_x_231:
[----:B------:R-:W-:Y:S05]  /*3bd0*/  BSYNC B0 ;  /* 0x0000000000007941 */ /* 0x000fea0003800000 */
.L_x_230:
        /* <DEDUP_REMOVED lines=39> */
.L_x_233:
[----:B------:R-:W-:Y:S05]  /*3e50*/  BSYNC B0 ;  /* 0x0000000000007941 */ /* 0x000fea0003800000 */
.L_x_232:
        /* <DEDUP_REMOVED lines=23> */
[C---:B------:R-:W-:Y:S01]  /*3fd0*/  IMAD.SHL.U32 R6, R23.reuse, 0x2, RZ ;  /* 0x0000000217067824 */ /* 0x040fe200078e00ff */
[----:B------:R4:W2:Y:S01]  /*3fe0*/  LDSM.16.M88.4 R164, [R252+0x12000] ;  /* 0x01200000fca4783b */ /* 0x0008a20000000200 */
[----:B------:R-:W-:Y:S01]  /*3ff0*/  UIADD3 UR19, UR25, UR13, URZ ;  /* 0x0000000d19137290 */ /* 0x000fe2000fffe03f */
[----:B------:R-:W-:Y:S01]  /*4000*/  CS2R R142, SRZ ;  /* 0x00000000008e7805 */ /* 0x000fe2000001ff00 */
[----:B------:R-:W-:Y:S01]  /*4010*/  CS2R R140, SRZ ;  /* 0x00000000008c7805 */ /* 0x000fe2000001ff00 */
[----:B------:R4:W2:Y:S01]  /*4020*/  LDSM.16.M88.4 R168, [R252+0x12800] ;  /* 0x01280000fca8783b */ /* 0x0008a20000000200 */
[----:B------:R-:W-:Y:S01]  /*4030*/  UIADD3 UR20, -UR7, 0x40, UR19 ;  /* 0x0000004007147890 */ /* 0x000fe2000fffe113 */
        /* <DEDUP_REMOVED lines=30> */
[----:B------:R-:W-:Y:S01]  /*4220*/  IMAD.U32 R4, RZ, RZ, UR36 ;  /* 0x00000024ff047e24 */ /* 0x000fe2000f8e00ff */
[----:B------:R-:W-:Y:S01]  /*4230*/  LOP3.LUT R6, R5, 0x6, R6, 0xf8, !PT ;  /* 0x0000000605067812 */ /* 0x000fe200078ef806 */
[----:B------:R-:W-:Y:S01]  /*4240*/  CS2R R104, SRZ ;  /* 0x0000000000687805 */ /* 0x000fe2000001ff00 */
        /* <DEDUP_REMOVED lines=33> */
[----:B------:R-:W1:Y:S01]  /*4460*/  LDSM.16.M88.4 R240, [R240+0x16800] ;  /* 0x01680000f0f0783b */ /* 0x000e620000000200 */
[----:B------:R-:W-:Y:S01]  /*4470*/  CS2R R26, SRZ ;  /* 0x00000000001a7805 */ /* 0x000fe2000001ff00 */
[----:B----4-:R-:W-:Y:S01]  /*4480*/  CS2R R24, SRZ ;  /* 0x0000000000187805 */ /* 0x010fe2000001ff00 */
[----:B------:R-:W-:Y:S01]  /*4490*/  CS2R R22, SRZ ;  /* 0x0000000000167805 */ /* 0x000fe2000001ff00 */
[----:B------:R4:W-:Y:S01]  /*44a0*/  STL [R1+0x88], R4 ;  /* 0x0000880401007387 */ /* 0x0009e20000100800 */
[----:B------:R-:W-:Y:S01]  /*44b0*/  CS2R R20, SRZ ;  /* 0x0000000000147805 */ /* 0x000fe2000001ff00 */
[----:B------:R-:W-:-:S02]  /*44c0*/  ULDC UR12, c[0x0][0x2e8] ;  /* 0x0000ba00000c7ab9 */ /* 0x000fc40000000800 */
[----:B------:R-:W-:Y:S02]  /*44d0*/  UMOV UR6, URZ ;  /* 0x0000003f00067c82 */ /* 0x000fe40008000000 */
[----:B------:R-:W-:Y:S02]  /*44e0*/  ULDC UR11, c[0x0][0x2e4] ;  /* 0x0000b900000b7ab9 */ /* 0x000fe40000000800 */
[----:B------:R-:W-:Y:S02]  /*44f0*/  UIADD3 UR21, UR25, 0x40, URZ ;  /* 0x0000004019157890 */ /* 0x000fe4000fffe03f */
[----:B------:R-:W-:Y:S01]  /*4500*/  UIADD3 UR20, UR20, -UR12, URZ ;  /* 0x8000000c14147290 */ /* 0x000fe2000fffe03f */
[----:B-----5:R4:W1:Y:S04]  /*4510*/  LDSM.16.M88.4 R148, [R11+0x12000] ;  /* 0x012000000b94783b */ /* 0x0208680000000200 */
        /* <DEDUP_REMOVED lines=14> */
.L_x_238:
[----:B------:R-:W2:Y:S01]  /*4600*/  LDL R79, [R1] ;  /* 0x00000000014f7983 */ /* 0x000ea20000100800 */
[----:B------:R-:W-:Y:S02]  /*4610*/  USHF.L.U32 UR9, UR8, 0x6, URZ ;  /* 0x0000000608097899 */ /* 0x000fe4000800063f */
[----:B------:R-:W-:Y:S02]  /*4620*/  ULDC UR10, c[0x0][0x2e4] ;  /* 0x0000b900000a7ab9 */ /* 0x000fe40000000800 */
[----:B------:R-:W3:Y:S01]  /*4630*/  LDL R97, [R1+0x8] ;  /* 0x0000080001617983 */ /* 0x000ee20000100800 */
[----:B------:R-:W-:Y:S04]  /*4640*/  UISETP.GE.AND UP0, UPT, UR9, UR20, UPT ;  /* 0x000000140900728c */ /* 0x000fe8000bf06270 */
[----:B------:R-:W4:Y:S05]  /*4650*/  LDL R78, [R1+0x4] ;  /* 0x00000400014e7983 */ /* 0x000f2a0000100800 */
[----:B------:R-:W4:Y:S05]  /*4660*/  LDL R96, [R1+0xc] ;  /* 0x00000c0001607983 */ /* 0x000f2a0000100800 */
[----:B------:R-:W4:Y:S05]  /*4670*/  LDL R95, [R1+0x18] ;  /* 0x00001800015f7983 */ /* 0x000f2a0000100800 */
[----:B------:R-:W0:Y:S05]  /*4680*/  LDGDEPBAR ;  /* 0x00000000000079af */ /* 0x000e2a0000000000 */
[----:B------:R-:W4:Y:S05]  /*4690*/  LDL R77, [R1+0x10] ;  /* 0x00001000014d7983 */ /* 0x000f2a0000100800 */
[----:B------:R-:W4:Y:S05]  /*46a0*/  LDL R94, [R1+0x14] ;  /* 0x00001400015e7983 */ /* 0x000f2a0000100800 */
[----:B------:R-:W4:Y:S01]  /*46b0*/  LDL R76, [R1+0x88] ;  /* 0x00008800014c7983 */ /* 0x000f220000100800 */
[----:B------:R-:W-:Y:S04]  /*46c0*/  DEPBAR.LE SB0, 0x0 ;  /* 0x000080000000791a */ /* 0x000fe80000000000 */
[----:B------:R-:W-:Y:S06]  /*46d0*/  BAR.SYNC.DEFER_BLOCKING 0x0 ;  /* 0x0000000000007b1d */ /* 0x000fec0000010000 */
[----:B-12---:R-:W-:Y:S05]  /*46e0*/  LDSM.16.M88.4 R8, [R79+0xc000] ;  /* 0x00c000004f08783b */ /* 0x006fea0000000200 */
[----:B---3--:R-:W2:Y:S05]  /*46f0*/  LDSM.16.M88.4 R16, [R97] ;  /* 0x000000006110783b */ /* 0x008eaa0000000200 */
[----:B------:R-:W3:Y:S05]  /*4700*/  LDSM.16.M88.4 R68, [R79+0xc800] ;  /* 0x00c800004f44783b */ /* 0x000eea0000000200 */
[----:B----4-:R-:W-:Y:S01]  /*4710*/  LDSM.16.M88.4 R72, [R96] ;  /* 0x000000006048783b */ /* 0x010fe20000000200 */
[C---:B--2---:R-:W-:Y:S08]  /*4720*/  HMMA.16816.F32 R4, R16.reuse, R8, RZ ;  /* 0x000000081004723c */ /* 0x044ff000000018ff */
[C---:B------:R-:W-:Y:S08]  /*4730*/  HMMA.16816.F32 R8, R16.reuse, R10, RZ ;  /* 0x0000000a1008723c */ /* 0x040ff000000018ff */
[C---:B---3--:R-:W-:Y:S08]  /*4740*/  HMMA.16816.F32 R12, R16.reuse, R68, RZ ;  /* 0x00000044100c723c */ /* 0x048ff000000018ff */
[----:B------:R-:W-:Y:S01]  /*4750*/  HMMA.16816.F32 R16, R16, R70, RZ ;  /* 0x000000461010723c */ /* 0x000fe200000018ff */
[----:B------:R-:W2:Y:S07]  /*4760*/  LDSM.16.M88.4 R68, [R78+0xc000] ;  /* 0x00c000004e44783b */ /* 0x000eae0000000200 */
[C---:B--2---:R-:W-:Y:S08]  /*4770*/  HMMA.16816.F32 R4, R72.reuse, R68, R4 ;  /* 0x000000444804723c */ /* 0x044ff00000001804 */
[C---:B------:R-:W-:Y:S01]  /*4780*/  HMMA.16816.F32 R8, R72.reuse, R70, R8 ;  /* 0x000000464808723c */ /* 0x040fe20000001808 */
[----:B------:R-:W2:Y:S07]  /*4790*/  LDSM.16.M88.4 R68, [R78+0xc800] ;  /* 0x00c800004e44783b */ /* 0x000eae0000000200 */
[C---:B--2---:R-:W-:Y:S08]  /*47a0*/  HMMA.16816.F32 R12, R72.reuse, R68, R12 ;  /* 0x00000044480c723c */ /* 0x044ff0000000180c */
[----:B------:R-:W-:Y:S01]  /*47b0*/  HMMA.16816.F32 R16, R72, R70, R16 ;  /* 0x000000464810723c */ /* 0x000fe20000001810 */
[----:B------:R-:W-:Y:S05]  /*47c0*/  LDSM.16.M88.4 R68, [R95] ;  /* 0x000000005f44783b */ /* 0x000fea0000000200 */
[----:B------:R-:W2:Y:S02]  /*47d0*/  LDSM.16.M88.4 R72, [R252+0xc000] ;  /* 0x00c00000fc48783b */ /* 0x000ea40000000200 */
        /* <DEDUP_REMOVED lines=12> */
[----:B------:R-:W-:Y:S05]  /*48a0*/  LDSM.16.M88.4 R68, [R97+0x2000] ;  /* 0x002000006144783b */ /* 0x000fea0000000200 */
        /* <DEDUP_REMOVED lines=38> */
[----:B------:R2:W3:Y:S05]  /*4b10*/  LDSM.16.M88.4 R72, [R78+0x10800] ;  /* 0x010800004e48783b */ /* 0x0004ea0000000200 */
[----:B--2---:R-:W2:Y:S02]  /*4b20*/  LDL R78, [R1+0x78] ;  /* 0x00007800014e7983 */ /* 0x004ea40000100800 */
[C---:B---3--:R-:W-:Y:S08]  /*4b30*/  HMMA.16816.F32 R12, R68.reuse, R72, R12 ;  /* 0x00000048440c723c */ /* 0x048ff0000000180c */
[----:B------:R-:W-:Y:S01]  /*4b40*/  HMMA.16816.F32 R16, R68, R74, R16 ;  /* 0x0000004a4410723c */ /* 0x000fe20000001810 */
[----:B------:R-:W-:Y:S05]  /*4b50*/  LDSM.16.M88.4 R68, [R95+0x4000] ;  /* 0x004000005f44783b */ /* 0x000fea0000000200 */
[----:B------:R-:W3:Y:S02]  /*4b60*/  LDSM.16.M88.4 R72, [R252+0x10000] ;  /* 0x01000000fc48783b */ /* 0x000ee40000000200 */
[C---:B---3--:R-:W-:Y:S08]  /*4b70*/  HMMA.16816.F32 R4, R68.reuse, R72, R4 ;  /* 0x000000484404723c */ /* 0x048ff00000001804 */
[C---:B------:R-:W-:Y:S01]  /*4b80*/  HMMA.16816.F32 R8, R68.reuse, R74, R8 ;  /* 0x0000004a4408723c */ /* 0x040fe20000001808 */
[----:B------:R-:W3:Y:S07]  /*4b90*/  LDSM.16.M88.4 R72, [R252+0x10800] ;  /* 0x01080000fc48783b */ /* 0x000eee0000000200 */
[C---:B---3--:R-:W-:Y:S08]  /*4ba0*/  HMMA.16816.F32 R12, R68.reuse, R72, R12 ;  /* 0x00000048440c723c */ /* 0x048ff0000000180c */
[----:B------:R-:W-:Y:S01]  /*4bb0*/  HMMA.16816.F32 R16, R68, R74, R16 ;  /* 0x0000004a4410723c */ /* 0x000fe20000001810 */
[----:B------:R-:W-:Y:S05]  /*4bc0*/  LDSM.16.M88.4 R68, [R94+0x4000] ;  /* 0x004000005e44783b */ /* 0x000fea0000000200 */
[----:B------:R-:W3:Y:S02]  /*4bd0*/  LDSM.16.M88.4 R72, [R77+0x10000] ;  /* 0x010000004d48783b */ /* 0x000ee40000000200 */
[C---:B---3--:R-:W-:Y:S08]  /*4be0*/  HMMA.16816.F32 R4, R68.reuse, R72, R4 ;  /* 0x000000484404723c */ /* 0x048ff00000001804 */
[C---:B------:R-:W-:Y:S01]  /*4bf0*/  HMMA.16816.F32 R8, R68.reuse, R74, R8 ;  /* 0x0000004a4408723c */ /* 0x040fe20000001808 */
[----:B------:R3:W4:Y:S05]  /*4c00*/  LDSM.16.M88.4 R72, [R77+0x10800] ;  /* 0x010800004d48783b */ /* 0x00072a0000000200 */
[----:B---3--:R-:W3:Y:S02]  /*4c10*/  LDL R77, [R1+0x74] ;  /* 0x00007400014d7983 */ /* 0x008ee40000100800 */
[C---:B----4-:R-:W-:Y:S07]  /*4c20*/  HMMA.16816.F32 R12, R68.reuse, R72, R12 ;  /* 0x00000048440c723c */ /* 0x050fee000000180c */
[----:B------:R-:W-:Y:S01]  /*4c30*/  IADD3 R72, R76, UR9, RZ ;  /* 0x000000094c487c10 */ /* 0x000fe2000fffe0ff */
[----:B------:R-:W-:Y:S07]  /*4c40*/  HMMA.16816.F32 R16, R68, R74, R16 ;  /* 0x0000004a4410723c */ /* 0x000fee0000001810 */
[C---:B------:R-:W-:Y:S02]  /*4c50*/  IADD3 R68, R72.reuse, 0x8, RZ ;  /* 0x0000000848447810 */ /* 0x040fe40007ffe0ff */
[----:B------:R-:W-:Y:S02]  /*4c60*/  IADD3 R69, R72, -0x1, RZ ;  /* 0xffffffff48457810 */ /* 0x000fe40007ffe0ff */
[----:B------:R-:W-:Y:S02]  /*4c70*/  ISETP.GE.AND P0, PT, R68, RZ, PT ;  /* 0x000000ff4400720c */ /* 0x000fe40003f06270 */
[----:B------:R-:W-:Y:S02]  /*4c80*/  ISETP.GE.AND P2, PT, R69, RZ, PT ;  /* 0x000000ff4500720c */ /* 0x000fe40003f46270 */
[----:B------:R-:W-:Y:S02]  /*4c90*/  IADD3 R70, R72, -0x8, RZ ;  /* 0xfffffff848467810 */ /* 0x000fe40007ffe0ff */
[----:B------:R-:W-:Y:S02]  /*4ca0*/  IABS R74, R72 ;  /* 0x00000048004a7213 */ /* 0x000fe40000000000 */
[----:B------:R-:W-:Y:S02]  /*4cb0*/  ISETP.GE.AND P1, PT, R70, RZ, PT ;  /* 0x000000ff4600720c */ /* 0x000fe40003f26270 */
[C---:B------:R-:W-:Y:S02]  /*4cc0*/  IADD3 R75, R72.reuse, -0x10, RZ ;  /* 0xfffffff0484b7810 */ /* 0x040fe40007ffe0ff */
[----:B------:R-:W4:Y:S01]  /*4cd0*/  I2F R74, R74 ;  /* 0x0000004a004a7306 */ /* 0x000f220000201400 */
[C---:B------:R-:W-:Y:S02]  /*4ce0*/  @!P0 IADD3 R68, -R72.reuse, -0x8, RZ ;  /* 0xfffffff848448810 */ /* 0x040fe40007ffe1ff */
[C---:B------:R-:W-:Y:S02]  /*4cf0*/  @!P2 IADD3 R69, -R72.reuse, 0x1, RZ ;  /* 0x000000014845a810 */ /* 0x040fe40007ffe1ff */
[----:B------:R-:W-:Y:S04]  /*4d00*/  ISETP.GE.AND P3, PT, R75, RZ, PT ;  /* 0x000000ff4b00720c */ /* 0x000fe80003f66270 */
[C---:B------:R-:W-:Y:S01]  /*4d10*/  @!P1 IADD3 R70, -R72.reuse, 0x8, RZ ;  /* 0x0000000848469810 */ /* 0x040fe20007ffe1ff */
[----:B------:R1:W1:Y:S08]  /*4d20*/  I2F R73, R68 ;  /* 0x0000004400497306 */ /* 0x0002700000201400 */
[----:B------:R-:W-:Y:S02]  /*4d30*/  @!P3 IADD3 R75, -R72, 0x10, RZ ;  /* 0x00000010484bb810 */ /* 0x000fe40007ffe1ff */
[----:B------:R2:W2:Y:S01]  /*4d40*/  I2F R71, R69 ;  /* 0x0000004500477306 */ /* 0x0004a20000201400 */
[C---:B----4-:R-:W-:Y:S02]  /*4d50*/  FFMA.FTZ R4, R74.reuse, -UR6, R4 ;  /* 0x800000064a047c23 */ /* 0x050fe40008010004 */
[----:B------:R-:W-:Y:S01]  /*4d60*/  FFMA.FTZ R10, R74, -UR6, R10 ;  /* 0x800000064a0a7c23 */ /* 0x000fe2000801000a */
[----:B------:R-:W-:Y:S06]  /*4d70*/  IADD3 R74, R72, -0x11, RZ ;  /* 0xffffffef484a7810 */ /* 0x000fec0007ffe0ff */
[----:B------:R-:W4:Y:S01]  /*4d80*/  I2F R70, R70 ;  /* 0x0000004600467306 */ /* 0x000f220000201400 */
[----:B------:R-:W-:Y:S02]  /*4d90*/  ISETP.GE.AND P2, PT, R74, RZ, PT ;  /* 0x000000ff4a00720c */ /* 0x000fe40003f46270 */
[----:B-1----:R-:W-:Y:S01]  /*4da0*/  IADD3 R68, R72, 0x7, RZ ;  /* 0x0000000748447810 */ /* 0x002fe20007ffe0ff */
[----:B------:R-:W-:Y:S03]  /*4db0*/  FFMA.FTZ R6, R73, -UR6, R6 ;  /* 0x8000000649067c23 */ /* 0x000fe60008010006 */
[----:B------:R-:W-:Y:S03]  /*4dc0*/  ISETP.GE.AND P0, PT, R68, RZ, PT ;  /* 0x000000ff4400720c */ /* 0x000fe60003f06270 */
[----:B------:R-:W1:Y:S01]  /*4dd0*/  I2F R75, R75 ;  /* 0x0000004b004b7306 */ /* 0x000e620000201400 */
[C---:B--2---:R-:W-:Y:S01]  /*4de0*/  IADD3 R69, R72.reuse, -0x9, RZ ;  /* 0xfffffff748457810 */ /* 0x044fe20007ffe0ff */
[C---:B------:R-:W-:Y:S02]  /*4df0*/  FFMA.FTZ R5, R71.reuse, -UR6, R5 ;  /* 0x8000000647057c23 */ /* 0x040fe40008010005 */
[C---:B------:R-:W-:Y:S01]  /*4e00*/  @!P2 IADD3 R74, -R72.reuse, 0x11, RZ ;  /* 0x00000011484aa810 */ /* 0x040fe20007ffe1ff */
[----:B------:R-:W-:Y:S01]  /*4e10*/  FFMA.FTZ R11, R71, -UR6, R11 ;  /* 0x80000006470b7c23 */ /* 0x000fe2000801000b */
[----:B------:R-:W-:Y:S02]  /*4e20*/  ISETP.GE.AND P1, PT, R69, RZ, PT ;  /* 0x000000ff4500720c */ /* 0x000fe40003f26270 */
[C---:B------:R-:W-:Y:S02]  /*4e30*/  IADD3 R71, R72.reuse, -0x18, RZ ;  /* 0xffffffe848477810 */ /* 0x040fe40007ffe0ff */
[----:B------:R-:W2:Y:S01]  /*4e40*/  I2F R74, R74 ;  /* 0x0000004a004a7306 */ /* 0x000ea20000201400 */
[----:B------:R-:W-:Y:S01]  /*4e50*/  @!P0 IADD3 R68, -R72, -0x7, RZ ;  /* 0xfffffff948448810 */ /* 0x000fe20007ffe1ff */
[C---:B----4-:R-:W-:Y:S02]  /*4e60*/  FFMA.FTZ R8, R70.reuse, -UR6, R8 ;  /* 0x8000000646087c23 */ /* 0x050fe40008010008 */
[----:B------:R-:W-:Y:S01]  /*4e70*/  FFMA.FTZ R14, R70, -UR6, R14 ;  /* 0x80000006460e7c23 */ /* 0x000fe2000801000e */
[C---:B------:R-:W-:Y:S04]  /*4e80*/  IADD3 R70, R72.reuse, -0x19, RZ ;  /* 0xffffffe748467810 */ /* 0x040fe80007ffe0ff */
[----:B------:R-:W-:Y:S01]  /*4e90*/  @!P1 IADD3 R69, -R72, 0x9, RZ ;  /* 0x0000000948459810 */ /* 0x000fe20007ffe1ff */
[----:B------:R4:W4:Y:S01]  /*4ea0*/  I2F R76, R68 ;  /* 0x00000044004c7306 */ /* 0x0009220000201400 */
[----:B------:R-:W-:Y:S01]  /*4eb0*/  ISETP.GE.AND P0, PT, R70, RZ, PT ;  /* 0x000000ff4600720c */ /* 0x000fe20003f06270 */
[----:B-1----:R-:W-:Y:S01]  /*4ec0*/  FFMA.FTZ R12, R75, -UR6, R12 ;  /* 0x800000064b0c7c23 */ /* 0x002fe2000801000c */
[----:B------:R-:W-:Y:S01]  /*4ed0*/  ISETP.GE.AND P1, PT, R71, RZ, PT ;  /* 0x000000ff4700720c */ /* 0x000fe20003f26270 */
[----:B------:R-:W-:Y:S06]  /*4ee0*/  FFMA.FTZ R18, R75, -UR6, R18 ;  /* 0x800000064b127c23 */ /* 0x000fec0008010012 */
[----:B------:R-:W1:Y:S04]  /*4ef0*/  I2F R73, R69 ;  /* 0x0000004500497306 */ /* 0x000e680000201400 */
[----:B------:R-:W-:Y:S01]  /*4f00*/  @!P0 IADD3 R70, -R72, 0x19, RZ ;  /* 0x0000001948468810 */ /* 0x000fe20007ffe1ff */
[----:B--2---:R-:W-:Y:S01]  /*4f10*/  FFMA.FTZ R13, R74, -UR6, R13 ;  /* 0x800000064a0d7c23 */ /* 0x004fe2000801000d */
[----:B------:R-:W-:Y:S01]  /*4f20*/  @!P1 IADD3 R71, -R72, 0x18, RZ ;  /* 0x0000001848479810 */ /* 0x000fe20007ffe1ff */
[----:B------:R-:W-:Y:S03]  /*4f30*/  FFMA.FTZ R19, R74, -UR6, R19 ;  /* 0x800000064a137c23 */ /* 0x000fe60008010013 */
[----:B------:R-:W2:Y:S01]  /*4f40*/  I2F R70, R70 ;  /* 0x0000004600467306 */ /* 0x000ea20000201400 */
[----:B----4-:R-:W-:Y:S01]  /*4f50*/  IADD3 R68, P0, R78, UR17, RZ ;  /* 0x000000114e447c10 */ /* 0x010fe2000ff1e0ff */
[----:B------:R-:W-:Y:S08]  /*4f60*/  FFMA.FTZ R7, R76, -UR6, R7 ;  /* 0x800000064c077c23 */ /* 0x000ff00008010007 */
[----:B------:R-:W4:Y:S01]  /*4f70*/  I2F R71, R71 ;  /* 0x0000004700477306 */ /* 0x000f220000201400 */
[C---:B-1----:R-:W-:Y:S02]  /*4f80*/  FFMA.FTZ R9, R73.reuse, -UR6, R9 ;  /* 0x8000000649097c23 */ /* 0x042fe40008010009 */
[----:B------:R-:W-:Y:S02]  /*4f90*/  FFMA.FTZ R15, R73, -UR6, R15 ;  /* 0x80000006490f7c23 */ /* 0x000fe4000801000f */
[----:B--2---:R-:W-:Y:S02]  /*4fa0*/  FFMA.FTZ R17, R70, -UR6, R17 ;  /* 0x8000000646117c23 */ /* 0x004fe40008010011 */
[----:B----4-:R-:W-:Y:S01]  /*4fb0*/  FFMA.FTZ R16, R71, -UR6, R16 ;  /* 0x8000000647107c23 */ /* 0x010fe20008010010 */
[----:B---3--:R-:W-:Y:S02]  /*4fc0*/  IADD3.X R69, R77, UR16, RZ, P0, !PT ;  /* 0x000000104d457c10 */ /* 0x008fe400087fe4ff */
[----:B------:R-:W-:Y:S03]  /*4fd0*/  PLOP3.LUT P0, PT, PT, PT, UP0, 0x80, 0x0 ;  /* 0x000000000000781c */ /* 0x000fe60003f0f008 */
[----:B-----5:R1:W5:Y:S05]  /*4fe0*/  LDG.E R73, [R68.64] ;  /* 0x0000000444497981 */ /* 0x02036a000c1e1900 */
[----:B------:R1:W5:Y:S05]  /*4ff0*/  LDG.E R72, [R68.64+0x20] ;  /* 0x0000200444487981 */ /* 0x00036a000c1e1900 */
[----:B------:R-:W-:-:S05]  /*5000*/  @!P0 BRA `(.L_x_234) ;  /* 0x0000009000008947 */ /* 0x000fca0003800000 */
[----:B------:R-:W-:Y:S01]  /*5010*/  UIADD3 UR12, UR11, UR19, -UR7 ;  /* 0x000000130b0c7290 */ /* 0x000fe2000fffe807 */
[----:B-1----:R-:W-:Y:S01]  /*5020*/  IMAD.U32 R68, RZ, RZ, UR21 ;  /* 0x00000015ff447e24 */ /* 0x002fe2000f8e00ff */
[----:B------:R-:W-:Y:S04]  /*5030*/  UIADD3 UR10, UR9, 0x40, URZ ;  /* 0x00000040090a7890 */ /* 0x000fe8000fffe03f */
[----:B------:R-:W-:Y:S01]  /*5040*/  UISETP.GE.AND UP0, UPT, UR10, UR12, UPT ;  /* 0x0000000c0a00728c */ /* 0x000fe2000bf06270 */
[----:B------:R-:W-:Y:S02]  /*5050*/  ISETP.LT.AND P0, PT, R68, UR7, PT ;  /* 0x0000000744007c0c */ /* 0x000fe4000bf01270 */
[----:B------:R-:W-:Y:S03]  /*5060*/  UMOV UR10, UR11 ;  /* 0x0000000b000a7c82 */ /* 0x000fe60008000000 */
[----:B------:R-:W-:Y:S11]  /*5070*/  PLOP3.LUT P1, PT, PT, PT, UP0, 0x80, 0x0 ;  /* 0x000000000000781c */ /* 0x000ff60003f2f008 */
[----:B------:R-:W-:Y:S02]  /*5080*/  @!UPT UIADD3 URZ, URZ, URZ, URZ ;  /* 0x0000003f3f3ff290 */ /* 0x000fe4000fffe03f */
[----:B------:R-:W-:-:S05]  /*5090*/  @!P1 BRA P0, `(.L_x_235) ;  /* 0x0000047000009947 */ /* 0x000fca0000000000 */
.L_x_234:
[----:B-1----:R-:W2:Y:S01]  /*50a0*/  LDL R68, [R1+0x84] ;  /* 0x0000840001447983 */ /* 0x002ea20000100800 */
[----:B------:R-:W-:Y:S03]  /*50b0*/  UIADD3 UR11, -UR10, UR7, -UR13 ;  /* 0x000000070a0b7290 */ /* 0x000fe6000fffe90d */
[----:B------:R-:W3:Y:S01]  /*50c0*/  LDL R80, [R1+0x38] ;  /* 0x0000380001507983 */ /* 0x000ee20000100800 */
[----:B--2---:R-:W-:Y:S01]  /*50d0*/  IADD3 R70, R68, UR9, RZ ;  /* 0x0000000944467c10 */ /* 0x004fe2000fffe0ff */
[----:B------:R-:W-:Y:S03]  /*50e0*/  UIADD3 UR9, UR7, 0x1, -UR13 ;  /* 0x0000000107097890 */ /* 0x000fe6000fffe80d */
[----:B------:R-:W-:Y:S01]  /*50f0*/  IADD3 R69, R70, UR11, RZ ;  /* 0x0000000b46457c10 */ /* 0x000fe2000fffe0ff */
[----:B------:R-:W-:Y:S01]  /*5100*/  UIADD3 UR9, UR9, UR42, URZ ;  /* 0x0000002a09097290 */ /* 0x000fe2000fffe03f */
[C---:B---3--:R-:W-:Y:S02]  /*5110*/  IADD3 R79, R80.reuse, 0x1, RZ ;  /* 0x00000001504f7810 */ /* 0x048fe40007ffe0ff */
[----:B------:R-:W-:Y:S02]  /*5120*/  IMNMX R69, RZ, R69, !PT ;  /* 0x00000045ff457217 */ /* 0x000fe40007800200 */
[----:B------:R-:W-:Y:S02]  /*5130*/  IADD3 R78, R80, 0x8, RZ ;  /* 0x00000008504e7810 */ /* 0x000fe40007ffe0ff */
[----:B------:R-:W-:Y:S02]  /*5140*/  IADD3 R68, R70, UR9, RZ ;  /* 0x0000000946447c10 */ /* 0x000fe4000fffe0ff */
[-C--:B------:R-:W-:Y:S02]  /*5150*/  ISETP.GE.AND P0, PT, R80, R69.reuse, PT ;  /* 0x000000455000720c */ /* 0x080fe40003f06270 */
[----:B------:R-:W-:Y:S02]  /*5160*/  IMNMX R68, R68, UR7, PT ;  /* 0x0000000744447c17 */ /* 0x000fe4000b800200 */
[C---:B------:R-:W-:Y:S02]  /*5170*/  IADD3 R77, R80.reuse, 0x9, RZ ;  /* 0x00000009504d7810 */ /* 0x040fe40007ffe0ff */
[C---:B------:R-:W-:Y:S02]  /*5180*/  IADD3 R76, R80.reuse, 0x10, RZ ;  /* 0x00000010504c7810 */ /* 0x040fe40007ffe0ff */
[C---:B------:R-:W-:Y:S02]  /*5190*/  IADD3 R75, R80.reuse, 0x11, RZ ;  /* 0x00000011504b7810 */ /* 0x040fe40007ffe0ff */
        /* <DEDUP_REMOVED lines=25> */
[CC--:B------:R-:W-:Y:S02]  /*5330*/  ISETP.GE.AND P6, PT, R79.reuse, R69.reuse, PT ;  /* 0x000000454f00720c */ /* 0x0c0fe40003fc6270 */
        /* <DEDUP_REMOVED lines=29> */
.L_x_235:
        /* <DEDUP_REMOVED lines=19> */
[----:B------:R-:W2:Y:S01]  /*5640*/  MUFU.EX2 R81, R5 ;  /* 0x0000000500517308 */ /* 0x000ea20000000800 */
[----:B------:R-:W-:Y:S09]  /*5650*/  FFMA.FTZ R68, R17, c[0x0][0x23c], -R68 ;  /* 0x00008f0011447a23 */ /* 0x000ff20000010844 */
[----:B------:R-:W-:Y:S01]  /*5660*/  MUFU.EX2 R80, R8 ;  /* 0x0000000800507308 */ /* 0x000fe20000000800 */
[----:B-1----:R-:W-:Y:S05]  /*5670*/  FMUL.FTZ R4, R69, 1.4426950216293334961 ;  /* 0x3fb8aa3b45047820 */ /* 0x002fea0000410000 */
        /* <DEDUP_REMOVED lines=12> */
[----:B------:R-:W1:Y:S10]  /*5740*/  MUFU.EX2 R75, R7 ;  /* 0x00000007004b7308 */ /* 0x000e740000000800 */
[----:B------:R3:W-:Y:S01]  /*5750*/  MUFU.EX2 R78, R4 ;  /* 0x00000004004e7308 */ /* 0x0007e20000000800 */
[----:B--2---:R-:W-:Y:S05]  /*5760*/  F2FP.PACK_AB R6, R81, R83 ;  /* 0x000000535106723e */ /* 0x004fea00000000ff */
[----:B----4-:R2:W-:Y:S04]  /*5770*/  STS [R93+0x14000], R6 ;  /* 0x014000065d007388 */ /* 0x0105e80000000800 */
[----:B------:R-:W-:Y:S01]  /*5780*/  MUFU.EX2 R76, R10 ;  /* 0x0000000a004c7308 */ /* 0x000fe20000000800 */
[----:B-1----:R-:W-:Y:S05]  /*5790*/  F2FP.PACK_AB R5, R75, R77 ;  /* 0x0000004d4b05723e */ /* 0x002fea00000000ff */
[----:B------:R1:W-:Y:S04]  /*57a0*/  STS [R93+0x14400], R5 ;  /* 0x014400055d007388 */ /* 0x0003e80000000800 */
[----:B------:R-:W4:Y:S01]  /*57b0*/  MUFU.EX2 R74, R11 ;  /* 0x0000000b004a7308 */ /* 0x000f220000000800 */
[----:B---3--:R-:W-:Y:S05]  /*57c0*/  F2FP.PACK_AB R4, R79, R80 ;  /* 0x000000504f04723e */ /* 0x008fea00000000ff */
        /* <DEDUP_REMOVED lines=10> */
[----:B------:R-:W1:Y:S01]  /*5870*/  MUFU.EX2 R84, R68 ;  /* 0x0000004400547308 */ /* 0x000e620000000800 */
[----:B--2---:R-:W-:Y:S05]  /*5880*/  F2FP.PACK_AB R6, R85, R86 ;  /* 0x000000565506723e */ /* 0x004fea00000000ff */
[----:B------:R-:W-:Y:S04]  /*5890*/  STS [R91+0x14400], R6 ;  /* 0x014400065b007388 */ /* 0x000fe80000000800 */
[----:B------:R-:W3:Y:S01]  /*58a0*/  MUFU.EX2 R82, R18 ;  /* 0x0000001200527308 */ /* 0x000ee20000000800 */
[----:B-1----:R-:W-:Y:S05]  /*58b0*/  F2FP.PACK_AB R5, R84, R87 ;  /* 0x000000575405723e */ /* 0x002fea00000000ff */
[----:B------:R-:W-:Y:S01]  /*58c0*/  STS [R90+0x14000], R5 ;  /* 0x014000055a007388 */ /* 0x000fe20000000800 */
[----:B---3--:R-:W-:Y:S05]  /*58d0*/  F2FP.PACK_AB R4, R78, R82 ;  /* 0x000000524e04723e */ /* 0x008fea00000000ff */
        /* <DEDUP_REMOVED lines=244> */
.L_x_236:
[----:B-1----:R-:W2:Y:S01]  /*6820*/  LDL R5, [R1+0x1c] ;  /* 0x00001c0001057983 */ /* 0x002ea20000100800 */
[----:B------:R-:W-:Y:S02]  /*6830*/  @UP0 UIADD3 UR9, UP2, UR15, -0x100, URZ ;  /* 0xffffff000f090890 */ /* 0x000fe4000ff5e03f */
[----:B------:R-:W-:Y:S01]  /*6840*/  @UP0 UIADD3 UR17, UP1, UR17, -0x100, URZ ;  /* 0xffffff0011110890 */ /* 0x000fe2000ff3e03f */
[----:B------:R-:W3:Y:S03]  /*6850*/  LDL R4, [R1+0x28] ;  /* 0x0000280001047983 */ /* 0x000ee60000100800 */
        /* <DEDUP_REMOVED lines=100> */
[----:B------:R-:W-:Y:S02]  /*6ea0*/  @UP0 UMOV UR15, UR9 ;  /* 0x00000009000f0c82 */ /* 0x000fe40008000000 */
[----:B------:R-:W-:Y:S01]  /*6eb0*/  @UP0 UIADD3.X UR9, UR14, -0x1, URZ, UP2, !UPT ;  /* 0xffffffff0e090890 */ /* 0x000fe200097fe43f */
[----:B---3--:R-:W-:Y:S01]  /*6ec0*/  @P0 IADD3.X R245, R24, UR14, RZ, P1, !PT ;  /* 0x0000000e18f50c10 */ /* 0x008fe20008ffe4ff */
[C---:B------:R-:W-:Y:S05]  /*6ed0*/  IMAD.SHL.U32 R24, R247.reuse, 0x8, RZ ;  /* 0x00000008f7187824 */ /* 0x040fea00078e00ff */
[----:B------:R-:W-:Y:S01]  /*6ee0*/  @UP0 UMOV UR14, UR9 ;  /* 0x00000009000e0c82 */ /* 0x000fe20008000000 */
        /* <DEDUP_REMOVED lines=309> */
.L_x_237:
        /* <DEDUP_REMOVED lines=172> */
.L_x_239:
        /* <DEDUP_REMOVED lines=18> */
.L_x_240:
        /* <DEDUP_REMOVED lines=54> */
.L_x_242:
[----:B------:R-:W-:Y:S05]  /*9180*/  BSYNC B0 ;  /* 0x0000000000007941 */ /* 0x000fea0003800000 */
.L_x_241:
        /* <DEDUP_REMOVED lines=19> */
.L_x_244:
[----:B------:R-:W-:Y:S05]  /*92c0*/  BSYNC B0 ;  /* 0x0000000000007941 */ /* 0x000fea0003800000 */
.L_x_243:
        /* <DEDUP_REMOVED lines=30> */
.L_x_246:
[----:B------:R-:W-:Y:S05]  /*94b0*/  BSYNC B0 ;  /* 0x0000000000007941 */ /* 0x000fea0003800000 */
.L_x_245:
        /* <DEDUP_REMOVED lines=16> */
.L_x_217:
[----:B------:R-:W-:Y:S05]  /*95c0*/  BSYNC B1 ;  /* 0x0000000000017941 */ /* 0x000fea0003800000 */
.L_x_203:
        /* <DEDUP_REMOVED lines=11> */
.L_x_247:
[----:B------:R-:W-:Y:S05]  /*9680*/  EXIT ;  /* 0x000000000000794d */ /* 0x000fea0003800000 */
.L_x_249:
        /* <DEDUP_REMOVED lines=15> */
.L_x_1583:


//--------------------- .text._ZN5flash44flash_bwd_dq_dk_dv_loop_seqk_parallel_kernelI23Flash_bwd_kernel_traitsILi192ELi64ELi64ELi8ELi4ELi2ELi2ELb0ELb0EN7cutlass6half_tE19Flash_kernel_traitsILi192ELi64ELi64ELi8ES3_EELb0ELb0ELb0ELb0ELb0ELb0ELb0EEEvNS_16Flash_bwd_paramsE --------------------------
	.section	.text._ZN5flash44flash_bwd_dq_dk_dv_loop_seqk_parallel_kernelI23Flash_bwd_kernel_traitsILi192ELi64ELi64ELi8ELi4ELi2ELi2ELb0ELb0EN7cutlass6half_tE19Flash_kernel_traitsILi192ELi64ELi64ELi8ES3_EELb0ELb0ELb0ELb0ELb0ELb0ELb0EEEvNS_16Flash_bwd_paramsE,"ax",@progbits
	.sectioninfo	@"SHI_REGISTERS=255"
	.align	128
        .global         _ZN5flash44flash_bwd_dq_dk_dv_loop_seqk_parallel_kernelI23Flash_bwd_kernel_traitsILi192ELi64ELi64ELi8ELi4ELi2ELi2ELb0ELb0EN7cutlass6half_tE19Flash_kernel_traitsILi192ELi64ELi64ELi8ES3_EELb0ELb0ELb0ELb0ELb0ELb0ELb0EEEvNS_16Flash_bwd_paramsE
        .type           _ZN5flash44flash_bwd_dq_dk_dv_loop_seqk_parallel_kernelI23Flash_bwd_kernel_traitsILi192ELi64ELi64ELi8ELi4ELi2ELi2ELb0ELb0EN7cutlass6half_tE19Flash_kernel_traitsILi192ELi64ELi64ELi8ES3_EELb0ELb0ELb0ELb0ELb0ELb0ELb0EEEvNS_16Flash_bwd_paramsE,@function
        .size           _ZN5flash44flash_bwd_dq_dk_dv_loop_seqk_parallel_kernelI23Flash_bwd_kernel_traitsILi192ELi64ELi64ELi8ELi4ELi2ELi2ELb0ELb0EN7cutlass6half_tE19Flash_kernel_traitsILi192ELi64ELi64ELi8ES3_EELb0ELb0ELb0ELb0ELb0ELb0ELb0EEEvNS_16Flash_bwd_paramsE,(.L_x_1584 - _ZN5flash44flash_bwd_dq_dk_dv_loop_seqk_parallel_kernelI23Flash_bwd_kernel_traitsILi192ELi64ELi64ELi8ELi4ELi2ELi2ELb0ELb0EN7cutlass6half_tE19Flash_kernel_traitsILi192ELi64ELi64ELi8ES3_EELb0ELb0ELb0ELb0ELb0ELb0ELb0EEEvNS_16Flash_bwd_paramsE)
        .other          _ZN5flash44flash_bwd_dq_dk_dv_loop_seqk_parallel_kernelI23Flash_bwd_kernel_traitsILi192ELi64ELi64ELi8ELi4ELi2ELi2ELb0ELb0EN7cutlass6half_tE19Flash_kernel_traitsILi192ELi64ELi64ELi8ES3_EELb0ELb0ELb0ELb0ELb0ELb0ELb0EEEvNS_16Flash_bwd_paramsE,@"STO_CUDA_ENTRY STV_DEFAULT"
_ZN5flash44flash_bwd_dq_dk_dv_loop_seqk_parallel_kernelI23Flash_bwd_kernel_traitsILi192ELi64ELi64ELi8ELi4ELi2ELi2ELb0ELb0EN7cutlass6half_tE19Flash_kernel_traitsILi192ELi64ELi64ELi8ES3_EELb0ELb0ELb0ELb0ELb0ELb0ELb0EEEvNS_16Flash_bwd_paramsE:
.text._ZN5flash44flash_bwd_dq_dk_dv_loop_seqk_parallel_kernelI23Flash_bwd_kernel_traitsILi192ELi64ELi64ELi8ELi4ELi2ELi2ELb0ELb0EN7cutlass6half_tE19Flash_kernel_traitsILi192ELi64ELi64ELi8ES3_EELb0ELb0ELb0ELb0ELb0ELb0ELb0EEEvNS_16Flash_bwd_paramsE:
[----:B------:R-:W-:Y:S02]  /*0000*/  MOV R1, c[0x0][0x28] ;  /* 0x00000a0000017a02 */ /* 0x000fe40000000f00 */
[----:B------:R-:W1:Y:S01]  /*0010*/  S2R R234, SR_CTAID.X ;  /* 0x0000000000ea7919 */ /* 0x000e620000002500 */
[----:B------:R-:W-:Y:S01]  /*0020*/  ULDC UR5, c[0x0][0x218] ;  /* 0x0000860000057ab9 */ /* 0x000fe20000000800 */
[----:B------:R-:W-:Y:S01]  /*0030*/  IADD3 R1, R1, -0x18, RZ ;  /* 0xffffffe801017810 */ /* 0x000fe20007ffe0ff */
[----:B------:R-:W-:-:S04]  /*0040*/  UIADD3 UR5, UR5, 0x3f, URZ ;  /* 0x0000003f05057890 */ /* 0x000fc8000fffe03f */
[----:B------:R-:W-:-:S04]  /*0050*/  USHF.R.S32.HI UR4, URZ, 0x1f, UR5 ;  /* 0x0000001f3f047899 */ /* 0x000fc80008011405 */
[----:B------:R-:W-:-:S04]  /*0060*/  ULEA.HI UR4, UR4, UR5, URZ, 0x6 ;  /* 0x0000000504047291 */ /* 0x000fc8000f8f303f */
[----:B------:R-:W-:-:S06]  /*0070*/  USHF.R.S32.HI UR4, URZ, 0x6, UR4 ;  /* 0x000000063f047899 */ /* 0x000fcc0008011404 */
[----:B-1----:R-:W-:-:S13]  /*0080*/  ISETP.GE.AND P0, PT, R234, UR4, PT ;  /* 0x00000004ea007c0c */ /* 0x002fda000bf06270 */
[----:B------:R-:W-:Y:S05]  /*0090*/  @P0 EXIT ;  /* 0x000000000000094d */ /* 0x000fea0003800000 */
[----:B------:R-:W1:Y:S01]  /*00a0*/  S2R R12, SR_TID.X ;  /* 0x00000000000c7919 */ /* 0x000e620000002100 */
[----:B------:R-:W-:Y:S01]  /*00b0*/  IMAD.MOV.U32 R170, RZ, RZ, 0x20 ;  /* 0x00000020ffaa7424 */ /* 0x000fe200078e00ff */
[----:B------:R-:W-:Y:S01]  /*00c0*/  ULDC.64 UR6, c[0x0][0x118] ;  /* 0x0000460000067ab9 */ /* 0x000fe20000000a00 */
[----:B------:R-:W-:Y:S02]  /*00d0*/  IMAD.MOV.U32 R171, RZ, RZ, 0x40 ;  /* 0x00000040ffab7424 */ /* 0x000fe400078e00ff */
[----:B------:R-:W-:Y:S01]  /*00e0*/  IMAD.MOV.U32 R206, RZ, RZ, -0x10 ;  /* 0xfffffff0ffce7424 */ /* 0x000fe200078e00ff */
[----:B-1----:R-:W-:Y:S01]  /*00f0*/  SHF.R.S32.HI R13, RZ, 0x1f, R12 ;  /* 0x0000001fff0d7819 */ /* 0x002fe2000001140c */
[----:B------:R-:W-:-:S03]  /*0100*/  IMAD.SHL.U32 R243, R12, 0x2, RZ ;  /* 0x000000020cf37824 */ /* 0x000fc600078e00ff */
[CC--:B------:R-:W-:Y:S02]  /*0110*/  LEA.HI R6, R13.reuse, R12.reuse, RZ, 0x4 ;  /* 0x0000000c0d067211 */ /* 0x0c0fe400078f20ff */
[CC--:B------:R-:W-:Y:S02]  /*0120*/  LEA.HI R16, R13.reuse, R12.reuse, RZ, 0x3 ;  /* 0x0000000c0d107211 */ /* 0x0c0fe400078f18ff */
[----:B------:R-:W-:Y:S02]  /*0130*/  SHF.R.S32.HI R5, RZ, 0x4, R6 ;  /* 0x00000004ff057819 */ /* 0x000fe40000011406 */
[----:B------:R-:W-:Y:S02]  /*0140*/  LOP3.LUT R0, R16, 0xfffffff8, RZ, 0xc0, !PT ;  /* 0xfffffff810007812 */ /* 0x000fe400078ec0ff */
[----:B------:R-:W-:Y:S02]  /*0150*/  SHF.R.S32.HI R233, RZ, 0x3, R16 ;  /* 0x00000003ffe97819 */ /* 0x000fe40000011410 */
[----:B------:R-:W-:Y:S01]  /*0160*/  LEA.HI R15, R13, R12, RZ, 0x2 ;  /* 0x0000000c0d0f7211 */ /* 0x000fe200078f10ff */
[----:B------:R-:W-:Y:S01]  /*0170*/  IMAD.IADD R0, R12, 0x1, -R0 ;  /* 0x000000010c007824 */ /* 0x000fe200078e0a00 */
[----:B------:R-:W-:Y:S01]  /*0180*/  LEA.HI R2, R6, R5, RZ, 0x1 ;  /* 0x0000000506027211 */ /* 0x000fe200078f08ff */
[----:B------:R-:W-:Y:S01]  /*0190*/  IMAD.SHL.U32 R7, R233, 0x40, RZ ;  /* 0x00000040e9077824 */ /* 0x000fe200078e00ff */
[--C-:B------:R-:W-:Y:S01]  /*01a0*/  SHF.R.S32.HI R8, RZ, 0x2, R15.reuse ;  /* 0x00000002ff087819 */ /* 0x100fe2000001140f */
[----:B------:R-:W-:Y:S01]  /*01b0*/  IMAD.SHL.U32 R200, R0, 0x8, RZ ;  /* 0x0000000800c87824 */ /* 0x000fe200078e00ff */
[----:B------:R-:W-:-:S02]  /*01c0*/  SHF.R.S32.HI R3, RZ, 0x1f, R15 ;  /* 0x0000001fff037819 */ /* 0x000fc4000001140f */
[----:B------:R-:W-:Y:S02]  /*01d0*/  LOP3.LUT R4, R2, 0xfffffffe, RZ, 0xc0, !PT ;  /* 0xfffffffe02047812 */ /* 0x000fe400078ec0ff */
[----:B------:R-:W-:Y:S02]  /*01e0*/  LEA.HI R14, R13, R12, RZ, 0x5 ;  /* 0x0000000c0d0e7211 */ /* 0x000fe400078f28ff */
[----:B------:R-:W-:Y:S01]  /*01f0*/  LEA.HI R3, R3, R8, RZ, 0x3 ;  /* 0x0000000803037211 */ /* 0x000fe200078f18ff */
[----:B------:R-:W-:Y:S01]  /*0200*/  IMAD.IADD R10, R5, 0x1, -R4 ;  /* 0x00000001050a7824 */ /* 0x000fe200078e0a04 */
[----:B------:R-:W-:Y:S02]  /*0210*/  LOP3.LUT R2, R7, 0x1c0, RZ, 0xc0, !PT ;  /* 0x000001c007027812 */ /* 0x000fe400078ec0ff */
[----:B------:R-:W-:Y:S01]  /*0220*/  SHF.R.S32.HI R20, RZ, 0x5, R14 ;  /* 0x00000005ff147819 */ /* 0x000fe2000001140e */
[----:B------:R-:W-:Y:S01]  /*0230*/  IMAD.SHL.U32 R173, R10, 0x200, RZ ;  /* 0x000002000aad7824 */ /* 0x000fe200078e00ff */
[----:B------:R-:W-:-:S02]  /*0240*/  LOP3.LUT R4, R3, 0xfffffff8, RZ, 0xc0, !PT ;  /* 0xfffffff803047812 */ /* 0x000fc400078ec0ff */
[----:B------:R-:W-:Y:S02]  /*0250*/  LOP3.LUT R5, R2, 0x38, R200, 0xf8, !PT ;  /* 0x0000003802057812 */ /* 0x000fe400078ef8c8 */
[----:B------:R-:W-:Y:S01]  /*0260*/  SHF.R.U32.HI R3, RZ, 0x3, R2 ;  /* 0x00000003ff037819 */ /* 0x000fe20000011602 */
[----:B------:R-:W-:Y:S01]  /*0270*/  IMAD.IADD R7, R8, 0x1, -R4 ;  /* 0x0000000108077824 */ /* 0x000fe200078e0a04 */
[----:B------:R-:W-:Y:S02]  /*0280*/  LOP3.LUT R2, R6, 0xfffffff0, RZ, 0xc0, !PT ;  /* 0xfffffff006027812 */ /* 0x000fe400078ec0ff */
[----:B------:R-:W-:Y:S02]  /*0290*/  LEA.HI R6, R14, R20, RZ, 0x1 ;  /* 0x000000140e067211 */ /* 0x000fe400078f08ff */
[----:B------:R-:W-:Y:S01]  /*02a0*/  LOP3.LUT R9, R5, R3, RZ, 0x3c, !PT ;  /* 0x0000000305097212 */ /* 0x000fe200078e3cff */
[----:B------:R-:W-:Y:S01]  /*02b0*/  IMAD.IADD R2, R12, 0x1, -R2 ;  /* 0x000000010c027824 */ /* 0x000fe200078e0a02 */
[----:B------:R-:W-:-:S02]  /*02c0*/  LOP3.LUT R3, R6, 0xfffffffe, RZ, 0xc0, !PT ;  /* 0xfffffffe06037812 */ /* 0x000fc400078ec0ff */
[C---:B------:R-:W-:Y:S02]  /*02d0*/  LOP3.LUT P4, RZ, R0.reuse, 0x4, RZ, 0xc0, !PT ;  /* 0x0000000400ff7812 */ /* 0x040fe4000788c0ff */
[C---:B------:R-:W-:Y:S01]  /*02e0*/  LOP3.LUT P3, RZ, R0.reuse, 0x2, RZ, 0xc0, !PT ;  /* 0x0000000200ff7812 */ /* 0x040fe2000786c0ff */
[----:B------:R-:W-:Y:S01]  /*02f0*/  IMAD.SHL.U32 R0, R0, 0x40, RZ ;  /* 0x0000004000007824 */ /* 0x000fe200078e00ff */
[----:B------:R-:W-:Y:S01]  /*0300*/  SHF.R.S32.HI R5, RZ, 0x1f, R2 ;  /* 0x0000001fff057819 */ /* 0x000fe20000011402 */
[----:B------:R-:W-:Y:S01]  /*0310*/  IMAD.IADD R181, R20, 0x1, -R3 ;  /* 0x0000000114b57824 */ /* 0x000fe200078e0a03 */
[----:B------:R-:W-:Y:S02]  /*0320*/  LEA.HI R4, R13, R12, RZ, 0x7 ;  /* 0x0000000c0d047211 */ /* 0x000fe400078f38ff */
[----:B------:R-:W-:Y:S01]  /*0330*/  LOP3.LUT R0, R0, 0x1c0, RZ, 0xc0, !PT ;  /* 0x000001c000007812 */ /* 0x000fe200078ec0ff */
[----:B------:R-:W-:Y:S01]  /*0340*/  IMAD.SHL.U32 R3, R181, 0x10, RZ ;  /* 0x00000010b5037824 */ /* 0x000fe200078e00ff */
[----:B------:R-:W-:-:S02]  /*0350*/  LEA.HI R11, R5, R2, RZ, 0x3 ;  /* 0x00000002050b7211 */ /* 0x000fc400078f18ff */
[----:B------:R-:W-:Y:S02]  /*0360*/  SHF.R.S32.HI R8, RZ, 0x7, R4 ;  /* 0x00000007ff087819 */ /* 0x000fe40000011404 */
[C---:B------:R-:W-:Y:S02]  /*0370*/  LOP3.LUT R5, R0.reuse, 0x10, R3, 0xf8, !PT ;  /* 0x0000001000057812 */ /* 0x040fe400078ef803 */
[----:B------:R-:W-:Y:S01]  /*0380*/  LOP3.LUT R169, R0, 0x8, R16, 0xf8, !PT ;  /* 0x0000000800a97812 */ /* 0x000fe200078ef810 */
[----:B------:R-:W-:Y:S01]  /*0390*/  IMAD R4, R8, 0x800, R173 ;  /* 0x0000080008047824 */ /* 0x000fe200078e02ad */
[----:B------:R-:W-:Y:S02]  /*03a0*/  SHF.R.U32.HI R0, RZ, 0x3, R0 ;  /* 0x00000003ff007819 */ /* 0x000fe40000011600 */
[----:B------:R-:W-:Y:S02]  /*03b0*/  LOP3.LUT R5, R5, 0x8, R16, 0xf8, !PT ;  /* 0x0000000805057812 */ /* 0x000fe400078ef810 */
[----:B------:R-:W-:-:S02]  /*03c0*/  LOP3.LUT R6, R11, 0xfffffff8, RZ, 0xc0, !PT ;  /* 0xfffffff80b067812 */ /* 0x000fc400078ec0ff */
[----:B------:R-:W-:Y:S02]  /*03d0*/  LOP3.LUT R169, R169, R0, RZ, 0x3c, !PT ;  /* 0x00000000a9a97212 */ /* 0x000fe400078e3cff */
[----:B------:R-:W-:Y:S01]  /*03e0*/  LOP3.LUT R173, R173, R5, R0, 0xf6, !PT ;  /* 0x00000005adad7212 */ /* 0x000fe200078ef600 */
[----:B------:R-:W-:Y:S01]  /*03f0*/  IMAD.IADD R19, R2, 0x1, -R6 ;  /* 0x0000000102137824 */ /* 0x000fe200078e0a06 */
[----:B------:R-:W-:Y:S01]  /*0400*/  LEA.HI R0, R13, R12, RZ, 0x6 ;  /* 0x0000000c0d007211 */ /* 0x000fe200078f30ff */
[----:B------:R-:W-:Y:S01]  /*0410*/  IMAD.IADD R169, R4, 0x1, R169 ;  /* 0x0000000104a97824 */ /* 0x000fe200078e02a9 */
[----:B------:R-:W-:Y:S01]  /*0420*/  LOP3.LUT R2, R15, 0x7ffffffc, RZ, 0xc0, !PT ;  /* 0x7ffffffc0f027812 */ /* 0x000fe200078ec0ff */
[----:B------:R-:W-:Y:S01]  /*0430*/  IMAD.SHL.U32 R6, R11, 0x40, RZ ;  /* 0x000000400b067824 */ /* 0x000fe200078e00ff */
[----:B------:R-:W-:Y:S01]  /*0440*/  LOP3.LUT R3, R7, 0x1, RZ, 0xc0, !PT ;  /* 0x0000000107037812 */ /* 0x000fe200078ec0ff */
[----:B------:R1:W-:Y:S01]  /*0450*/  STL [R1+0xc], R19 ;  /* 0x00000c1301007387 */ /* 0x0003e20000100800 */
[----:B------:R-:W-:Y:S01]  /*0460*/  SHF.R.S32.HI R0, RZ, 0x6, R0 ;  /* 0x00000006ff007819 */ /* 0x000fe20000011400 */
[----:B------:R-:W-:Y:S01]  /*0470*/  IMAD.IADD R5, R12, 0x1, -R2 ;  /* 0x000000010c057824 */ /* 0x000fe200078e0a02 */
[----:B------:R-:W-:Y:S01]  /*0480*/  ISETP.NE.U32.AND P0, PT, R3, 0x1, PT ;  /* 0x000000010300780c */ /* 0x000fe20003f05070 */
[----:B------:R-:W-:Y:S01]  /*0490*/  IMAD.SHL.U32 R169, R169, 0x2, RZ ;  /* 0x00000002a9a97824 */ /* 0x000fe200078e00ff */
[----:B------:R-:W-:Y:S01]  /*04a0*/  LOP3.LUT R4, R14, 0xffffffe0, RZ, 0xc0, !PT ;  /* 0xffffffe00e047812 */ /* 0x000fe200078ec0ff */
[C---:B------:R-:W-:Y:S01]  /*04b0*/  IMAD R17, R0.reuse, 0x200, R9 ;  /* 0x0000020000117824 */ /* 0x040fe200078e0209 */
[----:B------:R-:W-:Y:S01]  /*04c0*/  SHF.R.S32.HI R3, RZ, 0x1f, R14 ;  /* 0x0000001fff037819 */ /* 0x000fe2000001140e */
[----:B------:R-:W-:Y:S01]  /*04d0*/  IMAD.SHL.U32 R2, R0, 0x8, RZ ;  /* 0x0000000800027824 */ /* 0x000fe200078e00ff */
[C---:B------:R-:W-:Y:S01]  /*04e0*/  R2P PR, R7.reuse, 0x6 ;  /* 0x0000000607007804 */ /* 0x040fe20000000000 */
[----:B------:R-:W-:Y:S01]  /*04f0*/  IMAD.SHL.U32 R0, R7, 0x40, RZ ;  /* 0x0000004007007824 */ /* 0x000fe200078e00ff */
[----:B------:R-:W-:Y:S01]  /*0500*/  LEA.HI R3, R3, R20, RZ, 0x2 ;  /* 0x0000001403037211 */ /* 0x000fe200078f10ff */
[----:B------:R-:W-:Y:S01]  /*0510*/  IMAD.IADD R18, R12, 0x1, -R4 ;  /* 0x000000010c127824 */ /* 0x000fe200078e0a04 */
[----:B------:R-:W-:Y:S01]  /*0520*/  LOP3.LUT R2, R2, 0x18, RZ, 0xc0, !PT ;  /* 0x0000001802027812 */ /* 0x000fe200078ec0ff */
[----:B------:R-:W-:Y:S01]  /*0530*/  IMAD.SHL.U32 R4, R8, 0x20, RZ ;  /* 0x0000002008047824 */ /* 0x000fe200078e00ff */
[----:B------:R-:W-:Y:S01]  /*0540*/  LOP3.LUT R0, R0, 0x1c0, RZ, 0xc0, !PT ;  /* 0x000001c000007812 */ /* 0x000fe200078ec0ff */
[----:B------:R-:W-:Y:S01]  /*0550*/  IMAD.SHL.U32 R8, R5, 0x2, RZ ;  /* 0x0000000205087824 */ /* 0x000fe200078e00ff */
[----:B------:R-:W-:Y:S01]  /*0560*/  LOP3.LUT R187, R3, 0xfffffffc, RZ, 0xc0, !PT ;  /* 0xfffffffc03bb7812 */ /* 0x000fe200078ec0ff */
[----:B------:R-:W-:Y:S01]  /*0570*/  IMAD.SHL.U32 R5, R10, 0x20, RZ ;  /* 0x000000200a057824 */ /* 0x000fe200078e00ff */
[----:B------:R-:W-:Y:S01]  /*0580*/  SHF.R.U32.HI R3, RZ, 0x3, R0 ;  /* 0x00000003ff037819 */ /* 0x000fe20000011600 */
[----:B------:R1:W-:Y:S01]  /*0590*/  STL [R1+0x8], R18 ;  /* 0x0000081201007387 */ /* 0x0003e20000100800 */
[----:B------:R-:W-:Y:S01]  /*05a0*/  LOP3.LUT R243, R4, 0x6, R243, 0xf8, !PT ;  /* 0x0000000604f37812 */ /* 0x000fe200078ef8f3 */
[----:B------:R-:W-:Y:S01]  /*05b0*/  IMAD.IADD R187, R20, 0x1, -R187 ;  /* 0x0000000114bb7824 */ /* 0x000fe200078e0abb */
[----:B------:R-:W-:Y:S01]  /*05c0*/  LOP3.LUT R4, R0, 0x20, R4, 0xf8, !PT ;  /* 0x0000002000047812 */ /* 0x000fe200078ef804 */
[----:B------:R1:W-:Y:S01]  /*05d0*/  STL [R1+0x4], R17 ;  /* 0x0000041101007387 */ /* 0x0003e20000100800 */
[----:B------:R-:W-:Y:S01]  /*05e0*/  LOP3.LUT R5, R2, 0x20, R5, 0xf8, !PT ;  /* 0x0000002002057812 */ /* 0x000fe200078ef805 */
[----:B------:R-:W-:Y:S01]  /*05f0*/  IMAD.SHL.U32 R174, R173, 0x2, RZ ;  /* 0x00000002adae7824 */ /* 0x000fe200078e00ff */
[----:B------:R-:W-:Y:S01]  /*0600*/  LOP3.LUT R9, R3, R0, R2, 0x1e, !PT ;  /* 0x0000000003097212 */ /* 0x000fe200078e1e02 */
[----:B------:R-:W-:Y:S01]  /*0610*/  IMAD.SHL.U32 R2, R19, 0x40, RZ ;  /* 0x0000004013027824 */ /* 0x000fe200078e00ff */
[----:B------:R-:W-:Y:S01]  /*0620*/  LOP3.LUT R3, R4, R3, RZ, 0x3c, !PT ;  /* 0x0000000304037212 */ /* 0x000fe200078e3cff */
[----:B------:R-:W-:Y:S01]  /*0630*/  IMAD R0, R187, 0x400, R8 ;  /* 0x00000400bb007824 */ /* 0x000fe200078e0208 */
[----:B------:R-:W-:Y:S01]  /*0640*/  SHF.R.S32.HI R4, RZ, 0x1f, R18 ;  /* 0x0000001fff047819 */ /* 0x000fe20000011412 */
[----:B------:R-:W-:Y:S01]  /*0650*/  IMAD.SHL.U32 R191, R17, 0x2, RZ ;  /* 0x0000000211bf7824 */ /* 0x000fe200078e00ff */
[----:B------:R-:W-:Y:S01]  /*0660*/  LOP3.LUT R2, R2, 0x1c0, RZ, 0xc0, !PT ;  /* 0x000001c002027812 */ /* 0x000fe200078ec0ff */
[----:B------:R-:W-:Y:S01]  /*0670*/  IMAD.IADD R204, R0, 0x1, R3 ;  /* 0x0000000100cc7824 */ /* 0x000fe200078e0203 */
[----:B------:R-:W-:Y:S01]  /*0680*/  LEA.HI R4, R4, R18, RZ, 0x2 ;  /* 0x0000001204047211 */ /* 0x000fe200078f10ff */
[----:B------:R-:W-:Y:S01]  /*0690*/  IMAD.SHL.U32 R0, R10, 0x8, RZ ;  /* 0x000000080a007824 */ /* 0x000fe200078e00ff */
[----:B------:R-:W-:Y:S01]  /*06a0*/  SHF.R.U32.HI R3, RZ, 0x3, R2 ;  /* 0x00000003ff037819 */ /* 0x000fe20000011602 */
[----:B------:R-:W-:Y:S01]  /*06b0*/  IMAD.SHL.U32 R204, R204, 0x2, RZ ;  /* 0x00000002cccc7824 */ /* 0x000fe200078e00ff */
[----:B------:R-:W-:-:S02]  /*06c0*/  SEL R170, R170, 0xffffffe0, !P3 ;  /* 0xffffffe0aaaa7807 */ /* 0x000fc40005800000 */
[----:B------:R-:W-:Y:S02]  /*06d0*/  LOP3.LUT R7, R2, 0x8, R0, 0xf8, !PT ;  /* 0x0000000802077812 */ /* 0x000fe400078ef800 */
[----:B------:R-:W-:Y:S01]  /*06e0*/  LOP3.LUT R2, R3, R5, R2, 0x1e, !PT ;  /* 0x0000000503027212 */ /* 0x000fe200078e1e02 */
[----:B------:R-:W-:Y:S01]  /*06f0*/  IMAD.IADD R170, R169, 0x1, R170 ;  /* 0x00000001a9aa7824 */ /* 0x000fe200078e02aa */
[----:B------:R-:W-:Y:S01]  /*0700*/  SHF.R.S32.HI R5, RZ, 0x2, R4 ;  /* 0x00000002ff057819 */ /* 0x000fe20000011404 */
[----:B------:R-:W-:Y:S01]  /*0710*/  IMAD R4, R181, 0x400, R8 ;  /* 0x00000400b5047824 */ /* 0x000fe200078e0208 */
[----:B------:R-:W-:Y:S02]  /*0720*/  LOP3.LUT R0, R6, 0xfffffe00, RZ, 0xc0, !PT ;  /* 0xfffffe0006007812 */ /* 0x000fe400078ec0ff */
[----:B------:R-:W-:Y:S01]  /*0730*/  LOP3.LUT R3, R7, R3, RZ, 0x3c, !PT ;  /* 0x0000000307037212 */ /* 0x000fe200078e3cff */
[C---:B------:R-:W-:Y:S01]  /*0740*/  IMAD R10, R187.reuse, 0x10, R5 ;  /* 0x00000010bb0a7824 */ /* 0x040fe200078e0205 */
[----:B------:R-:W-:Y:S01]  /*0750*/  LOP3.LUT R186, R2, R0, RZ, 0xfc, !PT ;  /* 0x0000000002ba7212 */ /* 0x000fe200078efcff */
[--C-:B------:R-:W-:Y:S01]  /*0760*/  IMAD R187, R187, 0x400, R0.reuse ;  /* 0x00000400bbbb7824 */ /* 0x100fe200078e0200 */
[----:B------:R-:W-:Y:S01]  /*0770*/  SEL R171, R171, 0xffffffc0, !P4 ;  /* 0xffffffc0abab7807 */ /* 0x000fe20006000000 */
[----:B------:R-:W-:Y:S01]  /*0780*/  IMAD R181, R181, 0x400, R0 ;  /* 0x00000400b5b57824 */ /* 0x000fe200078e0200 */
[----:B------:R-:W-:Y:S01]  /*0790*/  SHF.R.S32.HI R0, RZ, 0x1f, R233 ;  /* 0x0000001fff007819 */ /* 0x000fe200000114e9 */
[----:B------:R1:W-:Y:S01]  /*07a0*/  STL [R1], R10 ;  /* 0x0000000a01007387 */ /* 0x0003e20000100800 */
[----:B------:R-:W-:Y:S01]  /*07b0*/  IADD3 R0, R10, 0x8, RZ ;  /* 0x000000080a007810 */ /* 0x000fe20007ffe0ff */
[----:B------:R-:W-:Y:S01]  /*07c0*/  IMAD.IADD R4, R4, 0x1, R9 ;  /* 0x0000000104047824 */ /* 0x000fe200078e0209 */
[----:B------:R-:W-:Y:S01]  /*07d0*/  SEL R206, R206, 0x10, !P0 ;  /* 0x00000010cece7807 */ /* 0x000fe20004000000 */
[----:B------:R-:W-:Y:S01]  /*07e0*/  IMAD.IADD R181, R3, 0x1, R181 ;  /* 0x0000000103b57824 */ /* 0x000fe200078e02b5 */
[----:B------:R-:W-:Y:S01]  /*07f0*/  IADD3 R205, R204, 0x20, RZ ;  /* 0x00000020cccd7810 */ /* 0x000fe20007ffe0ff */
[----:B------:R1:W-:Y:S01]  /*0800*/  STL [R1+0x10], R0 ;  /* 0x0000100001007387 */ /* 0x0003e20000100800 */
[----:B------:R-:W-:Y:S01]  /*0810*/  LEA R235, R4, 0x12000, 0x1 ;  /* 0x0001200004eb7811 */ /* 0x000fe200078e08ff */
[--C-:B------:R-:W-:Y:S01]  /*0820*/  IMAD R173, R173, 0x2, R171.reuse ;  /* 0x00000002adad7824 */ /* 0x100fe200078e02ab */
[C---:B------:R-:W-:Y:S01]  /*0830*/  @P1 IADD3 R205, R204.reuse, -0x20, RZ ;  /* 0xffffffe0cccd1810 */ /* 0x040fe20007ffe0ff */
[----:B------:R-:W-:Y:S01]  /*0840*/  IMAD.IADD R172, R169, 0x1, R171 ;  /* 0x00000001a9ac7824 */ /* 0x000fe200078e02ab */
[----:B------:R-:W-:Y:S01]  /*0850*/  IADD3 R236, R235, 0x40, RZ ;  /* 0x00000040ebec7810 */ /* 0x000fe20007ffe0ff */
[----:B------:R-:W-:Y:S01]  /*0860*/  IMAD.IADD R207, R204, 0x1, R206 ;  /* 0x00000001cccf7824 */ /* 0x000fe200078e02ce */
[C---:B------:R-:W-:Y:S01]  /*0870*/  IADD3 R210, R200.reuse, 0x40, RZ ;  /* 0x00000040c8d27810 */ /* 0x040fe20007ffe0ff */
[----:B------:R-:W-:Y:S01]  /*0880*/  IMAD.IADD R187, R187, 0x1, R3 ;  /* 0x00000001bbbb7824 */ /* 0x000fe200078e0203 */
[----:B------:R-:W-:Y:S01]  /*0890*/  IADD3 R211, R200, 0x80, RZ ;  /* 0x00000080c8d37810 */ /* 0x000fe20007ffe0ff */
[----:B------:R-:W-:Y:S01]  /*08a0*/  IMAD.IADD R171, R171, 0x1, R170 ;  /* 0x00000001abab7824 */ /* 0x000fe200078e02aa */
[----:B------:R-:W-:Y:S01]  /*08b0*/  LEA R181, R181, 0x1e000, 0x1 ;  /* 0x0001e000b5b57811 */ /* 0x000fe200078e08ff */
[----:B------:R-:W-:Y:S01]  /*08c0*/  IMAD.IADD R206, R206, 0x1, R205 ;  /* 0x00000001cece7824 */ /* 0x000fe200078e02cd */
[----:B------:R-:W-:-:S02]  /*08d0*/  @P2 IADD3 R236, R235, -0x40, RZ ;  /* 0xffffffc0ebec2810 */ /* 0x000fc40007ffe0ff */
.L_x_296:
[----:B--2---:R-:W2:Y:S01]  /*08e0*/  S2R R32, SR_CTAID.Y ;  /* 0x0000000000207919 */ /* 0x004ea20000002600 */
[----:B-1----:R-:W1:Y:S01]  /*08f0*/  LDC.U8 R0, c[0x0][0x312] ;  /* 0x0000c480ff007b82 */ /* 0x002e620000000000 */
[----:B------:R-:W-:-:S02]  /*0900*/  ISETP.NE.U32.AND P1, PT, RZ, c[0x0][0x240], PT ;  /* 0x00009000ff007a0c */ /* 0x000fc40003f25070 */
[----:B---34-:R-:W3:Y:S01]  /*0910*/  S2R R2, SR_CTAID.Y ;  /* 0x0000000000027919 */ /* 0x018ee20000002600 */
[----:B------:R-:W-:Y:S02]  /*0920*/  ISETP.EQ.U32.AND P5, PT, RZ, c[0x0][0x248], PT ;  /* 0x00009200ff007a0c */ /* 0x000fe40003fa2070 */
[----:B------:R-:W-:Y:S02]  /*0930*/  ISETP.NE.AND.EX P1, PT, RZ, c[0x0][0x244], PT, P1 ;  /* 0x00009100ff007a0c */ /* 0x000fe40003f25310 */
[----:B------:R-:W-:Y:S01]  /*0940*/  ISETP.NE.U32.AND P3, PT, RZ, c[0x0][0x250], PT ;  /* 0x00009400ff007a0c */ /* 0x000fe20003f65070 */
[----:B------:R-:W-:-:S03]  /*0950*/  IMAD.MOV.U32 R249, RZ, RZ, -0x1 ;  /* 0xfffffffffff97424 */ /* 0x000fc600078e00ff */
[----:B------:R-:W-:Y:S01]  /*0960*/  ISETP.NE.AND.EX P3, PT, RZ, c[0x0][0x254], PT, P3 ;  /* 0x00009500ff007a0c */ /* 0x000fe20003f65330 */
[----:B--2---:R-:W-:Y:S01]  /*0970*/  IMAD.SHL.U32 R8, R32, 0x4, RZ ;  /* 0x0000000420087824 */ /* 0x004fe200078e00ff */
[----:B-1----:R-:W-:Y:S01]  /*0980*/  ISETP.NE.AND P4, PT, R0, RZ, PT ;  /* 0x000000ff0000720c */ /* 0x002fe20003f85270 */
[----:B------:R-:W-:Y:S01]  /*0990*/  IMAD.MOV.U32 R0, RZ, RZ, -0x1 ;  /* 0xffffffffff007424 */ /* 0x000fe200078e00ff */
[----:B---3--:R-:W-:Y:S02]  /*09a0*/  SHF.R.S32.HI R18, RZ, 0x1f, R2 ;  /* 0x0000001fff127819 */ /* 0x008fe40000011402 */
[----:B------:R-:W-:Y:S02]  /*09b0*/  IADD3 R2, P0, R8, c[0x0][0x240], RZ ;  /* 0x0000900008027a10 */ /* 0x000fe40007f1e0ff */
[----:B------:R-:W-:Y:S02]  /*09c0*/  SHF.L.U64.HI R7, R32, 0x2, R18 ;  /* 0x0000000220077819 */ /* 0x000fe40000010212 */
[----:B------:R-:W-:-:S02]  /*09d0*/  ISETP.EQ.OR.EX P5, PT, RZ, c[0x0][0x24c], !P4, P5 ;  /* 0x00009300ff007a0c */ /* 0x000fc400067a2750 */
[----:B------:R-:W-:Y:S02]  /*09e0*/  IADD3.X R3, R7, c[0x0][0x244], RZ, P0, !PT ;  /* 0x0000910007037a10 */ /* 0x000fe400007fe4ff */
[----:B------:R-:W-:-:S03]  /*09f0*/  @P3 IADD3 R4, P0, R8, c[0x0][0x250], RZ ;  /* 0x0000940008043a10 */ /* 0x000fc60007f1e0ff */
[----:B------:R1:W2:Y:S04]  /*0a00*/  @P1 LDG.E R0, [R2.64] ;  /* 0x0000000602001981 */ /* 0x0002a8000c1e1900 */
[----:B------:R1:W2:Y:S01]  /*0a10*/  @P1 LDG.E R6, [R2.64+0x4] ;  /* 0x0000040602061981 */ /* 0x0002a2000c1e1900 */
[----:B------:R-:W-:Y:S01]  /*0a20*/  @P3 IADD3.X R5, R7, c[0x0][0x254], RZ, P0, !PT ;  /* 0x0000950007053a10 */ /* 0x000fe200007fe4ff */
[----:B------:R-:W-:Y:S01]  /*0a30*/  IMAD.MOV.U32 R232, RZ, RZ, RZ ;  /* 0x000000ffffe87224 */ /* 0x000fe200078e00ff */
[----:B-1----:R-:W-:-:S05]  /*0a40*/  IADD3 R2, P2, R8, c[0x0][0x248], RZ ;  /* 0x0000920008027a10 */ /* 0x002fca0007f5e0ff */
[----:B-----5:R1:W5:Y:S01]  /*0a50*/  @P3 LDG.E R232, [R4.64] ;  /* 0x0000000604e83981 */ /* 0x020362000c1e1900 */
[----:B------:R-:W-:-:S05]  /*0a60*/  IADD3.X R3, R7, c[0x0][0x24c], RZ, P2, !PT ;  /* 0x0000930007037a10 */ /* 0x000fca00017fe4ff */
[----:B------:R3:W5:Y:S01]  /*0a70*/  @!P5 LDG.E R249, [R2.64] ;  /* 0x0000000602f9d981 */ /* 0x000762000c1e1900 */
[----:B------:R-:W-:-:S04]  /*0a80*/  ISETP.NE.U32.AND P0, PT, RZ, c[0x0][0x248], PT ;  /* 0x00009200ff007a0c */ /* 0x000fc80003f05070 */
[----:B------:R-:W-:Y:S01]  /*0a90*/  ISETP.NE.AND.EX P0, PT, RZ, c[0x0][0x24c], PT, P0 ;  /* 0x00009300ff007a0c */ /* 0x000fe20003f05300 */
[----:B-1----:R-:W-:Y:S02]  /*0aa0*/  IMAD.MOV.U32 R4, RZ, RZ, c[0x0][0x218] ;  /* 0x00008600ff047624 */ /* 0x002fe400078e00ff */
[----:B--2---:R-:W-:Y:S02]  /*0ab0*/  @P1 IMAD.IADD R19, R6, 0x1, -R0 ;  /* 0x0000000106131824 */ /* 0x004fe400078e0a00 */
[----:B------:R-:W-:-:S08]  /*0ac0*/  @!P1 IMAD.MOV.U32 R19, RZ, RZ, c[0x0][0x214] ;  /* 0x00008500ff139624 */ /* 0x000fd000078e00ff */
[----:B------:R-:W-:Y:S05]  /*0ad0*/  @!P0 BRA `(.L_x_250) ;  /* 0x0000003000008947 */ /* 0x000fea0003800000 */
[----:B---3--:R-:W2:Y:S02]  /*0ae0*/  @P4 LDG.E R4, [R2.64+0x4] ;  /* 0x0000040602044981 */ /* 0x008ea4000c1e1900 */
[----:B--2--5:R-:W-:-:S06]  /*0af0*/  @P4 IADD3 R4, R4, -R249, RZ ;  /* 0x800000f904044210 */ /* 0x024fcc0007ffe0ff */
[----:B------:R1:W5:Y:S02]  /*0b00*/  @!P4 LDG.E R4, [R2.64] ;  /* 0x000000060204c981 */ /* 0x000364000c1e1900 */
.L_x_250:
[----:B---3--:R-:W-:-:S04]  /*0b10*/  ISETP.NE.U32.AND P2, PT, RZ, c[0x0][0x258], PT ;  /* 0x00009600ff007a0c */ /* 0x008fc80003f45070 */
[----:B------:R-:W-:-:S13]  /*0b20*/  ISETP.NE.AND.EX P2, PT, RZ, c[0x0][0x25c], PT, P2 ;  /* 0x00009700ff007a0c */ /* 0x000fda0003f45320 */
[----:B-1----:R-:W-:-:S04]  /*0b30*/  @P2 IADD3 R2, P0, R8, c[0x0][0x258], RZ ;  /* 0x0000960008022a10 */ /* 0x002fc80007f1e0ff */
[----:B------:R-:W-:-:S06]  /*0b40*/  @P2 IADD3.X R3, R7, c[0x0][0x25c], RZ, P0, !PT ;  /* 0x0000970007032a10 */ /* 0x000fcc00007fe4ff */
[----:B------:R-:W2:Y:S01]  /*0b50*/  @P2 LDG.E R3, [R2.64] ;  /* 0x0000000602032981 */ /* 0x000ea2000c1e1900 */
[----:B------:R-:W-:Y:S01]  /*0b60*/  @!P2 ISETP.NE.U32.AND P0, PT, RZ, c[0x0][0x268], PT ;  /* 0x00009a00ff00aa0c */ /* 0x000fe20003f05070 */
[----:B------:R-:W-:-:S03]  /*0b70*/  IMAD.SHL.U32 R242, R234, 0x40, RZ ;  /* 0x00000040eaf27824 */ /* 0x000fc600078e00ff */
[----:B------:R-:W-:-:S04]  /*0b80*/  @!P2 ISETP.NE.AND.EX P0, PT, RZ, c[0x0][0x26c], PT, P0 ;  /* 0x00009b00ff00aa0c */ /* 0x000fc80003f05300 */
[----:B------:R-:W-:Y:S01]  /*0b90*/  @!P2 SEL R2, RZ, c[0x0][0x21c], !P0 ;  /* 0x00008700ff02aa07 */ /* 0x000fe20004000000 */
[----:B--2--5:R-:W-:-:S03]  /*0ba0*/  @P2 IMAD.IADD R193, R3, 0x1, -R232 ;  /* 0x0000000103c12824 */ /* 0x024fc600078e0ae8 */
[----:B------:R-:W-:-:S04]  /*0bb0*/  @!P2 IADD3 R193, R2, R4, -R232 ;  /* 0x0000000402c1a210 */ /* 0x000fc80007ffe8e8 */
[----:B------:R-:W-:-:S13]  /*0bc0*/  ISETP.GT.AND P0, PT, R193, R242, PT ;  /* 0x000000f2c100720c */ /* 0x000fda0003f04270 */
[----:B------:R-:W-:Y:S05]  /*0bd0*/  @!P0 BRA `(.L_x_251) ;  /* 0x0000768000008947 */ /* 0x000fea0003800000 */
[----:B------:R-:W-:Y:S01]  /*0be0*/  ISETP.NE.AND P2, PT, R249, -0x1, PT ;  /* 0xfffffffff900780c */ /* 0x000fe20003f45270 */
[----:B------:R-:W-:Y:S01]  /*0bf0*/  IMAD R4, R18, c[0x0][0x178], RZ ;  /* 0x00005e0012047a24 */ /* 0x000fe200078e02ff */
[----:B------:R-:W-:Y:S01]  /*0c00*/  IADD3 R2, R19, 0x3f, RZ ;  /* 0x0000003f13027810 */ /* 0x000fe20007ffe0ff */
[----:B------:R-:W-:Y:S01]  /*0c10*/  IMAD.WIDE.U32 R26, R32, c[0x0][0x178], RZ ;  /* 0x00005e00201a7a25 */ /* 0x000fe200078e00ff */
[C---:B------:R-:W-:Y:S02]  /*0c20*/  ISETP.NE.AND P0, PT, R0.reuse, -0x1, PT ;  /* 0xffffffff0000780c */ /* 0x040fe40003f05270 */
[----:B------:R-:W-:Y:S01]  /*0c30*/  SHF.R.S32.HI R3, RZ, 0x1f, R2 ;  /* 0x0000001fff037819 */ /* 0x000fe20000011402 */
[----:B------:R-:W-:-:S03]  /*0c40*/  IMAD R7, R0, c[0x0][0x194], RZ ;  /* 0x0000650000077a24 */ /* 0x000fc600078e02ff */
[----:B------:R-:W-:Y:S01]  /*0c50*/  LEA.HI R23, R3, R2, RZ, 0x6 ;  /* 0x0000000203177211 */ /* 0x000fe200078f30ff */
[----:B------:R-:W-:Y:S02]  /*0c60*/  IMAD R2, R32, c[0x0][0x17c], R4 ;  /* 0x00005f0020027a24 */ /* 0x000fe400078e0204 */
[----:B------:R-:W-:Y:S01]  /*0c70*/  @P2 IMAD.IADD R6, R232, 0x1, R249 ;  /* 0x00000001e8062824 */ /* 0x000fe200078e02f9 */
[----:B------:R-:W-:Y:S01]  /*0c80*/  LOP3.LUT R8, R23, 0xffffffc0, RZ, 0xc0, !PT ;  /* 0xffffffc017087812 */ /* 0x000fe200078ec0ff */
[----:B------:R-:W-:-:S03]  /*0c90*/  IMAD.WIDE.U32 R4, R0, c[0x0][0x190], RZ ;  /* 0x0000640000047a25 */ /* 0x000fc600078e00ff */
[----:B------:R-:W-:Y:S01]  /*0ca0*/  IADD3 R10, R8, -0x40, RZ ;  /* 0xffffffc0080a7810 */ /* 0x000fe20007ffe0ff */
[----:B------:R-:W-:Y:S01]  /*0cb0*/  IMAD.IADD R22, R27, 0x1, R2 ;  /* 0x000000011b167824 */ /* 0x000fe200078e0202 */
[----:B------:R-:W-:Y:S01]  /*0cc0*/  SEL R26, R26, R4, !P0 ;  /* 0x000000041a1a7207 */ /* 0x000fe20004000000 */
[C---:B------:R-:W-:Y:S01]  /*0cd0*/  @P2 IMAD.WIDE.U32 R2, R6.reuse, c[0x0][0x198], RZ ;  /* 0x0000660006022a25 */ /* 0x040fe200078e00ff */
[----:B------:R-:W-:Y:S02]  /*0ce0*/  @P0 IADD3 R22, R5, R7, RZ ;  /* 0x0000000705160210 */ /* 0x000fe40007ffe0ff */
[----:B------:R-:W-:Y:S01]  /*0cf0*/  SHF.R.S32.HI R16, RZ, 0x1f, R10 ;  /* 0x0000001fff107819 */ /* 0x000fe2000001140a */
[----:B------:R-:W-:Y:S02]  /*0d00*/  @P2 IMAD R25, R6, c[0x0][0x19c], R3 ;  /* 0x0000670006192a24 */ /* 0x000fe400078e0203 */
[----:B------:R-:W-:Y:S01]  /*0d10*/  @P2 IMAD.MOV.U32 R24, RZ, RZ, R2 ;  /* 0x000000ffff182224 */ /* 0x000fe200078e0002 */
[----:B------:R-:W-:Y:S05]  /*0d20*/  @P2 BRA `(.L_x_252) ;  /* 0x000000a000002947 */ /* 0x000fea0003800000 */
[----:B------:R-:W-:Y:S01]  /*0d30*/  SHF.R.S32.HI R2, RZ, 0x1f, R232 ;  /* 0x0000001fff027819 */ /* 0x000fe200000114e8 */
[----:B------:R-:W-:-:S04]  /*0d40*/  IMAD R5, R18, c[0x0][0x180], RZ ;  /* 0x0000600012057a24 */ /* 0x000fc800078e02ff */
[----:B------:R-:W-:Y:S02]  /*0d50*/  IMAD R4, R2, c[0x0][0x198], RZ ;  /* 0x0000660002047a24 */ /* 0x000fe400078e02ff */
[----:B------:R-:W-:-:S04]  /*0d60*/  IMAD.WIDE.U32 R2, R232, c[0x0][0x198], RZ ;  /* 0x00006600e8027a25 */ /* 0x000fc800078e00ff */
[----:B------:R-:W-:-:S05]  /*0d70*/  IMAD R4, R232, c[0x0][0x19c], R4 ;  /* 0x00006700e8047a24 */ /* 0x000fca00078e0204 */
[----:B------:R-:W-:Y:S01]  /*0d80*/  IADD3 R3, R3, R4, RZ ;  /* 0x0000000403037210 */ /* 0x000fe20007ffe0ff */
[----:B------:R-:W-:-:S04]  /*0d90*/  IMAD R4, R32, c[0x0][0x184], R5 ;  /* 0x0000610020047a24 */ /* 0x000fc800078e0205 */
[----:B------:R-:W-:-:S05]  /*0da0*/  IMAD.WIDE.U32 R2, R32, c[0x0][0x180], R2 ;  /* 0x0000600020027a25 */ /* 0x000fca00078e0002 */
[----:B------:R-:W-:Y:S02]  /*0db0*/  IADD3 R25, R3, R4, RZ ;  /* 0x0000000403197210 */ /* 0x000fe40007ffe0ff */
[----:B------:R-:W-:Y:S02]  /*0dc0*/  MOV R24, R2 ;  /* 0x0000000200187202 */ /* 0x000fe40000000f00 */
.L_x_252:
[----:B------:R-:W-:-:S05]  /*0dd0*/  @P2 IADD3 R4, R232, R249, RZ ;  /* 0x000000f9e8042210 */ /* 0x000fca0007ffe0ff */
[----:B------:R-:W-:-:S04]  /*0de0*/  @P2 IMAD.WIDE.U32 R2, R4, c[0x0][0x1a0], RZ ;  /* 0x0000680004022a25 */ /* 0x000fc800078e00ff */
[----:B------:R-:W-:Y:S01]  /*0df0*/  @P2 IMAD R28, R4, c[0x0][0x1a4], R3 ;  /* 0x00006900041c2a24 */ /* 0x000fe200078e0203 */
[----:B------:R-:W-:Y:S01]  /*0e00*/  @P2 MOV R27, R2 ;  /* 0x00000002001b2202 */ /* 0x000fe20000000f00 */
        /* <DEDUP_REMOVED lines=11> */
.L_x_253:
[----:B------:R-:W-:Y:S01]  /*0ec0*/  IABS R14, c[0x0][0x1c8] ;  /* 0x00007200000e7a13 */ /* 0x000fe20000000000 */
[----:B------:R-:W1:Y:S01]  /*0ed0*/  S2R R33, SR_CTAID.Z ;  /* 0x0000000000217919 */ /* 0x000e620000002700 */
[----:B------:R-:W2:Y:S01]  /*0ee0*/  LDC.U8 R15, c[0x0][0x328] ;  /* 0x0000ca00ff0f7b82 */ /* 0x000ea20000000000 */
[----:B------:R-:W-:Y:S01]  /*0ef0*/  IMAD.MOV.U32 R12, RZ, RZ, c[0x0][0x224] ;  /* 0x00008900ff0c7624 */ /* 0x000fe200078e00ff */
[----:B------:R-:W3:Y:S01]  /*0f00*/  I2F.RP R2, R14 ;  /* 0x0000000e00027306 */ /* 0x000ee20000209400 */
[C---:B------:R-:W-:Y:S01]  /*0f10*/  @P0 IMAD.WIDE.U32 R4, R0.reuse, c[0x0][0x370], RZ ;  /* 0x0000dc0000040a25 */ /* 0x040fe200078e00ff */
[----:B------:R-:W4:Y:S01]  /*0f20*/  S2R R17, SR_CTAID.X ;  /* 0x0000000000117919 */ /* 0x000f220000002500 */
[----:B------:R-:W-:Y:S02]  /*0f30*/  SHF.R.S32.HI R250, RZ, 0x1f, R242 ;  /* 0x0000001ffffa7819 */ /* 0x000fe400000114f2 */
[----:B------:R-:W-:Y:S01]  /*0f40*/  SHF.R.S32.HI R12, RZ, 0x1f, R12 ;  /* 0x0000001fff0c7819 */ /* 0x000fe2000001140c */
[----:B------:R-:W-:Y:S01]  /*0f50*/  @P0 IMAD R11, R0, c[0x0][0x374], R5 ;  /* 0x0000dd00000b0a24 */ /* 0x000fe200078e0205 */
[----:B------:R-:W-:Y:S01]  /*0f60*/  @P0 MOV R9, R4 ;  /* 0x0000000400090202 */ /* 0x000fe20000000f00 */
[----:B------:R-:W-:Y:S01]  /*0f70*/  @!P0 IMAD.WIDE.U32 R4, R32, c[0x0][0x368], RZ ;  /* 0x0000da0020048a25 */ /* 0x000fe200078e00ff */
[----:B------:R-:W5:Y:S03]  /*0f80*/  LDC.U8 R29, c[0x0][0x3d0] ;  /* 0x0000f400ff1d7b82 */ /* 0x000f660000000000 */
[----:B------:R-:W-:-:S02]  /*0f90*/  IMAD.MOV.U32 R31, RZ, RZ, c[0x0][0x22c] ;  /* 0x00008b00ff1f7624 */ /* 0x000fc400078e00ff */
[----:B------:R-:W-:Y:S01]  /*0fa0*/  @!P0 IMAD.MOV.U32 R9, RZ, RZ, R4 ;  /* 0x000000ffff098224 */ /* 0x000fe200078e0004 */
[----:B---3--:R-:W3:Y:S01]  /*0fb0*/  MUFU.RCP R2, R2 ;  /* 0x0000000200027308 */ /* 0x008ee20000001000 */
[----:B------:R-:W-:Y:S01]  /*0fc0*/  IMAD.WIDE R20, R31, c[0x0][0x1c0], RZ ;  /* 0x000070001f147a25 */ /* 0x000fe200078e02ff */
[----:B-1----:R-:W-:Y:S02]  /*0fd0*/  IABS R7, R33 ;  /* 0x0000002100077213 */ /* 0x002fe40000000000 */
[----:B------:R-:W-:Y:S02]  /*0fe0*/  LOP3.LUT R8, R33, c[0x0][0x1c8], RZ, 0x3c, !PT ;  /* 0x0000720021087a12 */ /* 0x000fe400078e3cff */
[----:B--2---:R-:W-:Y:S02]  /*0ff0*/  ISETP.NE.AND P2, PT, R15, RZ, PT ;  /* 0x000000ff0f00720c */ /* 0x004fe40003f45270 */
[----:B------:R-:W-:Y:S02]  /*1000*/  ISETP.GE.AND P3, PT, R8, RZ, PT ;  /* 0x000000ff0800720c */ /* 0x000fe40003f66270 */
[----:B------:R-:W-:-:S02]  /*1010*/  SHF.L.U64.HI R8, R32, 0x7, R18 ;  /* 0x0000000720087819 */ /* 0x000fc40000010212 */
[----:B------:R-:W-:Y:S02]  /*1020*/  SHF.R.S32.HI R34, RZ, 0x1f, R33 ;  /* 0x0000001fff227819 */ /* 0x000fe40000011421 */
[----:B---3--:R-:W-:Y:S02]  /*1030*/  IADD3 R2, R2, 0xffffffe, RZ ;  /* 0x0ffffffe02027810 */ /* 0x008fe40007ffe0ff */
[----:B------:R-:W-:Y:S02]  /*1040*/  SEL R8, R8, RZ, P1 ;  /* 0x000000ff08087207 */ /* 0x000fe40000800000 */
[----:B------:R-:W1:Y:S02]  /*1050*/  F2I.FTZ.U32.TRUNC.NTZ R3, R2 ;  /* 0x0000000200037305 */ /* 0x000e64000021f000 */
[----:B-1----:R-:W-:-:S05]  /*1060*/  IADD3 R2, RZ, -R3, RZ ;  /* 0x80000003ff027210 */ /* 0x002fca0007ffe0ff */
[----:B------:R-:W-:Y:S02]  /*1070*/  IMAD R6, R2, R14, RZ ;  /* 0x0000000e02067224 */ /* 0x000fe400078e02ff */
[----:B------:R-:W-:-:S04]  /*1080*/  IMAD.MOV.U32 R2, RZ, RZ, RZ ;  /* 0x000000ffff027224 */ /* 0x000fc800078e00ff */
[----:B------:R-:W-:-:S04]  /*1090*/  IMAD.HI.U32 R2, R3, R6, R2 ;  /* 0x0000000603027227 */ /* 0x000fc800078e0002 */
[----:B------:R-:W-:Y:S02]  /*10a0*/  @!P0 IMAD R6, R18, c[0x0][0x368], RZ ;  /* 0x0000da0012068a24 */ /* 0x000fe400078e02ff */
[----:B------:R-:W-:-:S04]  /*10b0*/  IMAD.HI.U32 R2, R2, R7, RZ ;  /* 0x0000000702027227 */ /* 0x000fc800078e00ff */
[----:B------:R-:W-:Y:S01]  /*10c0*/  @!P0 IMAD R6, R32, c[0x0][0x36c], R6 ;  /* 0x0000db0020068a24 */ /* 0x000fe200078e0206 */
[----:B------:R-:W-:-:S04]  /*10d0*/  IADD3 R3, -R2, RZ, RZ ;  /* 0x000000ff02037210 */ /* 0x000fc80007ffe1ff */
[----:B------:R-:W-:Y:S01]  /*10e0*/  @!P0 IADD3 R11, R5, R6, RZ ;  /* 0x00000006050b8210 */ /* 0x000fe20007ffe0ff */
[----:B------:R-:W-:Y:S02]  /*10f0*/  IMAD R3, R14, R3, R7 ;  /* 0x000000030e037224 */ /* 0x000fe400078e0207 */
[----:B------:R-:W-:Y:S02]  /*1100*/  IMAD R7, R12, R32, RZ ;  /* 0x000000200c077224 */ /* 0x000fe400078e02ff */
[----:B------:R-:W-:Y:S01]  /*1110*/  IMAD.WIDE.U32 R12, R32, c[0x0][0x224], RZ ;  /* 0x00008900200c7a25 */ /* 0x000fe200078e00ff */
[----:B------:R-:W-:-:S03]  /*1120*/  ISETP.GT.U32.AND P4, PT, R14, R3, PT ;  /* 0x000000030e00720c */ /* 0x000fc60003f84070 */
[----:B------:R-:W-:Y:S02]  /*1130*/  IMAD R5, R18, c[0x0][0x224], R7 ;  /* 0x0000890012057a24 */ /* 0x000fe400078e0207 */
[----:B------:R-:W-:Y:S02]  /*1140*/  IMAD.SHL.U32 R6, R32, 0x80, RZ ;  /* 0x0000008020067824 */ /* 0x000fe400078e00ff */
[-C--:B------:R-:W-:Y:S01]  /*1150*/  IMAD R7, R21, R12.reuse, RZ ;  /* 0x0000000c15077224 */ /* 0x080fe200078e02ff */
[----:B------:R-:W-:Y:S01]  /*1160*/  IADD3 R4, R13, R5, RZ ;  /* 0x000000050d047210 */ /* 0x000fe20007ffe0ff */
[----:B------:R-:W-:Y:S01]  /*1170*/  IMAD.WIDE.U32 R12, R20, R12, RZ ;  /* 0x0000000c140c7225 */ /* 0x000fe200078e00ff */
[----:B------:R-:W-:-:S03]  /*1180*/  SEL R6, R6, RZ, P1 ;  /* 0x000000ff06067207 */ /* 0x000fc60000800000 */
[----:B------:R-:W-:Y:S01]  /*1190*/  @!P4 IADD3 R3, R3, -R14, RZ ;  /* 0x8000000e0303c210 */ /* 0x000fe20007ffe0ff */
[----:B------:R-:W-:Y:S01]  /*11a0*/  IMAD R7, R20, R4, R7 ;  /* 0x0000000414077224 */ /* 0x000fe200078e0207 */
[----:B------:R-:W-:Y:S01]  /*11b0*/  IADD3 R6, P1, R10, R6, RZ ;  /* 0x000000060a067210 */ /* 0x000fe20007f3e0ff */
[----:B------:R-:W-:Y:S01]  /*11c0*/  IMAD.WIDE.U32 R4, R20, R0, RZ ;  /* 0x0000000014047225 */ /* 0x000fe200078e00ff */
[----:B------:R-:W-:Y:S02]  /*11d0*/  ISETP.GE.U32.AND P5, PT, R3, R14, PT ;  /* 0x0000000e0300720c */ /* 0x000fe40003fa6070 */
[----:B------:R-:W-:Y:S01]  /*11e0*/  @!P4 IADD3 R2, R2, 0x1, RZ ;  /* 0x000000010202c810 */ /* 0x000fe20007ffe0ff */
[----:B------:R-:W-:Y:S01]  /*11f0*/  IMAD.X R8, R16, 0x1, R8, P1 ;  /* 0x0000000110087824 */ /* 0x000fe200008e0608 */
[----:B------:R-:W-:Y:S01]  /*1200*/  ISETP.NE.AND P4, PT, RZ, c[0x0][0x1c8], PT ;  /* 0x00007200ff007a0c */ /* 0x000fe20003f85270 */
[C---:B------:R-:W-:Y:S01]  /*1210*/  IMAD R14, R21.reuse, R6, RZ ;  /* 0x00000006150e7224 */ /* 0x040fe200078e02ff */
[----:B------:R-:W-:Y:S01]  /*1220*/  SEL R18, R12, R4, !P0 ;  /* 0x000000040c127207 */ /* 0x000fe20004000000 */
[----:B------:R-:W-:Y:S01]  /*1230*/  IMAD R3, R21, R0, RZ ;  /* 0x0000000015037224 */ /* 0x000fe200078e02ff */
[----:B------:R-:W-:Y:S01]  /*1240*/  IADD3 R15, R13, R7, RZ ;  /* 0x000000070d0f7210 */ /* 0x000fe20007ffe0ff */
[----:B------:R-:W-:Y:S01]  /*1250*/  @P2 IMAD R4, R32, c[0x0][0x214], RZ ;  /* 0x0000850020042a24 */ /* 0x000fe200078e02ff */
[----:B-----5:R-:W-:Y:S01]  /*1260*/  ISETP.NE.AND P1, PT, R29, RZ, PT ;  /* 0x000000ff1d00720c */ /* 0x020fe20003f25270 */
[----:B------:R-:W-:Y:S01]  /*1270*/  IMAD.WIDE.U32 R6, R20, R6, RZ ;  /* 0x0000000614067225 */ /* 0x000fe200078e00ff */
[----:B------:R-:W-:-:S02]  /*1280*/  @P0 IADD3 R15, R5, R3, RZ ;  /* 0x00000003050f0210 */ /* 0x000fc40007ffe0ff */
[----:B------:R-:W-:Y:S01]  /*1290*/  @P5 IADD3 R2, R2, 0x1, RZ ;  /* 0x0000000102025810 */ /* 0x000fe20007ffe0ff */
[----:B------:R-:W-:Y:S01]  /*12a0*/  IMAD R8, R20, R8, R14 ;  /* 0x0000000814087224 */ /* 0x000fe200078e020e */
[----:B------:R-:W-:Y:S01]  /*12b0*/  @P2 SEL R4, R4, R0, !P0 ;  /* 0x0000000004042207 */ /* 0x000fe20004000000 */
[----:B----4-:R-:W-:-:S03]  /*12c0*/  IMAD.WIDE.U32 R20, R17, c[0x0][0x3d8], RZ ;  /* 0x0000f60011147a25 */ /* 0x010fc600078e00ff */
[----:B------:R-:W-:Y:S01]  /*12d0*/  IADD3 R13, R7, R8, RZ ;  /* 0x00000008070d7210 */ /* 0x000fe20007ffe0ff */
[----:B------:R-:W-:Y:S01]  /*12e0*/  IMAD.MOV.U32 R12, RZ, RZ, R2 ;  /* 0x000000ffff0c7224 */ /* 0x000fe200078e0002 */
[----:B------:R-:W-:Y:S01]  /*12f0*/  SEL R20, R20, RZ, P1 ;  /* 0x000000ff14147207 */ /* 0x000fe20000800000 */
[----:B------:R-:W-:Y:S02]  /*1300*/  IMAD R3, R17, c[0x0][0x3dc], R21 ;  /* 0x0000f70011037a24 */ /* 0x000fe400078e0215 */
[C---:B------:R-:W-:Y:S01]  /*1310*/  IMAD R29, R33.reuse, c[0x0][0x22c], RZ ;  /* 0x00008b00211d7a24 */ /* 0x040fe200078e02ff */
[----:B------:R-:W-:Y:S01]  /*1320*/  @!P3 IADD3 R12, -R12, RZ, RZ ;  /* 0x000000ff0c0cb210 */ /* 0x000fe20007ffe1ff */
[----:B------:R-:W-:Y:S01]  /*1330*/  @!P2 IMAD R5, R32, c[0x0][0x1c0], R33 ;  /* 0x000070002005aa24 */ /* 0x000fe200078e0221 */
[----:B------:R-:W-:Y:S01]  /*1340*/  @!P4 LOP3.LUT R12, RZ, c[0x0][0x1c8], RZ, 0x33, !PT ;  /* 0x00007200ff0cca12 */ /* 0x000fe200078e33ff */
[----:B------:R-:W-:Y:S01]  /*1350*/  @P2 IMAD R14, R33, c[0x0][0x234], R4 ;  /* 0x00008d00210e2a24 */ /* 0x000fe200078e0204 */
[----:B------:R-:W-:Y:S01]  /*1360*/  SHF.R.S32.HI R30, RZ, 0x1f, R29 ;  /* 0x0000001fff1e7819 */ /* 0x000fe2000001141d */
[----:B------:R-:W-:Y:S01]  /*1370*/  @!P2 IMAD R14, R5, c[0x0][0x214], RZ ;  /* 0x00008500050eaa24 */ /* 0x000fe200078e02ff */
[----:B------:R-:W-:-:S02]  /*1380*/  SEL R17, R3, RZ, P1 ;  /* 0x000000ff03117207 */ /* 0x000fc40000800000 */
[----:B------:R-:W-:Y:S01]  /*1390*/  SHF.R.S32.HI R21, RZ, 0x1f, R12 ;  /* 0x0000001fff157819 */ /* 0x000fe2000001140c */
[----:B------:R-:W-:Y:S05]  /*13a0*/  @!P2 BRA `(.L_x_254) ;  /* 0x000000700000a947 */ /* 0x000fea0003800000 */
[C---:B------:R-:W-:Y:S01]  /*13b0*/  @!P0 IMAD R0, R32.reuse, c[0x0][0x224], RZ ;  /* 0x0000890020008a24 */ /* 0x040fe200078e02ff */
[----:B------:R-:W-:Y:S02]  /*13c0*/  MOV R2, 0x80 ;  /* 0x0000008000027802 */ /* 0x000fe40000000f00 */
[----:B------:R-:W-:Y:S02]  /*13d0*/  MOV R8, c[0x0][0x210] ;  /* 0x0000840000087a02 */ /* 0x000fe40000000f00 */
[----:B------:R-:W-:-:S03]  /*13e0*/  LEA R0, R32, R0, 0x7 ;  /* 0x0000000020007211 */ /* 0x000fc600078e38ff */
[----:B------:R-:W-:-:S04]  /*13f0*/  IMAD R8, R2, R8, c[0x0][0x234] ;  /* 0x00008d0002087624 */ /* 0x000fc800078e0208 */
[----:B------:R-:W-:Y:S01]  /*1400*/  IMAD R8, R8, R33, R0 ;  /* 0x0000002108087224 */ /* 0x000fe200078e0200 */
[----:B------:R-:W-:Y:S05]  /*1410*/  BRA `(.L_x_255) ;  /* 0x0000002000007947 */ /* 0x000fea0003800000 */
.L_x_254:
[----:B------:R-:W-:-:S04]  /*1420*/  IMAD R8, R32, c[0x0][0x1c0], R33 ;  /* 0x0000700020087a24 */ /* 0x000fc800078e0221 */
[----:B------:R-:W-:Y:S02]  /*1430*/  IMAD R8, R8, c[0x0][0x224], RZ ;  /* 0x0000890008087a24 */ /* 0x000fe400078e02ff */
.L_x_255:
[----:B------:R-:W2:Y:S01]  /*1440*/  LDL R37, [R1+0x8] ;  /* 0x0000080001257983 */ /* 0x000ea20000100800 */
[----:B------:R-:W-:Y:S01]  /*1450*/  IADD3 R2, P0, R200, R9, RZ ;  /* 0x00000009c8027210 */ /* 0x000fe20007f1e0ff */
[----:B------:R-:W-:Y:S01]  /*1460*/  IMAD R7, R31, c[0x0][0x1c0], RZ ;  /* 0x000070001f077a24 */ /* 0x000fe200078e02ff */
[----:B------:R-:W-:Y:S01]  /*1470*/  SHF.R.S32.HI R201, RZ, 0x1f, R200 ;  /* 0x0000001fffc97819 */ /* 0x000fe200000114c8 */
[----:B------:R-:W1:Y:S01]  /*1480*/  S2R R35, SR_TID.X ;  /* 0x0000000000237919 */ /* 0x000e620000002100 */
[----:B------:R-:W-:Y:S01]  /*1490*/  IMAD R0, R16, c[0x0][0x370], RZ ;  /* 0x0000dc0010007a24 */ /* 0x000fe200078e02ff */
[----:B------:R-:W-:Y:S01]  /*14a0*/  IADD3 R4, P3, R233, R10, RZ ;  /* 0x0000000ae9047210 */ /* 0x000fe20007f7e0ff */
[----:B------:R-:W-:Y:S01]  /*14b0*/  IMAD.SHL.U32 R5, R7, 0x40, RZ ;  /* 0x0000004007057824 */ /* 0x000fe200078e00ff */
[----:B------:R-:W3:Y:S01]  /*14c0*/  S2R R36, SR_TID.X ;  /* 0x0000000000247919 */ /* 0x000ee20000002100 */
[----:B------:R-:W-:Y:S01]  /*14d0*/  IMAD.X R3, R201, 0x1, R11, P0 ;  /* 0x00000001c9037824 */ /* 0x000fe200000e060b */
[----:B------:R-:W-:Y:S01]  /*14e0*/  SHF.R.S32.HI R32, RZ, 0x1f, R233 ;  /* 0x0000001fff207819 */ /* 0x000fe200000114e9 */
[----:B------:R-:W-:Y:S01]  /*14f0*/  IMAD R0, R10, c[0x0][0x374], R0 ;  /* 0x0000dd000a007a24 */ /* 0x000fe200078e0200 */
[----:B------:R-:W-:Y:S01]  /*1500*/  IADD3 R6, P2, P0, R6, R5, R29 ;  /* 0x0000000506067210 */ /* 0x000fe2000785e01d */
[C---:B------:R-:W-:Y:S01]  /*1510*/  IMAD.WIDE.U32 R2, R10.reuse, c[0x0][0x370], R2 ;  /* 0x0000dc000a027a25 */ /* 0x040fe200078e0002 */
[----:B------:R-:W-:Y:S01]  /*1520*/  SHF.R.S32.HI R5, RZ, 0x1f, R5 ;  /* 0x0000001fff057819 */ /* 0x000fe20000011405 */
[----:B------:R-:W-:Y:S02]  /*1530*/  BSSY B1, `(.L_x_251) ;  /* 0x00006d2000017945 */ /* 0x000fe40003800000 */
[----:B------:R-:W-:Y:S01]  /*1540*/  IMAD.IADD R14, R10, 0x1, R14 ;  /* 0x000000010a0e7824 */ /* 0x000fe200078e020e */
[----:B------:R-:W-:Y:S01]  /*1550*/  IADD3 R3, R3, R0, RZ ;  /* 0x0000000003037210 */ /* 0x000fe20007ffe0ff */
[----:B------:R-:W-:Y:S01]  /*1560*/  IMAD.X R0, R32, 0x1, R16, P3 ;  /* 0x0000000120007824 */ /* 0x000fe200018e0610 */
[----:B------:R-:W-:Y:S01]  /*1570*/  IADD3.X R9, R13, R5, R30, P2, P0 ;  /* 0x000000050d097210 */ /* 0x000fe200017e041e */
[----:B------:R-:W-:Y:S01]  /*1580*/  IMAD R13, R34, c[0x0][0x378], RZ ;  /* 0x0000de00220d7a24 */ /* 0x000fe200078e02ff */
[----:B------:R-:W-:Y:S01]  /*1590*/  IADD3 R6, P2, P0, R20, R6, R18 ;  /* 0x0000000614067210 */ /* 0x000fe2000785e012 */
[----:B------:R-:W-:Y:S01]  /*15a0*/  IMAD R5, R0, c[0x0][0x190], RZ ;  /* 0x0000640000057a24 */ /* 0x000fe200078e02ff */
[----:B------:R-:W-:Y:S01]  /*15b0*/  ISETP.GE.AND P3, PT, R19, 0x1, PT ;  /* 0x000000011300780c */ /* 0x000fe20003f66270 */
[----:B------:R-:W-:Y:S01]  /*15c0*/  IMAD.WIDE.U32 R2, R33, c[0x0][0x378], R2 ;  /* 0x0000de0021027a25 */ /* 0x000fe200078e0002 */
[----:B------:R-:W-:-:S02]  /*15d0*/  IADD3.X R9, R17, R9, R15, P2, P0 ;  /* 0x0000000911097210 */ /* 0x000fc400017e040f */
[----:B-1----:R-:W-:Y:S01]  /*15e0*/  SHF.R.S32.HI R35, RZ, 0x1f, R35 ;  /* 0x0000001fff237819 */ /* 0x002fe20000011423 */
[C---:B------:R-:W-:Y:S01]  /*15f0*/  IMAD R11, R4.reuse, c[0x0][0x194], R5 ;  /* 0x00006500040b7a24 */ /* 0x040fe200078e0205 */
[----:B------:R-:W-:Y:S01]  /*1600*/  MOV R15, 0x4 ;  /* 0x00000004000f7802 */ /* 0x000fe20000000f00 */
[----:B------:R-:W-:Y:S01]  /*1610*/  IMAD.WIDE.U32 R4, R4, c[0x0][0x190], R200 ;  /* 0x0000640004047a25 */ /* 0x000fe200078e00c8 */
[----:B---3--:R-:W-:-:S03]  /*1620*/  LEA.HI R35, R35, R36, RZ, 0x5 ;  /* 0x0000002423237211 */ /* 0x008fc600078f28ff */
[----:B------:R-:W-:Y:S01]  /*1630*/  IMAD.IADD R16, R10, 0x1, R8 ;  /* 0x000000010a107824 */ /* 0x000fe200078e0208 */
[----:B------:R-:W-:Y:S02]  /*1640*/  SHF.R.S32.HI R35, RZ, 0x5, R35 ;  /* 0x00000005ff237819 */ /* 0x000fe40000011423 */
[----:B------:R-:W-:Y:S01]  /*1650*/  IADD3 R4, P2, R26, R4, RZ ;  /* 0x000000041a047210 */ /* 0x000fe20007f5e0ff */
[----:B------:R-:W-:Y:S01]  /*1660*/  IMAD.WIDE R16, R16, R15, c[0x0][0x3c8] ;  /* 0x0000f20010107625 */ /* 0x000fe200078e020f */
[----:B------:R-:W-:Y:S02]  /*1670*/  LEA.HI.SX32 R10, R23, 0xffffffff, 0x1a ;  /* 0xffffffff170a7811 */ /* 0x000fe400078fd2ff */
[----:B------:R-:W-:Y:S01]  /*1680*/  IADD3.X R5, R22, R5, R11, P2, !PT ;  /* 0x0000000516057210 */ /* 0x000fe200017fe40b */
[----:B------:R-:W-:-:S04]  /*1690*/  IMAD.WIDE R14, R14, R15, c[0x0][0x200] ;  /* 0x000080000e0e7625 */ /* 0x000fc800078e020f */
[----:B------:R-:W-:-:S05]  /*16a0*/  IMAD.WIDE.U32 R4, R33, c[0x0][0x1a8], R4 ;  /* 0x00006a0021047a25 */ /* 0x000fca00078e0004 */
[----:B------:R-:W-:Y:S01]  /*16b0*/  LEA R8, P2, R4, c[0x0][0x160], 0x1 ;  /* 0x0000580004087a11 */ /* 0x000fe200078408ff */
[----:B--2---:R-:W-:Y:S02]  /*16c0*/  IMAD R0, R35, R7, R37 ;  /* 0x0000000723007224 */ /* 0x004fe400078e0225 */
[----:B------:R-:W-:-:S03]  /*16d0*/  IMAD R7, R33, c[0x0][0x37c], R13 ;  /* 0x0000df0021077a24 */ /* 0x000fc600078e020d */
[----:B------:R-:W-:Y:S02]  /*16e0*/  IADD3 R6, P0, R0, R6, RZ ;  /* 0x0000000600067210 */ /* 0x000fe40007f1e0ff */
[----:B------:R-:W-:Y:S01]  /*16f0*/  IADD3 R3, R3, R7, RZ ;  /* 0x0000000703037210 */ /* 0x000fe20007ffe0ff */
[----:B------:R-:W-:Y:S01]  /*1700*/  IMAD R7, R34, c[0x0][0x1a8], RZ ;  /* 0x00006a0022077a24 */ /* 0x000fe200078e02ff */
[----:B------:R-:W-:Y:S01]  /*1710*/  LEA.HI.X.SX32 R9, R0, R9, 0x1, P0 ;  /* 0x0000000900097211 */ /* 0x000fe200000f0eff */
[----:B------:R-:W-:Y:S01]  /*1720*/  IMAD R0, R32, c[0x0][0x370], RZ ;  /* 0x0000dc0020007a24 */ /* 0x000fe200078e02ff */
[C---:B------:R-:W-:Y:S01]  /*1730*/  LEA R188, P0, R6.reuse, c[0x0][0x350], 0x2 ;  /* 0x0000d40006bc7a11 */ /* 0x040fe200078010ff */
[----:B------:R-:W-:Y:S02]  /*1740*/  IMAD R7, R33, c[0x0][0x1ac], R7 ;  /* 0x00006b0021077a24 */ /* 0x000fe400078e0207 */
[C---:B------:R-:W-:Y:S01]  /*1750*/  IMAD R0, R233.reuse, c[0x0][0x374], R0 ;  /* 0x0000dd00e9007a24 */ /* 0x040fe200078e0200 */
[----:B------:R-:W-:Y:S01]  /*1760*/  LEA.HI.X R189, R6, c[0x0][0x354], R9, 0x2, P0 ;  /* 0x0000d50006bd7a11 */ /* 0x000fe200000f1409 */
[----:B------:R-:W-:-:S04]  /*1770*/  IMAD.WIDE.U32 R2, R233, c[0x0][0x370], R2 ;  /* 0x0000dc00e9027a25 */ /* 0x000fc800078e0002 */
[----:B------:R-:W-:Y:S01]  /*1780*/  IMAD.IADD R13, R5, 0x1, R7 ;  /* 0x00000001050d7824 */ /* 0x000fe200078e0207 */
[----:B------:R-:W-:Y:S02]  /*1790*/  IADD3 R0, R3, R0, RZ ;  /* 0x0000000003007210 */ /* 0x000fe40007ffe0ff */
[----:B------:R-:W-:Y:S02]  /*17a0*/  LEA R6, P0, R2, c[0x0][0x330], 0x1 ;  /* 0x0000cc0002067a11 */ /* 0x000fe400078008ff */
[----:B------:R-:W-:Y:S02]  /*17b0*/  LEA.HI.X R9, R4, c[0x0][0x164], R13, 0x1, P2 ;  /* 0x0000590004097a11 */ /* 0x000fe400010f0c0d */
[----:B------:R-:W-:Y:S01]  /*17c0*/  LEA.HI.X R7, R2, c[0x0][0x334], R0, 0x1, P0 ;  /* 0x0000cd0002077a11 */ /* 0x000fe200000f0c00 */
[----:B------:R-:W-:Y:S05]  /*17d0*/  @!P3 BRA `(.L_x_256) ;  /* 0x000062700000b947 */ /* 0x000fea0003800000 */
[----:B------:R-:W-:Y:S01]  /*17e0*/  @P1 BAR.SYNC.DEFER_BLOCKING 0x0 ;  /* 0x0000000000001b1d */ /* 0x000fe20000010000 */
[----:B------:R-:W-:Y:S01]  /*17f0*/  IMAD.MOV.U32 R199, RZ, RZ, R10 ;  /* 0x000000ffffc77224 */ /* 0x000fe200078e000a */
[----:B------:R-:W-:Y:S01]  /*1800*/  MOV R213, R16 ;  /* 0x0000001000d57202 */ /* 0x000fe20000000f00 */
[----:B------:R-:W-:Y:S01]  /*1810*/  IMAD.MOV.U32 R212, RZ, RZ, R17 ;  /* 0x000000ffffd47224 */ /* 0x000fe200078e0011 */
[----:B------:R-:W-:Y:S01]  /*1820*/  MOV R209, R14 ;  /* 0x0000000e00d17202 */ /* 0x000fe20000000f00 */
[C---:B------:R-:W-:Y:S01]  /*1830*/  IMAD R10, R199.reuse, -0x40, R19 ;  /* 0xffffffc0c70a7824 */ /* 0x040fe200078e0213 */
[----:B------:R-:W-:Y:S01]  /*1840*/  LEA.HI R11, R199, R199, RZ, 0x1 ;  /* 0x000000c7c70b7211 */ /* 0x000fe200078f08ff */
[----:B------:R-:W-:Y:S01]  /*1850*/  BSSY B0, `(.L_x_257) ;  /* 0x0000021000007945 */ /* 0x000fe20003800000 */
[----:B------:R-:W-:Y:S01]  /*1860*/  IMAD.MOV.U32 R208, RZ, RZ, R15 ;  /* 0x000000ffffd07224 */ /* 0x000fe200078e000f */
[----:B------:R-:W-:Y:S01]  /*1870*/  MOV R196, R8 ;  /* 0x0000000800c47202 */ /* 0x000fe20000000f00 */
[----:B------:R-:W-:Y:S01]  /*1880*/  IMAD.MOV.U32 R197, RZ, RZ, R9 ;  /* 0x000000ffffc57224 */ /* 0x000fe200078e0009 */
[----:B------:R-:W-:Y:S01]  /*1890*/  ISETP.GE.AND P5, PT, R233, R10, PT ;  /* 0x0000000ae900720c */ /* 0x000fe20003fa6270 */
[----:B------:R-:W-:Y:S01]  /*18a0*/  IMAD.MOV.U32 R195, RZ, RZ, R7 ;  /* 0x000000ffffc37224 */ /* 0x000fe200078e0007 */
[----:B------:R-:W-:-:S02]  /*18b0*/  LOP3.LUT R11, R11, 0xfffffffe, RZ, 0xc0, !PT ;  /* 0xfffffffe0b0b7812 */ /* 0x000fc400078ec0ff */
[----:B------:R-:W-:-:S03]  /*18c0*/  MOV R194, R6 ;  /* 0x0000000600c27202 */ /* 0x000fc60000000f00 */
[----:B------:R-:W-:-:S05]  /*18d0*/  IMAD.IADD R11, R199, 0x1, -R11 ;  /* 0x00000001c70b7824 */ /* 0x000fca00078e0a0b */
[----:B------:R-:W-:Y:S01]  /*18e0*/  ISETP.NE.AND P3, PT, R11, 0x1, PT ;  /* 0x000000010b00780c */ /* 0x000fe20003f65270 */
[----:B------:R1:W-:Y:S04]  /*18f0*/  @P5 STS.128 [R191+0xc000], RZ ;  /* 0x00c000ffbf005388 */ /* 0x0003e80000000c00 */
[----:B------:R1:W-:Y:S04]  /*1900*/  @P5 STS.128 [R191+0xe000], RZ ;  /* 0x00e000ffbf005388 */ /* 0x0003e80000000c00 */
[----:B------:R1:W-:Y:S01]  /*1910*/  @P5 STS.128 [R191+0x10000], RZ ;  /* 0x010000ffbf005388 */ /* 0x0003e20000000c00 */
[----:B------:R-:W-:Y:S05]  /*1920*/  @P5 BRA `(.L_x_258) ;  /* 0x0000013000005947 */ /* 0x000fea0003800000 */
[----:B------:R-:W-:Y:S02]  /*1930*/  ISETP.GE.AND P2, PT, R200, c[0x0][0x220], PT ;  /* 0x00008800c8007a0c */ /* 0x000fe40003f46270 */
[----:B------:R-:W-:-:S02]  /*1940*/  ISETP.GE.AND P1, PT, R210, c[0x0][0x220], PT ;  /* 0x00008800d2007a0c */ /* 0x000fc40003f26270 */
[----:B------:R-:W-:-:S09]  /*1950*/  ISETP.GE.AND P0, PT, R211, c[0x0][0x220], PT ;  /* 0x00008800d3007a0c */ /* 0x000fd20003f06270 */
        /* <DEDUP_REMOVED lines=16> */
.L_x_258:
[----:B------:R-:W-:Y:S05]  /*1a60*/  BSYNC B0 ;  /* 0x0000000000007941 */ /* 0x000fea0003800000 */
.L_x_257:
[----:B------:R-:W-:Y:S01]  /*1a70*/  IADD3 R14, R233, 0x20, RZ ;  /* 0x00000020e90e7810 */ /* 0x000fe20007ffe0ff */
[----:B------:R-:W-:Y:S01]  /*1a80*/  BSSY B0, `(.L_x_259) ;  /* 0x0000026000007945 */ /* 0x000fe20003800000 */
[----:B------:R-:W-:-:S02]  /*1a90*/  IMAD.MOV.U32 R185, RZ, RZ, 0x20 ;  /* 0x00000020ffb97424 */ /* 0x000fc400078e00ff */
[----:B------:R-:W-:-:S13]  /*1aa0*/  ISETP.GE.AND P4, PT, R14, R10, PT ;  /* 0x0000000a0e00720c */ /* 0x000fda0003f86270 */
[----:B------:R4:W-:Y:S04]  /*1ab0*/  @P4 STS.128 [R191+0xd000], RZ ;  /* 0x00d000ffbf004388 */ /* 0x0009e80000000c00 */
[----:B------:R4:W-:Y:S04]  /*1ac0*/  @P4 STS.128 [R191+0xf000], RZ ;  /* 0x00f000ffbf004388 */ /* 0x0009e80000000c00 */
[----:B------:R4:W-:Y:S01]  /*1ad0*/  @P4 STS.128 [R191+0x11000], RZ ;  /* 0x011000ffbf004388 */ /* 0x0009e20000000c00 */
[----:B------:R-:W-:Y:S05]  /*1ae0*/  @P4 BRA `(.L_x_260) ;  /* 0x000001f000004947 */ /* 0x000fea0003800000 */
[----:B------:R-:W-:Y:S01]  /*1af0*/  ISETP.GE.AND P2, PT, R200, c[0x0][0x220], PT ;  /* 0x00008800c8007a0c */ /* 0x000fe20003f46270 */
[----:B------:R-:W-:Y:S01]  /*1b00*/  IMAD.WIDE.U32 R6, R185, c[0x0][0x370], RZ ;  /* 0x0000dc00b9067a25 */ /* 0x000fe200078e00ff */
[----:B------:R-:W-:-:S03]  /*1b10*/  ISETP.GE.AND P1, PT, R210, c[0x0][0x220], PT ;  /* 0x00008800d2007a0c */ /* 0x000fc60003f26270 */
[----:B------:R-:W-:Y:S01]  /*1b20*/  IMAD R9, R185, c[0x0][0x374], RZ ;  /* 0x0000dd00b9097a24 */ /* 0x000fe200078e02ff */
[----:B------:R-:W-:-:S04]  /*1b30*/  IADD3 R2, P6, R2, R6, RZ ;  /* 0x0000000602027210 */ /* 0x000fc80007fde0ff */
[----:B------:R-:W-:-:S03]  /*1b40*/  IADD3.X R0, R0, R7, R9, P6, !PT ;  /* 0x0000000700007210 */ /* 0x000fc600037fe409 */
[----:B------:R-:W-:Y:S01]  /*1b50*/  @!P2 IMAD.MOV.U32 R3, RZ, RZ, c[0x0][0x370] ;  /* 0x0000dc00ff03a624 */ /* 0x000fe200078e00ff */
[----:B------:R1:W-:Y:S01]  /*1b60*/  @P2 STS.128 [R191+0xd000], RZ ;  /* 0x00d000ffbf002388 */ /* 0x0003e20000000c00 */
[----:B------:R-:W-:-:S03]  /*1b70*/  @!P2 IMAD.MOV.U32 R6, RZ, RZ, c[0x0][0x374] ;  /* 0x0000dd00ff06a624 */ /* 0x000fc600078e00ff */
[----:B------:R-:W-:-:S04]  /*1b80*/  @!P2 LEA R8, P0, R3, R194, 0x6 ;  /* 0x000000c20308a211 */ /* 0x000fc800078030ff */
[----:B------:R-:W-:Y:S02]  /*1b90*/  @!P2 LEA.HI.X R9, R3, R195, R6, 0x6, P0 ;  /* 0x000000c30309a211 */ /* 0x000fe400000f3406 */
[----:B------:R-:W-:Y:S02]  /*1ba0*/  ISETP.GE.AND P0, PT, R211, c[0x0][0x220], PT ;  /* 0x00008800d3007a0c */ /* 0x000fe40003f06270 */
        /* <DEDUP_REMOVED lines=19> */
.L_x_260:
[----:B------:R-:W-:Y:S05]  /*1ce0*/  BSYNC B0 ;  /* 0x0000000000007941 */ /* 0x000fea0003800000 */
.L_x_259:
[----:B------:R-:W5:Y:S01]  /*1cf0*/  LDL R2, [R1+0x4] ;  /* 0x0000040001027983 */ /* 0x000f620000100800 */
[----:B------:R-:W-:Y:S01]  /*1d00*/  BSSY B0, `(.L_x_261) ;  /* 0x000002e000007945 */ /* 0x000fe20003800000 */
[----:B-----5:R-:W-:-:S04]  /*1d10*/  IADD3 R0, R2, 0x3000, RZ ;  /* 0x0000300002007810 */ /* 0x020fc80007ffe0ff */
[----:B------:R-:W-:-:S05]  /*1d20*/  SEL R0, R0, R2, !P3 ;  /* 0x0000000200007207 */ /* 0x000fca0005800000 */
[----:B------:R-:W-:Y:S01]  /*1d30*/  IMAD.SHL.U32 R190, R0, 0x2, RZ ;  /* 0x0000000200be7824 */ /* 0x000fe200078e00ff */
[----:B------:R-:W-:Y:S05]  /*1d40*/  @!P5 BRA `(.L_x_262) ;  /* 0x000000d00000d947 */ /* 0x000fea0003800000 */
[----:B------:R1:W-:Y:S04]  /*1d50*/  STS [R190], RZ ;  /* 0x000000ffbe007388 */ /* 0x0003e80000000800 */
[----:B------:R1:W-:Y:S04]  /*1d60*/  STS [R190+0x4], RZ ;  /* 0x000004ffbe007388 */ /* 0x0003e80000000800 */
        /* <DEDUP_REMOVED lines=9> */
[----:B------:R1:W-:Y:S01]  /*1e00*/  STS [R190+0x400c], RZ ;  /* 0x00400cffbe007388 */ /* 0x0003e20000000800 */
[----:B------:R-:W-:Y:S05]  /*1e10*/  BRA `(.L_x_263) ;  /* 0x000001c000007947 */ /* 0x000fea0003800000 */
.L_x_262:
[----:B------:R-:W-:Y:S02]  /*1e20*/  ISETP.GE.AND P2, PT, R200, c[0x0][0x220], PT ;  /* 0x00008800c8007a0c */ /* 0x000fe40003f46270 */
[----:B------:R-:W-:-:S02]  /*1e30*/  ISETP.GE.AND P1, PT, R210, c[0x0][0x220], PT ;  /* 0x00008800d2007a0c */ /* 0x000fc40003f26270 */
[----:B------:R-:W-:-:S09]  /*1e40*/  ISETP.GE.AND P0, PT, R211, c[0x0][0x220], PT ;  /* 0x00008800d3007a0c */ /* 0x000fd20003f06270 */
[----:B------:R1:W-:Y:S04]  /*1e50*/  @P2 STS [R190], RZ ;  /* 0x000000ffbe002388 */ /* 0x0003e80000000800 */
[----:B------:R1:W-:Y:S04]  /*1e60*/  @P2 STS [R190+0x4], RZ ;  /* 0x000004ffbe002388 */ /* 0x0003e80000000800 */
[----:B------:R1:W-:Y:S04]  /*1e70*/  @P2 STS [R190+0x8], RZ ;  /* 0x000008ffbe002388 */ /* 0x0003e80000000800 */
[----:B------:R1:W-:Y:S04]  /*1e80*/  @P2 STS [R190+0xc], RZ ;  /* 0x00000cffbe002388 */ /* 0x0003e80000000800 */
[----:B------:R-:W-:Y:S01]  /*1e90*/  @!PT LDS RZ, [RZ] ;  /* 0x00000000fffff984 */ /* 0x000fe20000000800 */
[----:B------:R-:W-:Y:S01]  /*1ea0*/  @!PT LDS RZ, [RZ] ;  /* 0x00000000fffff984 */ /* 0x000fe20000000800 */
[----:B------:R-:W-:Y:S01]  /*1eb0*/  @!PT LDS RZ, [RZ] ;  /* 0x00000000fffff984 */ /* 0x000fe20000000800 */
[----:B------:R1:W-:Y:S04]  /*1ec0*/  @!P2 LDGSTS.E.BYPASS.LTC128B.128 [R190], [R196.64] ;  /* 0x00000000c4beafae */ /* 0x0003e8000b901d46 */
[----:B------:R1:W-:Y:S04]  /*1ed0*/  @P1 STS [R190+0x2000], RZ ;  /* 0x002000ffbe001388 */ /* 0x0003e80000000800 */
[----:B------:R1:W-:Y:S04]  /*1ee0*/  @P1 STS [R190+0x2004], RZ ;  /* 0x002004ffbe001388 */ /* 0x0003e80000000800 */
[----:B------:R1:W-:Y:S04]  /*1ef0*/  @P1 STS [R190+0x2008], RZ ;  /* 0x002008ffbe001388 */ /* 0x0003e80000000800 */
[----:B------:R1:W-:Y:S04]  /*1f00*/  @P1 STS [R190+0x200c], RZ ;  /* 0x00200cffbe001388 */ /* 0x0003e80000000800 */
[----:B------:R-:W-:Y:S01]  /*1f10*/  @!PT LDS RZ, [RZ] ;  /* 0x00000000fffff984 */ /* 0x000fe20000000800 */
[----:B------:R-:W-:Y:S01]  /*1f20*/  @!PT LDS RZ, [RZ] ;  /* 0x00000000fffff984 */ /* 0x000fe20000000800 */
[----:B------:R-:W-:Y:S01]  /*1f30*/  @!PT LDS RZ, [RZ] ;  /* 0x00000000fffff984 */ /* 0x000fe20000000800 */
[----:B------:R1:W-:Y:S04]  /*1f40*/  @!P1 LDGSTS.E.BYPASS.LTC128B.128 [R190+0x2000], [R196.64+0x80] ;  /* 0x02000080c4be9fae */ /* 0x0003e8000b901d46 */
[----:B------:R1:W-:Y:S04]  /*1f50*/  @P0 STS [R190+0x4000], RZ ;  /* 0x004000ffbe000388 */ /* 0x0003e80000000800 */
[----:B------:R1:W-:Y:S04]  /*1f60*/  @P0 STS [R190+0x4004], RZ ;  /* 0x004004ffbe000388 */ /* 0x0003e80000000800 */
[----:B------:R1:W-:Y:S04]  /*1f70*/  @P0 STS [R190+0x4008], RZ ;  /* 0x004008ffbe000388 */ /* 0x0003e80000000800 */
[----:B------:R1:W-:Y:S01]  /*1f80*/  @P0 STS [R190+0x400c], RZ ;  /* 0x00400cffbe000388 */ /* 0x0003e20000000800 */
[----:B------:R-:W-:Y:S05]  /*1f90*/  @P0 BRA `(.L_x_263) ;  /* 0x0000004000000947 */ /* 0x000fea0003800000 */
[----:B------:R-:W-:Y:S01]  /*1fa0*/  @!PT LDS RZ, [RZ] ;  /* 0x00000000fffff984 */ /* 0x000fe20000000800 */
[----:B------:R-:W-:Y:S01]  /*1fb0*/  @!PT LDS RZ, [RZ] ;  /* 0x00000000fffff984 */ /* 0x000fe20000000800 */
[----:B------:R-:W-:Y:S01]  /*1fc0*/  @!PT LDS RZ, [RZ] ;  /* 0x00000000fffff984 */ /* 0x000fe20000000800 */
[----:B------:R1:W-:Y:S02]  /*1fd0*/  LDGSTS.E.BYPASS.LTC128B.128 [R190+0x4000], [R196.64+0x100] ;  /* 0x04000100c4be7fae */ /* 0x0003e4000b901d46 */
.L_x_263:
[----:B------:R-:W-:Y:S05]  /*1fe0*/  BSYNC B0 ;  /* 0x0000000000007941 */ /* 0x000fea0003800000 */
.L_x_261:
[----:B------:R-:W-:Y:S01]  /*1ff0*/  BSSY B0, `(.L_x_264) ;  /* 0x0000037000007945 */ /* 0x000fe20003800000 */
[----:B------:R-:W-:-:S02]  /*2000*/  IMAD R2, R185, c[0x0][0x194], RZ ;  /* 0x00006500b9027a24 */ /* 0x000fc400078e02ff */
[----:B-1----:R-:W-:Y:S01]  /*2010*/  IMAD.WIDE.U32 R6, R185, c[0x0][0x190], RZ ;  /* 0x00006400b9067a25 */ /* 0x002fe200078e00ff */
[----:B------:R-:W-:Y:S05]  /*2020*/  @!P4 BRA `(.L_x_265) ;  /* 0x000000d00000c947 */ /* 0x000fea0003800000 */
        /* <DEDUP_REMOVED lines=13> */
.L_x_265:
[----:B------:R-:W-:Y:S02]  /*2100*/  ISETP.GE.AND P2, PT, R200, c[0x0][0x220], PT ;  /* 0x00008800c8007a0c */ /* 0x000fe40003f46270 */
[----:B------:R-:W-:-:S02]  /*2110*/  ISETP.GE.AND P1, PT, R210, c[0x0][0x220], PT ;  /* 0x00008800d2007a0c */ /* 0x000fc40003f26270 */
[----:B------:R-:W-:-:S04]  /*2120*/  IADD3 R0, P0, R4, R6, RZ ;  /* 0x0000000604007210 */ /* 0x000fc80007f1e0ff */
[----:B------:R-:W-:Y:S02]  /*2130*/  IADD3.X R6, R13, R7, R2, P0, !PT ;  /* 0x000000070d067210 */ /* 0x000fe400007fe402 */
[----:B------:R-:W-:-:S03]  /*2140*/  ISETP.GE.AND P0, PT, R211, c[0x0][0x220], PT ;  /* 0x00008800d3007a0c */ /* 0x000fc60003f06270 */
[----:B------:R-:W-:Y:S01]  /*2150*/  @!P2 IMAD.MOV.U32 R5, RZ, RZ, c[0x0][0x190] ;  /* 0x00006400ff05a624 */ /* 0x000fe200078e00ff */
[----:B------:R1:W-:Y:S01]  /*2160*/  @P2 STS [R190+0x1000], RZ ;  /* 0x001000ffbe002388 */ /* 0x0003e20000000800 */
[----:B------:R-:W-:Y:S01]  /*2170*/  @!P2 IMAD.MOV.U32 R7, RZ, RZ, c[0x0][0x194] ;  /* 0x00006500ff07a624 */ /* 0x000fe200078e00ff */
[C---:B------:R-:W-:Y:S02]  /*2180*/  @!P1 LEA R2, P4, R0.reuse, c[0x0][0x160], 0x1 ;  /* 0x0000580000029a11 */ /* 0x040fe400078808ff */
[C---:B------:R-:W-:Y:S01]  /*2190*/  @!P2 LEA R4, P5, R5.reuse, R196, 0x6 ;  /* 0x000000c40504a211 */ /* 0x040fe200078a30ff */
[----:B------:R1:W-:Y:S01]  /*21a0*/  @P2 STS [R190+0x1004], RZ ;  /* 0x001004ffbe002388 */ /* 0x0003e20000000800 */
[----:B------:R-:W-:Y:S02]  /*21b0*/  @!P1 LEA.HI.X R3, R0, c[0x0][0x164], R6, 0x1, P4 ;  /* 0x0000590000039a11 */ /* 0x000fe400020f0c06 */
[----:B------:R-:W-:Y:S01]  /*21c0*/  @!P2 LEA.HI.X R5, R5, R197, R7, 0x6, P5 ;  /* 0x000000c50505a211 */ /* 0x000fe200028f3407 */
[----:B------:R1:W-:Y:S04]  /*21d0*/  @P2 STS [R190+0x1008], RZ ;  /* 0x001008ffbe002388 */ /* 0x0003e80000000800 */
[----:B------:R1:W-:Y:S04]  /*21e0*/  @P2 STS [R190+0x100c], RZ ;  /* 0x00100cffbe002388 */ /* 0x0003e80000000800 */
[----:B------:R-:W-:Y:S01]  /*21f0*/  @!PT LDS RZ, [RZ] ;  /* 0x00000000fffff984 */ /* 0x000fe20000000800 */
[----:B------:R-:W-:Y:S01]  /*2200*/  @!PT LDS RZ, [RZ] ;  /* 0x00000000fffff984 */ /* 0x000fe20000000800 */
[----:B------:R-:W-:Y:S01]  /*2210*/  @!PT LDS RZ, [RZ] ;  /* 0x00000000fffff984 */ /* 0x000fe20000000800 */
[----:B------:R1:W-:Y:S04]  /*2220*/  @!P2 LDGSTS.E.BYPASS.LTC128B.128 [R190+0x1000], [R4.64] ;  /* 0x0100000004beafae */ /* 0x0003e8000b901d46 */
        /* <DEDUP_REMOVED lines=13> */
[----:B-1----:R-:W-:-:S04]  /*2300*/  LEA R2, P0, R0, c[0x0][0x160], 0x1 ;  /* 0x0000580000027a11 */ /* 0x002fc800078008ff */
[----:B------:R-:W-:-:S05]  /*2310*/  LEA.HI.X R3, R0, c[0x0][0x164], R6, 0x1, P0 ;  /* 0x0000590000037a11 */ /* 0x000fca00000f0c06 */
[----:B------:R-:W-:Y:S01]  /*2320*/  @!PT LDS RZ, [RZ] ;  /* 0x00000000fffff984 */ /* 0x000fe20000000800 */
[----:B------:R-:W-:Y:S01]  /*2330*/  @!PT LDS RZ, [RZ] ;  /* 0x00000000fffff984 */ /* 0x000fe20000000800 */
[----:B------:R-:W-:Y:S01]  /*2340*/  @!PT LDS RZ, [RZ] ;  /* 0x00000000fffff984 */ /* 0x000fe20000000800 */
[----:B------:R1:W-:Y:S04]  /*2350*/  LDGSTS.E.BYPASS.LTC128B.128 [R190+0x5000], [R2.64+0x100] ;  /* 0x0500010002be7fae */ /* 0x0003e8000b901d46 */
.L_x_266:
[----:B------:R-:W-:Y:S05]  /*2360*/  BSYNC B0 ;  /* 0x0000000000007941 */ /* 0x000fea0003800000 */
.L_x_264:
[----:B-12---:R-:W2:Y:S04]  /*2370*/  LDL R2, [R1] ;  /* 0x0000000001027983 */ /* 0x006ea80000100800 */
[----:B---3--:R-:W3:Y:S01]  /*2380*/  LDL R3, [R1+0x10] ;  /* 0x0000100001037983 */ /* 0x008ee20000100800 */
[----:B------:R-:W-:-:S05]  /*2390*/  IMAD R11, R234, -0x40, R193 ;  /* 0xffffffc0ea0b7824 */ /* 0x000fca00078e02c1 */
[----:B------:R-:W-:Y:S01]  /*23a0*/  ISETP.GE.AND P6, PT, R233, R11, PT ;  /* 0x0000000be900720c */ /* 0x000fe20003fc6270 */
[----:B------:R-:W-:Y:S01]  /*23b0*/  IMAD.MOV.U32 R202, RZ, RZ, 0x7f800000 ;  /* 0x7f800000ffca7424 */ /* 0x000fe200078e00ff */
[----:B------:R-:W-:-:S11]  /*23c0*/  MOV R203, 0x7f800000 ;  /* 0x7f80000000cb7802 */ /* 0x000fd60000000f00 */
[----:B------:R1:W-:Y:S04]  /*23d0*/  @P6 STS.128 [R191+0x12000], RZ ;  /* 0x012000ffbf006388 */ /* 0x0003e80000000c00 */
[----:B------:R1:W-:Y:S04]  /*23e0*/  @P6 STS.128 [R191+0x14000], RZ ;  /* 0x014000ffbf006388 */ /* 0x0003e80000000c00 */
[----:B------:R1:W-:Y:S01]  /*23f0*/  @P6 STS.128 [R191+0x16000], RZ ;  /* 0x016000ffbf006388 */ /* 0x0003e20000000c00 */
[----:B------:R-:W-:Y:S01]  /*2400*/  BSSY B0, `(.L_x_267) ;  /* 0x0000033000007945 */ /* 0x000fe20003800000 */
[----:B--2---:R-:W-:Y:S01]  /*2410*/  SHF.R.S32.HI R0, RZ, 0x1f, R2 ;  /* 0x0000001fff007819 */ /* 0x004fe20000011402 */
[C---:B------:R-:W-:Y:S01]  /*2420*/  IMAD.SHL.U32 R230, R2.reuse, 0x4, RZ ;  /* 0x0000000402e67824 */ /* 0x040fe200078e00ff */
[----:B------:R-:W-:-:S02]  /*2430*/  ISETP.GE.AND P2, PT, R2, R10, PT ;  /* 0x0000000a0200720c */ /* 0x000fc40003f46270 */
[----:B---3--:R-:W-:Y:S02]  /*2440*/  ISETP.GE.AND P1, PT, R3, R10, PT ;  /* 0x0000000a0300720c */ /* 0x008fe40003f26270 */
[----:B------:R-:W-:Y:S02]  /*2450*/  SHF.L.U64.HI R229, R2, 0x2, R0 ;  /* 0x0000000202e57819 */ /* 0x000fe40000010200 */
[----:B------:R-:W-:-:S04]  /*2460*/  IADD3 R2, P0, R230, R209, RZ ;  /* 0x000000d1e6027210 */ /* 0x000fc80007f1e0ff */
[----:B------:R-:W-:Y:S01]  /*2470*/  IADD3.X R3, R229, R208, RZ, P0, !PT ;  /* 0x000000d0e5037210 */ /* 0x000fe200007fe4ff */
[----:B------:R-:W-:-:S04]  /*2480*/  IMAD R0, R250, c[0x0][0x198], RZ ;  /* 0x00006600fa007a24 */ /* 0x000fc800078e02ff */
[----:B------:R2:W5:Y:S04]  /*2490*/  @!P2 LDG.E R202, [R2.64] ;  /* 0x0000000602caa981 */ /* 0x000568000c1e1900 */
[----:B------:R2:W5:Y:S01]  /*24a0*/  @!P1 LDG.E R203, [R2.64+0x20] ;  /* 0x0000200602cb9981 */ /* 0x000562000c1e1900 */
[C---:B------:R-:W-:Y:S02]  /*24b0*/  IMAD R0, R242.reuse, c[0x0][0x19c], R0 ;  /* 0x00006700f2007a24 */ /* 0x040fe400078e0200 */
[----:B--2---:R-:W-:-:S05]  /*24c0*/  IMAD.WIDE.U32 R2, R242, c[0x0][0x198], R200 ;  /* 0x00006600f2027a25 */ /* 0x004fca00078e00c8 */
[----:B------:R-:W-:-:S04]  /*24d0*/  IADD3 R4, P0, R24, R2, RZ ;  /* 0x0000000218047210 */ /* 0x000fc80007f1e0ff */
[----:B------:R-:W-:Y:S01]  /*24e0*/  IADD3.X R5, R25, R3, R0, P0, !PT ;  /* 0x0000000319057210 */ /* 0x000fe200007fe400 */
[----:B------:R-:W-:-:S04]  /*24f0*/  IMAD R0, R21, c[0x0][0x1b0], RZ ;  /* 0x00006c0015007a24 */ /* 0x000fc800078e02ff */
[C---:B------:R-:W-:Y:S02]  /*2500*/  IMAD R0, R12.reuse, c[0x0][0x1b4], R0 ;  /* 0x00006d000c007a24 */ /* 0x040fe400078e0200 */
[----:B------:R-:W-:-:S04]  /*2510*/  IMAD.WIDE.U32 R4, R12, c[0x0][0x1b0], R4 ;  /* 0x00006c000c047a25 */ /* 0x000fc800078e0004 */
[----:B------:R-:W-:Y:S01]  /*2520*/  IMAD.IADD R10, R5, 0x1, R0 ;  /* 0x00000001050a7824 */ /* 0x000fe200078e0200 */
[----:B------:R-:W-:Y:S05]  /*2530*/  @P6 BRA `(.L_x_268) ;  /* 0x000001f000006947 */ /* 0x000fea0003800000 */
[----:B-1----:R-:W-:Y:S01]  /*2540*/  ISETP.GE.AND P4, PT, R200, c[0x0][0x220], PT ;  /* 0x00008800c8007a0c */ /* 0x002fe20003f86270 */
[----:B------:R-:W-:Y:S01]  /*2550*/  IMAD R0, R32, c[0x0][0x198], RZ ;  /* 0x0000660020007a24 */ /* 0x000fe200078e02ff */
[----:B------:R-:W-:Y:S01]  /*2560*/  ISETP.GE.AND P2, PT, R210, c[0x0][0x220], PT ;  /* 0x00008800d2007a0c */ /* 0x000fe20003f46270 */
[----:B------:R-:W-:Y:S01]  /*2570*/  IMAD.MOV.U32 R2, RZ, RZ, R4 ;  /* 0x000000ffff027224 */ /* 0x000fe200078e0004 */
[----:B------:R-:W-:Y:S01]  /*2580*/  ISETP.GE.AND P0, PT, R211, c[0x0][0x220], PT ;  /* 0x00008800d3007a0c */ /* 0x000fe20003f06270 */
[----:B------:R-:W-:Y:S02]  /*2590*/  IMAD.MOV.U32 R3, RZ, RZ, R10 ;  /* 0x000000ffff037224 */ /* 0x000fe400078e000a */
[C---:B------:R-:W-:Y:S02]  /*25a0*/  IMAD R0, R233.reuse, c[0x0][0x19c], R0 ;  /* 0x00006700e9007a24 */ /* 0x040fe400078e0200 */
[----:B------:R-:W-:-:S04]  /*25b0*/  IMAD.WIDE.U32 R2, R233, c[0x0][0x198], R2 ;  /* 0x00006600e9027a25 */ /* 0x000fc800078e0002 */
[----:B------:R-:W-:Y:S01]  /*25c0*/  IMAD.IADD R0, R3, 0x1, R0 ;  /* 0x0000000103007824 */ /* 0x000fe200078e0200 */
[C---:B------:R-:W-:Y:S01]  /*25d0*/  @!P4 LEA R8, P5, R2.reuse, c[0x0][0x168], 0x1 ;  /* 0x00005a000208ca11 */ /* 0x040fe200078a08ff */
[----:B------:R1:W-:Y:S01]  /*25e0*/  @P4 STS.128 [R191+0x12000], RZ ;  /* 0x012000ffbf004388 */ /* 0x0003e20000000c00 */
        /* <DEDUP_REMOVED lines=20> */
.L_x_268:
[----:B-1----:R-:W-:Y:S05]  /*2730*/  BSYNC B0 ;  /* 0x0000000000007941 */ /* 0x002fea0003800000 */
.L_x_267:
[----:B------:R-:W-:Y:S01]  /*2740*/  ISETP.GE.AND P5, PT, R14, R11, PT ;  /* 0x0000000b0e00720c */ /* 0x000fe20003fa6270 */
[----:B------:R-:W-:-:S12]  /*2750*/  BSSY B0, `(.L_x_269) ;  /* 0x0000025000007945 */ /* 0x000fd80003800000 */
[----:B------:R1:W-:Y:S04]  /*2760*/  @P5 STS.128 [R191+0x13000], RZ ;  /* 0x013000ffbf005388 */ /* 0x0003e80000000c00 */
[----:B------:R1:W-:Y:S04]  /*2770*/  @P5 STS.128 [R191+0x15000], RZ ;  /* 0x015000ffbf005388 */ /* 0x0003e80000000c00 */
[----:B------:R1:W-:Y:S01]  /*2780*/  @P5 STS.128 [R191+0x17000], RZ ;  /* 0x017000ffbf005388 */ /* 0x0003e20000000c00 */
[----:B------:R-:W-:Y:S05]  /*2790*/  @P5 BRA `(.L_x_270) ;  /* 0x0000020000005947 */ /* 0x000fea0003800000 */
[----:B------:R-:W-:Y:S01]  /*27a0*/  IADD3 R0, P0, R233, 0x20, RZ ;  /* 0x00000020e9007810 */ /* 0x000fe20007f1e0ff */
        /* <DEDUP_REMOVED lines=8> */
[----:B------:R-:W-:Y:S01]  /*2830*/  @!P4 LEA R4, P1, R6, c[0x0][0x168], 0x1 ;  /* 0x00005a000604ca11 */ /* 0x000fe200078208ff */
[----:B------:R2:W-:Y:S02]  /*2840*/  @P4 STS.128 [R191+0x13000], RZ ;  /* 0x013000ffbf004388 */ /* 0x0005e40000000c00 */
[----:B------:R-:W-:-:S05]  /*2850*/  IMAD.IADD R0, R7, 0x1, R0 ;  /* 0x0000000107007824 */ /* 0x000fca00078e0200 */
[C---:B------:R-:W-:Y:S02]  /*2860*/  @!P4 LEA.HI.X R5, R6.reuse, c[0x0][0x16c], R0, 0x1, P1 ;  /* 0x00005b000605ca11 */ /* 0x040fe400008f0c00 */
[----:B------:R-:W-:-:S03]  /*2870*/  @!P2 LEA R2, P1, R6, c[0x0][0x168], 0x1 ;  /* 0x00005a000602aa11 */ /* 0x000fc600078208ff */
[----:B------:R-:W-:Y:S01]  /*2880*/  @!PT LDS RZ, [RZ] ;  /* 0x00000000fffff984 */ /* 0x000fe20000000800 */
[----:B------:R-:W-:Y:S01]  /*2890*/  @!PT LDS RZ, [RZ] ;  /* 0x00000000fffff984 */ /* 0x000fe20000000800 */
[----:B------:R-:W-:Y:S01]  /*28a0*/  @!PT LDS RZ, [RZ] ;  /* 0x00000000fffff984 */ /* 0x000fe20000000800 */
[----:B------:R2:W-:Y:S01]  /*28b0*/  @!P4 LDGSTS.E.BYPASS.LTC128B.128 [R191+0x13000], [R4.64] ;  /* 0x1300000004bfcfae */ /* 0x0005e2000b901d46 */
[----:B------:R-:W-:-:S03]  /*28c0*/  @!P2 LEA.HI.X R3, R6, c[0x0][0x16c], R0, 0x1, P1 ;  /* 0x00005b000603aa11 */ /* 0x000fc600008f0c00 */
[----:B------:R2:W-:Y:S04]  /*28d0*/  @P2 STS.128 [R191+0x15000], RZ ;  /* 0x015000ffbf002388 */ /* 0x0005e80000000c00 */
        /* <DEDUP_REMOVED lines=12> */
.L_x_270:
[----:B------:R-:W-:Y:S05]  /*29a0*/  BSYNC B0 ;  /* 0x0000000000007941 */ /* 0x000fea0003800000 */
.L_x_269:
[----:B------:R3:W-:Y:S01]  /*29b0*/  @P6 STS.128 [R191+0x18000], RZ ;  /* 0x018000ffbf006388 */ /* 0x0007e20000000c00 */
[----:B--2---:R-:W-:Y:S01]  /*29c0*/  IMAD.WIDE.U32 R2, R242, c[0x0][0x1a0], R200 ;  /* 0x00006800f2027a25 */ /* 0x004fe200078e00c8 */
[----:B------:R-:W-:Y:S02]  /*29d0*/  BSSY B0, `(.L_x_271) ;  /* 0x000002b000007945 */ /* 0x000fe40003800000 */
[----:B------:R3:W-:Y:S01]  /*29e0*/  @P6 STS.128 [R191+0x1a000], RZ ;  /* 0x01a000ffbf006388 */ /* 0x0007e20000000c00 */
[----:B------:R-:W-:Y:S01]  /*29f0*/  IMAD R0, R250, c[0x0][0x1a0], RZ ;  /* 0x00006800fa007a24 */ /* 0x000fe200078e02ff */
[----:B------:R-:W-:Y:S02]  /*2a00*/  IADD3 R4, P0, R27, R2, RZ ;  /* 0x000000021b047210 */ /* 0x000fe40007f1e0ff */
[----:B------:R3:W-:Y:S01]  /*2a10*/  @P6 STS.128 [R191+0x1c000], RZ ;  /* 0x01c000ffbf006388 */ /* 0x0007e20000000c00 */
[----:B------:R-:W-:-:S05]  /*2a20*/  IMAD R0, R242, c[0x0][0x1a4], R0 ;  /* 0x00006900f2007a24 */ /* 0x000fca00078e0200 */
[----:B------:R-:W-:Y:S01]  /*2a30*/  IADD3.X R5, R28, R3, R0, P0, !PT ;  /* 0x000000031c057210 */ /* 0x000fe200007fe400 */
[----:B------:R-:W-:-:S04]  /*2a40*/  IMAD R0, R21, c[0x0][0x1b8], RZ ;  /* 0x00006e0015007a24 */ /* 0x000fc800078e02ff */
[C---:B------:R-:W-:Y:S02]  /*2a50*/  IMAD R0, R12.reuse, c[0x0][0x1bc], R0 ;  /* 0x00006f000c007a24 */ /* 0x040fe400078e0200 */
[----:B------:R-:W-:-:S05]  /*2a60*/  IMAD.WIDE.U32 R4, R12, c[0x0][0x1b8], R4 ;  /* 0x00006e000c047a25 */ /* 0x000fca00078e0004 */
[----:B------:R-:W-:Y:S01]  /*2a70*/  IADD3 R10, R5, R0, RZ ;  /* 0x00000000050a7210 */ /* 0x000fe20007ffe0ff */
[----:B------:R-:W-:Y:S05]  /*2a80*/  @P6 BRA `(.L_x_272) ;  /* 0x000001f000006947 */ /* 0x000fea0003800000 */
[----:B------:R-:W-:Y:S01]  /*2a90*/  ISETP.GE.AND P4, PT, R200, c[0x0][0x220], PT ;  /* 0x00008800c8007a0c */ /* 0x000fe20003f86270 */
        /* <DEDUP_REMOVED lines=30> */
.L_x_272:
[----:B------:R-:W-:Y:S05]  /*2c80*/  BSYNC B0 ;  /* 0x0000000000007941 */ /* 0x000fea0003800000 */
.L_x_271:
[----:B------:R1:W-:Y:S01]  /*2c90*/  @P5 STS.128 [R191+0x19000], RZ ;  /* 0x019000ffbf005388 */ /* 0x0003e20000000c00 */
[----:B------:R-:W-:Y:S03]  /*2ca0*/  BSSY B0, `(.L_x_273) ;  /* 0x0000024000007945 */ /* 0x000fe60003800000 */
        /* <DEDUP_REMOVED lines=9> */
[----:B--2---:R-:W-:-:S04]  /*2d40*/  IMAD.WIDE.U32 R6, R0, c[0x0][0x1a0], R4 ;  /* 0x0000680000067a25 */ /* 0x004fc800078e0004 */
[----:B------:R-:W-:-:S04]  /*2d50*/  IMAD R2, R2, c[0x0][0x1a0], RZ ;  /* 0x0000680002027a24 */ /* 0x000fc800078e02ff */
[----:B------:R-:W-:Y:S01]  /*2d60*/  IMAD R0, R0, c[0x0][0x1a4], R2 ;  /* 0x0000690000007a24 */ /* 0x000fe200078e0202 */
[C---:B------:R-:W-:Y:S01]  /*2d70*/  @!P4 LEA R4, P5, R6.reuse, c[0x0][0x170], 0x1 ;  /* 0x00005c000604ca11 */ /* 0x040fe200078a08ff */
[----:B------:R2:W-:Y:S01]  /*2d80*/  @P4 STS.128 [R191+0x19000], RZ ;  /* 0x019000ffbf004388 */ /* 0x0005e20000000c00 */
[----:B------:R-:W-:Y:S01]  /*2d90*/  @!P2 LEA R2, P1, R6, c[0x0][0x170], 0x1 ;  /* 0x00005c000602aa11 */ /* 0x000fe200078208ff */
[----:B------:R-:W-:-:S05]  /*2da0*/  IMAD.IADD R0, R7, 0x1, R0 ;  /* 0x0000000107007824 */ /* 0x000fca00078e0200 */
        /* <DEDUP_REMOVED lines=19> */
.L_x_274:
[----:B------:R-:W-:Y:S05]  /*2ee0*/  BSYNC B0 ;  /* 0x0000000000007941 */ /* 0x000fea0003800000 */
.L_x_273:
[----:B--2---:R-:W2:Y:S01]  /*2ef0*/  LDL R2, [R1+0xc] ;  /* 0x00000c0001027983 */ /* 0x004ea20000100800 */
[----:B------:R-:W-:Y:S01]  /*2f00*/  IADD3 R0, R242, 0x40, RZ ;  /* 0x00000040f2007810 */ /* 0x000fe20007ffe0ff */
[----:B------:R-:W-:Y:S01]  /*2f10*/  IMAD.MOV.U32 R180, RZ, RZ, 0x40 ;  /* 0x00000040ffb47424 */ /* 0x000fe200078e00ff */
[----:B------:R-:W-:Y:S01]  /*2f20*/  SHF.L.U32 R176, R187, 0x1, RZ ;  /* 0x00000001bbb07819 */ /* 0x000fe200000006ff */
[----:B------:R-:W0:Y:S01]  /*2f30*/  LDGDEPBAR ;  /* 0x00000000000079af */ /* 0x000e220000000000 */
[----:B------:R-:W-:Y:S01]  /*2f40*/  IMAD.MOV.U32 R192, RZ, RZ, R190 ;  /* 0x000000ffffc07224 */ /* 0x000fe200078e00be */
        /* <DEDUP_REMOVED lines=48> */
[----:B--2---:R-:W-:-:S02]  /*3250*/  R2P PR, R2, 0x6 ;  /* 0x0000000602007804 */ /* 0x004fc40000000000 */
[----:B------:R-:W-:Y:S02]  /*3260*/  ISETP.GE.AND P0, PT, R0, R193, PT ;  /* 0x000000c10000720c */ /* 0x000fe40003f06270 */
[----:B------:R-:W-:Y:S02]  /*3270*/  IADD3 R0, R186, 0x3000, RZ ;  /* 0x00003000ba007810 */ /* 0x000fe40007ffe0ff */
[----:B------:R-:W-:Y:S02]  /*3280*/  IADD3 R2, R187, 0x3000, RZ ;  /* 0x00003000bb027810 */ /* 0x000fe40007ffe0ff */
[----:B------:R-:W-:Y:S02]  /*3290*/  SEL R0, R0, R186, !P3 ;  /* 0x000000ba00007207 */ /* 0x000fe40005800000 */
[----:B------:R-:W-:Y:S02]  /*32a0*/  SEL R2, R2, R187, !P3 ;  /* 0x000000bb02027207 */ /* 0x000fe40005800000 */
[----:B------:R-:W-:Y:S01]  /*32b0*/  SEL R185, R185, 0xffffffe0, !P1 ;  /* 0xffffffe0b9b97807 */ /* 0x000fe20004800000 */
[----:B------:R-:W-:Y:S01]  /*32c0*/  IMAD.SHL.U32 R168, R0, 0x2, RZ ;  /* 0x0000000200a87824 */ /* 0x000fe200078e00ff */
[----:B------:R-:W-:Y:S01]  /*32d0*/  SHF.L.U32 R175, R2, 0x1, RZ ;  /* 0x0000000102af7819 */ /* 0x000fe200000006ff */
[----:B------:R-:W-:Y:S01]  /*32e0*/  IMAD.MOV.U32 R0, RZ, RZ, c[0x0][0x22c] ;  /* 0x00008b00ff007624 */ /* 0x000fe200078e00ff */
[----:B------:R-:W-:Y:S01]  /*32f0*/  SEL R180, R180, 0xffffffc0, !P2 ;  /* 0xffffffc0b4b47807 */ /* 0x000fe20005000000 */
[----:B------:R-:W-:Y:S01]  /*3300*/  IMAD.IADD R182, R181, 0x1, R185 ;  /* 0x00000001b5b67824 */ /* 0x000fe200078e02b9 */
[----:B------:R-:W-:Y:S01]  /*3310*/  IADD3 R177, R185, R176, RZ ;  /* 0x000000b0b9b17210 */ /* 0x000fe20007ffe0ff */
[----:B------:R-:W-:-:S02]  /*3320*/  IMAD R0, R0, c[0x0][0x1c0], RZ ;  /* 0x0000700000007a24 */ /* 0x000fc400078e02ff */
[----:B------:R-:W-:Y:S01]  /*3330*/  IMAD.IADD R183, R181, 0x1, R180 ;  /* 0x00000001b5b77824 */ /* 0x000fe200078e02b4 */
[----:B------:R-:W-:Y:S01]  /*3340*/  IADD3 R178, R180, R177, RZ ;  /* 0x000000b1b4b27210 */ /* 0x000fe20007ffe0ff */
[C---:B------:R-:W-:Y:S01]  /*3350*/  IMAD.SHL.U32 R231, R0.reuse, 0x10, RZ ;  /* 0x0000001000e77824 */ /* 0x040fe200078e00ff */
[C---:B------:R-:W-:Y:S01]  /*3360*/  LEA R252, -R0.reuse, RZ, 0x6 ;  /* 0x000000ff00fc7211 */ /* 0x040fe200078e31ff */
[----:B------:R-:W-:Y:S02]  /*3370*/  IMAD.SHL.U32 R198, R0, 0x8, RZ ;  /* 0x0000000800c67824 */ /* 0x000fe400078e00ff */
[C---:B------:R-:W-:Y:S01]  /*3380*/  IMAD.IADD R179, R180.reuse, 0x1, R176 ;  /* 0x00000001b4b37824 */ /* 0x040fe200078e02b0 */
[C---:B------:R-:W-:Y:S01]  /*3390*/  IADD3 R245, R231.reuse, 0x80, RZ ;  /* 0x00000080e7f57810 */ /* 0x040fe20007ffe0ff */
[----:B------:R-:W-:Y:S01]  /*33a0*/  IMAD.IADD R184, R180, 0x1, R182 ;  /* 0x00000001b4b87824 */ /* 0x000fe200078e02b6 */
[C---:B------:R-:W-:Y:S01]  /*33b0*/  IADD3 R248, R231.reuse, 0x20, RZ ;  /* 0x00000020e7f87810 */ /* 0x040fe20007ffe0ff */
[----:B------:R-:W-:Y:S01]  /*33c0*/  IMAD R251, R0, 0x38, RZ ;  /* 0x0000003800fb7824 */ /* 0x000fe200078e02ff */
[C---:B------:R-:W-:Y:S01]  /*33d0*/  IADD3 R244, R231.reuse, 0xa0, RZ ;  /* 0x000000a0e7f47810 */ /* 0x040fe20007ffe0ff */
[C---:B------:R-:W-:Y:S01]  /*33e0*/  IMAD.IADD R238, R198.reuse, 0x1, R245 ;  /* 0x00000001c6ee7824 */ /* 0x040fe200078e02f5 */
[C---:B------:R-:W-:Y:S01]  /*33f0*/  IADD3 R247, R231.reuse, 0x40, RZ ;  /* 0x00000040e7f77810 */ /* 0x040fe20007ffe0ff */
[C---:B------:R-:W-:Y:S01]  /*3400*/  IMAD.IADD R241, R198.reuse, 0x1, R248 ;  /* 0x00000001c6f17824 */ /* 0x040fe200078e02f8 */
[----:B------:R-:W-:Y:S01]  /*3410*/  IADD3 R246, R231, 0x60, RZ ;  /* 0x00000060e7f67810 */ /* 0x000fe20007ffe0ff */
[C---:B------:R-:W-:Y:S01]  /*3420*/  IMAD.IADD R237, R198.reuse, 0x1, R244 ;  /* 0x00000001c6ed7824 */ /* 0x040fe200078e02f4 */
[C---:B------:R-:W-:Y:S01]  /*3430*/  IADD3 R3, R198.reuse, R238, RZ ;  /* 0x000000eec6037210 */ /* 0x040fe20007ffe0ff */
[C---:B------:R-:W-:Y:S01]  /*3440*/  IMAD.IADD R240, R198.reuse, 0x1, R247 ;  /* 0x00000001c6f07824 */ /* 0x040fe200078e02f7 */
[C---:B------:R-:W-:Y:S01]  /*3450*/  IADD3 R239, R198.reuse, R246, RZ ;  /* 0x000000f6c6ef7210 */ /* 0x040fe20007ffe0ff */
[C---:B------:R-:W-:Y:S01]  /*3460*/  IMAD.IADD R2, R198.reuse, 0x1, R237 ;  /* 0x00000001c6027824 */ /* 0x040fe200078e02ed */
[C---:B------:R-:W-:Y:S01]  /*3470*/  IADD3 R6, R198.reuse, R241, RZ ;  /* 0x000000f1c6067210 */ /* 0x040fe20007ffe0ff */
[----:B------:R-:W-:-:S02]  /*3480*/  IMAD.IADD R5, R198, 0x1, R240 ;  /* 0x00000001c6057824 */ /* 0x000fc400078e02f0 */
[C---:B------:R-:W-:Y:S01]  /*3490*/  IMAD.IADD R4, R198.reuse, 0x1, R239 ;  /* 0x00000001c6047824 */ /* 0x040fe200078e02ef */
[C---:B------:R-:W-:Y:S01]  /*34a0*/  IADD3 R215, R198.reuse, R2, RZ ;  /* 0x00000002c6d77210 */ /* 0x040fe20007ffe0ff */
[C---:B------:R-:W-:Y:S01]  /*34b0*/  IMAD.IADD R217, R198.reuse, 0x1, R3 ;  /* 0x00000001c6d97824 */ /* 0x040fe200078e0203 */
[C---:B------:R-:W-:Y:S01]  /*34c0*/  IADD3 R221, R198.reuse, R5, RZ ;  /* 0x00000005c6dd7210 */ /* 0x040fe20007ffe0ff */
[C---:B------:R-:W-:Y:S02]  /*34d0*/  IMAD.IADD R223, R198.reuse, 0x1, R6 ;  /* 0x00000001c6df7824 */ /* 0x040fe400078e0206 */
        /* <DEDUP_REMOVED lines=9> */
[C---:B------:R-:W-:Y:S01]  /*3570*/  IMAD.IADD R225, R198.reuse, 0x1, R216 ;  /* 0x00000001c6e17824 */ /* 0x040fe200078e02d8 */
[----:B------:R-:W-:Y:S02]  /*3580*/  IADD3 R224, R198, R214, RZ ;  /* 0x000000d6c6e07210 */ /* 0x000fe40007ffe0ff */
.L_x_277:
[----:B------:R-:W0:Y:S01]  /*3590*/  LDGDEPBAR ;  /* 0x00000000000079af */ /* 0x000e220000000000 */
[C---:B------:R-:W-:Y:S02]  /*35a0*/  IADD3 R0, R175.reuse, R185, RZ ;  /* 0x000000b9af007210 */ /* 0x040fe40007ffe0ff */
[-C--:B------:R-:W-:Y:S02]  /*35b0*/  IADD3 R2, R175, R180.reuse, RZ ;  /* 0x000000b4af027210 */ /* 0x080fe40007ffe0ff */
[----:B------:R-:W-:Y:S02]  /*35c0*/  IADD3 R3, R0, R180, RZ ;  /* 0x000000b400037210 */ /* 0x000fe40007ffe0ff */
[C---:B-----5:R-:W-:Y:S02]  /*35d0*/  FSETP.NEU.FTZ.AND P1, PT, R202.reuse, -INF , PT ;  /* 0xff800000ca00780b */ /* 0x060fe40003f3d000 */
[----:B------:R-:W-:Y:S01]  /*35e0*/  ISETP.GE.AND P6, PT, R199, 0x1, PT ;  /* 0x00000001c700780c */ /* 0x000fe20003fc6270 */
[----:B------:R-:W-:Y:S04]  /*35f0*/  DEPBAR.LE SB0, 0x0 ;  /* 0x000080000000791a */ /* 0x000fe80000000000 */
[----:B------:R-:W-:Y:S06]  /*3600*/  BAR.SYNC.DEFER_BLOCKING 0x0 ;  /* 0x0000000000007b1d */ /* 0x000fec0000010000 */
[----:B------:R-:W-:Y:S05]  /*3610*/  LDSM.16.M88.4 R16, [R175] ;  /* 0x00000000af10783b */ /* 0x000fea0000000200 */
[----:B------:R-:W2:Y:S05]  /*3620*/  LDSM.16.M88.4 R8, [R169+0x12000] ;  /* 0x01200000a908783b */ /* 0x000eaa0000000200 */
[----:B------:R-:W1:Y:S05]  /*3630*/  LDSM.16.M88.4 R68, [R169+0x12800] ;  /* 0x01280000a944783b */ /* 0x000e6a0000000200 */
[----:B------:R-:W-:Y:S05]  /*3640*/  LDSM.16.M88.4 R72, [R0] ;  /* 0x000000000048783b */ /* 0x000fea0000000200 */
[----:B------:R-:W3:Y:S05]  /*3650*/  LDSM.16.M88.4 R76, [R170+0x12000] ;  /* 0x01200000aa4c783b */ /* 0x000eea0000000200 */
[----:B------:R-:W4:Y:S05]  /*3660*/  LDSM.16.M88.4 R80, [R170+0x12800] ;  /* 0x01280000aa50783b */ /* 0x000f2a0000000200 */
[----:B------:R-:W-:Y:S05]  /*3670*/  LDSM.16.M88.4 R84, [R2] ;  /* 0x000000000254783b */ /* 0x000fea0000000200 */
[----:B------:R-:W3:Y:S05]  /*3680*/  LDSM.16.M88.4 R88, [R172+0x12000] ;  /* 0x01200000ac58783b */ /* 0x000eea0000000200 */
[----:B------:R-:W-:Y:S01]  /*3690*/  LDSM.16.M88.4 R92, [R171+0x12000] ;  /* 0x01200000ab5c783b */ /* 0x000fe20000000200 */
[C---:B--2---:R-:W-:Y:S04]  /*36a0*/  HMMA.16816.F32 R4, R16.reuse, R8, RZ ;  /* 0x000000081004723c */ /* 0x044fe800000018ff */
[----:B------:R-:W-:Y:S04]  /*36b0*/  LDSM.16.M88.4 R96, [R170+0x16000] ;  /* 0x01600000aa60783b */ /* 0x000fe80000000200 */
[C---:B------:R-:W-:Y:S08]  /*36c0*/  HMMA.16816.F32 R8, R16.reuse, R10, RZ ;  /* 0x0000000a1008723c */ /* 0x040ff000000018ff */
[C---:B-1----:R-:W-:Y:S08]  /*36d0*/  HMMA.16816.F32 R12, R16.reuse, R68, RZ ;  /* 0x00000044100c723c */ /* 0x042ff000000018ff */
[----:B------:R-:W-:Y:S01]  /*36e0*/  HMMA.16816.F32 R16, R16, R70, RZ ;  /* 0x000000461010723c */ /* 0x000fe200000018ff */
[----:B------:R-:W1:Y:S07]  /*36f0*/  LDSM.16.M88.4 R68, [R172+0x12800] ;  /* 0x01280000ac44783b */ /* 0x000e6e0000000200 */
[C---:B---3--:R-:W-:Y:S08]  /*3700*/  HMMA.16816.F32 R4, R72.reuse, R76, R4 ;  /* 0x0000004c4804723c */ /* 0x048ff00000001804 */
[C---:B------:R-:W-:Y:S01]  /*3710*/  HMMA.16816.F32 R8, R72.reuse, R78, R8 ;  /* 0x0000004e4808723c */ /* 0x040fe20000001808 */
[----:B------:R-:W2:Y:S07]  /*3720*/  LDSM.16.M88.4 R76, [R3] ;  /* 0x00000000034c783b */ /* 0x000eae0000000200 */
[C---:B----4-:R-:W-:Y:S08]  /*3730*/  HMMA.16816.F32 R12, R72.reuse, R80, R12 ;  /* 0x00000050480c723c */ /* 0x050ff0000000180c */
[----:B------:R-:W-:Y:S01]  /*3740*/  HMMA.16816.F32 R16, R72, R82, R16 ;  /* 0x000000524810723c */ /* 0x000fe20000001810 */
[----:B------:R-:W3:Y:S05]  /*3750*/  LDSM.16.M88.4 R72, [R171+0x12800] ;  /* 0x01280000ab48783b */ /* 0x000eea0000000200 */
[----:B------:R-:W-:Y:S02]  /*3760*/  LDSM.16.M88.4 R80, [R175+0x2000] ;  /* 0x00200000af50783b */ /* 0x000fe40000000200 */
[C---:B------:R-:W-:Y:S08]  /*3770*/  HMMA.16816.F32 R4, R84.reuse, R88, R4 ;  /* 0x000000585404723c */ /* 0x040ff00000001804 */
[C---:B------:R-:W-:Y:S01]  /*3780*/  HMMA.16816.F32 R8, R84.reuse, R90, R8 ;  /* 0x0000005a5408723c */ /* 0x040fe20000001808 */
[----:B------:R-:W4:Y:S07]  /*3790*/  LDSM.16.M88.4 R88, [R169+0x14000] ;  /* 0x01400000a958783b */ /* 0x000f2e0000000200 */
[C---:B-1----:R-:W-:Y:S08]  /*37a0*/  HMMA.16816.F32 R12, R84.reuse, R68, R12 ;  /* 0x00000044540c723c */ /* 0x042ff0000000180c */
[----:B------:R-:W-:Y:S01]  /*37b0*/  HMMA.16816.F32 R16, R84, R70, R16 ;  /* 0x000000465410723c */ /* 0x000fe20000001810 */
[----:B------:R-:W1:Y:S05]  /*37c0*/  LDSM.16.M88.4 R68, [R169+0x14800] ;  /* 0x01480000a944783b */ /* 0x000e6a0000000200 */
[----:B------:R-:W-:Y:S02]  /*37d0*/  LDSM.16.M88.4 R84, [R0+0x2000] ;  /* 0x002000000054783b */ /* 0x000fe40000000200 */
[C---:B--2---:R-:W-:Y:S08]  /*37e0*/  HMMA.16816.F32 R4, R76.reuse, R92, R4 ;  /* 0x0000005c4c04723c */ /* 0x044ff00000001804 */
[C---:B------:R-:W-:Y:S01]  /*37f0*/  HMMA.16816.F32 R8, R76.reuse, R94, R8 ;  /* 0x0000005e4c08723c */ /* 0x040fe20000001808 */
[----:B------:R-:W2:Y:S07]  /*3800*/  LDSM.16.M88.4 R92, [R170+0x14000] ;  /* 0x01400000aa5c783b */ /* 0x000eae0000000200 */
[C---:B---3--:R-:W-:Y:S08]  /*3810*/  HMMA.16816.F32 R12, R76.reuse, R72, R12 ;  /* 0x000000484c0c723c */ /* 0x048ff0000000180c */
[----:B------:R-:W-:Y:S01]  /*3820*/  HMMA.16816.F32 R16, R76, R74, R16 ;  /* 0x0000004a4c10723c */ /* 0x000fe20000001810 */
[----:B------:R-:W3:Y:S05]  /*3830*/  LDSM.16.M88.4 R72, [R170+0x14800] ;  /* 0x01480000aa48783b */ /* 0x000eea0000000200 */
[----:B------:R-:W-:Y:S02]  /*3840*/  LDSM.16.M88.4 R76, [R2+0x2000] ;  /* 0x00200000024c783b */ /* 0x000fe40000000200 */
[C---:B----4-:R-:W-:Y:S08]  /*3850*/  HMMA.16816.F32 R4, R80.reuse, R88, R4 ;  /* 0x000000585004723c */ /* 0x050ff00000001804 */
        /* <DEDUP_REMOVED lines=19> */
[----:B------:R-:W1:Y:S02]  /*3990*/  LDSM.16.M88.4 R76, [R0+0x4000] ;  /* 0x00400000004c783b */ /* 0x000e640000000200 */
[C---:B--2---:R-:W-:Y:S08]  /*39a0*/  HMMA.16816.F32 R4, R80.reuse, R92, R4 ;  /* 0x0000005c5004723c */ /* 0x044ff00000001804 */
[C---:B------:R-:W-:Y:S01]  /*39b0*/  HMMA.16816.F32 R8, R80.reuse, R94, R8 ;  /* 0x0000005e5008723c */ /* 0x040fe20000001808 */
[----:B------:R-:W-:Y:S07]  /*39c0*/  LDSM.16.M88.4 R92, [R172+0x16000] ;  /* 0x01600000ac5c783b */ /* 0x000fee0000000200 */
[C---:B---3--:R-:W-:Y:S08]  /*39d0*/  HMMA.16816.F32 R12, R80.reuse, R72, R12 ;  /* 0x00000048500c723c */ /* 0x048ff0000000180c */
[----:B------:R-:W-:Y:S01]  /*39e0*/  HMMA.16816.F32 R16, R80, R74, R16 ;  /* 0x0000004a5010723c */ /* 0x000fe20000001810 */
[----:B------:R-:W2:Y:S05]  /*39f0*/  LDSM.16.M88.4 R72, [R170+0x16800] ;  /* 0x01680000aa48783b */ /* 0x000eaa0000000200 */
[----:B------:R3:W2:Y:S02]  /*3a00*/  LDSM.16.M88.4 R80, [R2+0x4000] ;  /* 0x004000000250783b */ /* 0x0006a40000000200 */
[C---:B----4-:R-:W-:Y:S08]  /*3a10*/  HMMA.16816.F32 R4, R84.reuse, R88, R4 ;  /* 0x000000585404723c */ /* 0x050ff00000001804 */
[C---:B------:R-:W-:Y:S01]  /*3a20*/  HMMA.16816.F32 R8, R84.reuse, R90, R8 ;  /* 0x0000005a5408723c */ /* 0x040fe20000001808 */
[----:B------:R-:W-:Y:S07]  /*3a30*/  LDSM.16.M88.4 R88, [R171+0x16000] ;  /* 0x01600000ab58783b */ /* 0x000fee0000000200 */
[C---:B-1----:R-:W-:Y:S04]  /*3a40*/  HMMA.16816.F32 R12, R84.reuse, R68, R12 ;  /* 0x00000044540c723c */ /* 0x042fe8000000180c */
[----:B---3--:R-:W-:Y:S04]  /*3a50*/  FMUL.FTZ R2, R202, 1.4426950216293334961 ;  /* 0x3fb8aa3bca027820 */ /* 0x008fe80000410000 */
[----:B------:R-:W-:Y:S01]  /*3a60*/  HMMA.16816.F32 R16, R84, R70, R16 ;  /* 0x000000465410723c */ /* 0x000fe20000001810 */
[----:B------:R-:W1:Y:S03]  /*3a70*/  LDSM.16.M88.4 R68, [R172+0x16800] ;  /* 0x01680000ac44783b */ /* 0x000e660000000200 */
[----:B------:R-:W-:Y:S02]  /*3a80*/  FSEL R2, R2, RZ, P1 ;  /* 0x000000ff02027208 */ /* 0x000fe40000800000 */
[----:B------:R3:W4:Y:S01]  /*3a90*/  LDSM.16.M88.4 R84, [R3+0x4000] ;  /* 0x004000000354783b */ /* 0x0007220000000200 */
[----:B------:R-:W-:Y:S01]  /*3aa0*/  FSETP.NEU.FTZ.AND P1, PT, R203, -INF , PT ;  /* 0xff800000cb00780b */ /* 0x000fe20003f3d000 */
[C---:B------:R-:W-:Y:S08]  /*3ab0*/  HMMA.16816.F32 R4, R76.reuse, R96, R4 ;  /* 0x000000604c04723c */ /* 0x040ff00000001804 */
[C---:B------:R-:W-:Y:S08]  /*3ac0*/  HMMA.16816.F32 R8, R76.reuse, R98, R8 ;  /* 0x000000624c08723c */ /* 0x040ff00000001808 */
[C---:B--2---:R-:W-:Y:S04]  /*3ad0*/  HMMA.16816.F32 R12, R76.reuse, R72, R12 ;  /* 0x000000484c0c723c */ /* 0x044fe8000000180c */
[----:B---3--:R-:W-:Y:S04]  /*3ae0*/  @P0 LEA R3, R234, R243, 0x6 ;  /* 0x000000f3ea030211 */ /* 0x008fe800078e30ff */
[----:B------:R-:W-:Y:S03]  /*3af0*/  HMMA.16816.F32 R16, R76, R74, R16 ;  /* 0x0000004a4c10723c */ /* 0x000fe60000001810 */
[CC--:B------:R-:W-:Y:S02]  /*3b00*/  @P0 ISETP.GE.AND P2, PT, R3.reuse, R193.reuse, PT ;  /* 0x000000c10300020c */ /* 0x0c0fe40003f46270 */
[----:B------:R-:W-:Y:S03]  /*3b10*/  @P0 IADD3 R0, R3, 0x1, RZ ;  /* 0x0000000103000810 */ /* 0x000fe60007ffe0ff */
[C---:B------:R-:W-:Y:S05]  /*3b20*/  HMMA.16816.F32 R4, R80.reuse, R92, R4 ;  /* 0x0000005c5004723c */ /* 0x040fea0000001804 */
[-C--:B------:R-:W-:Y:S01]  /*3b30*/  @P0 ISETP.GE.AND P3, PT, R0, R193.reuse, PT ;  /* 0x000000c10000020c */ /* 0x080fe20003f66270 */
[----:B------:R-:W-:Y:S02]  /*3b40*/  FMUL.FTZ R0, R203, 1.4426950216293334961 ;  /* 0x3fb8aa3bcb007820 */ /* 0x000fe40000410000 */
[C---:B------:R-:W-:Y:S04]  /*3b50*/  HMMA.16816.F32 R8, R80.reuse, R94, R8 ;  /* 0x0000005e5008723c */ /* 0x040fe80000001808 */
[----:B------:R-:W-:Y:S04]  /*3b60*/  FSEL R0, R0, RZ, P1 ;  /* 0x000000ff00007208 */ /* 0x000fe80000800000 */
[C---:B-1----:R-:W-:Y:S08]  /*3b70*/  HMMA.16816.F32 R12, R80.reuse, R68, R12 ;  /* 0x00000044500c723c */ /* 0x042ff0000000180c */
[----:B------:R-:W-:Y:S01]  /*3b80*/  HMMA.16816.F32 R16, R80, R70, R16 ;  /* 0x000000465010723c */ /* 0x000fe20000001810 */
[----:B------:R-:W1:Y:S07]  /*3b90*/  LDSM.16.M88.4 R68, [R171+0x16800] ;  /* 0x01680000ab44783b */ /* 0x000e6e0000000200 */
[C---:B----4-:R-:W-:Y:S08]  /*3ba0*/  HMMA.16816.F32 R4, R84.reuse, R88, R4 ;  /* 0x000000585404723c */ /* 0x050ff00000001804 */
[C---:B------:R-:W-:Y:S11]  /*3bb0*/  HMMA.16816.F32 R8, R84.reuse, R90, R8 ;  /* 0x0000005a5408723c */ /* 0x040ff60000001808 */
[----:B------:R-:W-:Y:S05]  /*3bc0*/  @!UPT UIADD3 URZ, URZ, URZ, URZ ;  /* 0x0000003f3f3ff290 */ /* 0x000fea000fffe03f */
[----:B------:R-:W-:Y:S02]  /*3bd0*/  @P0 FSEL R4, R4, -INF , !P2 ;  /* 0xff80000004040808 */ /* 0x000fe40005000000 */
[----:B------:R-:W-:Y:S02]  /*3be0*/  @P0 FSEL R6, R6, -INF , !P2 ;  /* 0xff80000006060808 */ /* 0x000fe40005000000 */
[----:B------:R-:W-:Y:S01]  /*3bf0*/  @P0 FSEL R5, R5, -INF , !P3 ;  /* 0xff80000005050808 */ /* 0x000fe20005800000 */
[----:B------:R-:W-:Y:S01]  /*3c00*/  FFMA.FTZ R4, R4, c[0x0][0x23c], -R2 ;  /* 0x00008f0004047a23 */ /* 0x000fe20000010802 */
[----:B------:R-:W-:Y:S01]  /*3c10*/  @P0 FSEL R7, R7, -INF , !P3 ;  /* 0xff80000007070808 */ /* 0x000fe20005800000 */
[----:B------:R-:W-:Y:S01]  /*3c20*/  FFMA.FTZ R6, R6, c[0x0][0x23c], -R0 ;  /* 0x00008f0006067a23 */ /* 0x000fe20000010800 */
[C---:B-1----:R-:W-:Y:S01]  /*3c30*/  HMMA.16816.F32 R12, R84.reuse, R68, R12 ;  /* 0x00000044540c723c */ /* 0x042fe2000000180c */
[----:B------:R1:W-:Y:S02]  /*3c40*/  MUFU.EX2 R99, R4 ;  /* 0x0000000400637308 */ /* 0x0003e40000000800 */
[----:B------:R-:W-:Y:S02]  /*3c50*/  FFMA.FTZ R5, R5, c[0x0][0x23c], -R2 ;  /* 0x00008f0005057a23 */ /* 0x000fe40000010802 */
[----:B------:R-:W-:Y:S03]  /*3c60*/  FFMA.FTZ R7, R7, c[0x0][0x23c], -R0 ;  /* 0x00008f0007077a23 */ /* 0x000fe60000010800 */
[----:B------:R-:W-:Y:S03]  /*3c70*/  HMMA.16816.F32 R16, R84, R70, R16 ;  /* 0x000000465410723c */ /* 0x000fe60000001810 */
[----:B------:R-:W-:Y:S10]  /*3c80*/  MUFU.EX2 R149, R6 ;  /* 0x0000000600957308 */ /* 0x000ff40000000800 */
[----:B------:R-:W2:Y:S01]  /*3c90*/  MUFU.EX2 R98, R5 ;  /* 0x0000000500627308 */ /* 0x000ea20000000800 */
[C---:B-1----:R-:W-:Y:S04]  /*3ca0*/  @P0 IADD3 R4, R3.reuse, 0x8, RZ ;  /* 0x0000000803040810 */ /* 0x042fe80007ffe0ff */
[-C--:B------:R-:W-:Y:S02]  /*3cb0*/  @P0 ISETP.GE.AND P1, PT, R4, R193.reuse, PT ;  /* 0x000000c10400020c */ /* 0x080fe40003f26270 */
[C---:B------:R-:W-:Y:S03]  /*3cc0*/  @P0 IADD3 R4, R3.reuse, 0x9, RZ ;  /* 0x0000000903040810 */ /* 0x040fe60007ffe0ff */
[----:B------:R-:W-:Y:S01]  /*3cd0*/  MUFU.EX2 R148, R7 ;  /* 0x0000000700947308 */ /* 0x000fe20000000800 */
[----:B------:R-:W-:Y:S02]  /*3ce0*/  @P0 FSEL R8, R8, -INF , !P1 ;  /* 0xff80000008080808 */ /* 0x000fe40004800000 */
[-C--:B------:R-:W-:Y:S02]  /*3cf0*/  @P0 ISETP.GE.AND P2, PT, R4, R193.reuse, PT ;  /* 0x000000c10400020c */ /* 0x080fe40003f46270 */
[C---:B------:R-:W-:Y:S01]  /*3d00*/  @P0 IADD3 R4, R3.reuse, 0x10, RZ ;  /* 0x0000001003040810 */ /* 0x040fe20007ffe0ff */
[----:B------:R-:W-:Y:S01]  /*3d10*/  FFMA.FTZ R8, R8, c[0x0][0x23c], -R2 ;  /* 0x00008f0008087a23 */ /* 0x000fe20000010802 */
[----:B------:R-:W-:Y:S02]  /*3d20*/  @P0 FSEL R10, R10, -INF , !P1 ;  /* 0xff8000000a0a0808 */ /* 0x000fe40004800000 */
[-C--:B------:R-:W-:Y:S01]  /*3d30*/  @P0 ISETP.GE.AND P1, PT, R4, R193.reuse, PT ;  /* 0x000000c10400020c */ /* 0x080fe20003f26270 */
[----:B------:R-:W-:Y:S01]  /*3d40*/  MUFU.EX2 R95, R8 ;  /* 0x00000008005f7308 */ /* 0x000fe20000000800 */
[----:B------:R-:W-:Y:S01]  /*3d50*/  @P0 IADD3 R4, R3, 0x11, RZ ;  /* 0x0000001103040810 */ /* 0x000fe20007ffe0ff */
[----:B------:R-:W-:Y:S01]  /*3d60*/  FFMA.FTZ R10, R10, c[0x0][0x23c], -R0 ;  /* 0x00008f000a0a7a23 */ /* 0x000fe20000010800 */
[----:B------:R-:W-:Y:S02]  /*3d70*/  @P0 FSEL R9, R9, -INF , !P2 ;  /* 0xff80000009090808 */ /* 0x000fe40005000000 */
[----:B------:R-:W-:Y:S02]  /*3d80*/  @P0 FSEL R11, R11, -INF , !P2 ;  /* 0xff8000000b0b0808 */ /* 0x000fe40005000000 */
[-C--:B------:R-:W-:Y:S01]  /*3d90*/  @P0 ISETP.GE.AND P2, PT, R4, R193.reuse, PT ;  /* 0x000000c10400020c */ /* 0x080fe20003f46270 */
[----:B------:R-:W-:Y:S01]  /*3da0*/  FFMA.FTZ R9, R9, c[0x0][0x23c], -R2 ;  /* 0x00008f0009097a23 */ /* 0x000fe20000010802 */
[----:B------:R-:W-:Y:S01]  /*3db0*/  @P0 IADD3 R4, R3, 0x18, RZ ;  /* 0x0000001803040810 */ /* 0x000fe20007ffe0ff */
[----:B------:R-:W-:Y:S01]  /*3dc0*/  FFMA.FTZ R11, R11, c[0x0][0x23c], -R0 ;  /* 0x00008f000b0b7a23 */ /* 0x000fe20000010800 */
[----:B------:R-:W-:Y:S01]  /*3dd0*/  @P0 IADD3 R3, R3, 0x19, RZ ;  /* 0x0000001903030810 */ /* 0x000fe20007ffe0ff */
[----:B------:R-:W-:Y:S01]  /*3de0*/  MUFU.EX2 R94, R9 ;  /* 0x00000009005e7308 */ /* 0x000fe20000000800 */
[----:B------:R-:W-:Y:S02]  /*3df0*/  @P0 FSEL R12, R12, -INF , !P1 ;  /* 0xff8000000c0c0808 */ /* 0x000fe40004800000 */
[----:B------:R-:W-:Y:S02]  /*3e00*/  @P0 FSEL R13, R13, -INF , !P2 ;  /* 0xff8000000d0d0808 */ /* 0x000fe40005000000 */
[----:B------:R-:W-:Y:S01]  /*3e10*/  @P0 FSEL R14, R14, -INF , !P1 ;  /* 0xff8000000e0e0808 */ /* 0x000fe20004800000 */
[--C-:B------:R-:W-:Y:S01]  /*3e20*/  FFMA.FTZ R12, R12, c[0x0][0x23c], -R2.reuse ;  /* 0x00008f000c0c7a23 */ /* 0x100fe20000010802 */
[-C--:B------:R-:W-:Y:S01]  /*3e30*/  @P0 ISETP.GE.AND P1, PT, R4, R193.reuse, PT ;  /* 0x000000c10400020c */ /* 0x080fe20003f26270 */
[----:B------:R-:W-:Y:S01]  /*3e40*/  FFMA.FTZ R13, R13, c[0x0][0x23c], -R2 ;  /* 0x00008f000d0d7a23 */ /* 0x000fe20000010802 */
[----:B------:R-:W-:Y:S01]  /*3e50*/  @P0 FSEL R15, R15, -INF , !P2 ;  /* 0xff8000000f0f0808 */ /* 0x000fe20005000000 */
[--C-:B------:R-:W-:Y:S01]  /*3e60*/  FFMA.FTZ R14, R14, c[0x0][0x23c], -R0.reuse ;  /* 0x00008f000e0e7a23 */ /* 0x100fe20000010800 */
[----:B------:R-:W-:Y:S01]  /*3e70*/  @P0 ISETP.GE.AND P2, PT, R3, R193, PT ;  /* 0x000000c10300020c */ /* 0x000fe20003f46270 */
[----:B------:R-:W-:Y:S01]  /*3e80*/  MUFU.EX2 R97, R10 ;  /* 0x0000000a00617308 */ /* 0x000fe20000000800 */
[----:B------:R-:W-:Y:S01]  /*3e90*/  @P0 FSEL R16, R16, -INF , !P1 ;  /* 0xff80000010100808 */ /* 0x000fe20004800000 */
[----:B------:R-:W-:Y:S01]  /*3ea0*/  FFMA.FTZ R15, R15, c[0x0][0x23c], -R0 ;  /* 0x00008f000f0f7a23 */ /* 0x000fe20000010800 */
[----:B------:R-:W-:Y:S02]  /*3eb0*/  @P0 FSEL R17, R17, -INF , !P2 ;  /* 0xff80000011110808 */ /* 0x000fe40005000000 */
[----:B------:R-:W-:Y:S01]  /*3ec0*/  @P0 FSEL R19, R19, -INF , !P2 ;  /* 0xff80000013130808 */ /* 0x000fe20005000000 */
[--C-:B------:R-:W-:Y:S01]  /*3ed0*/  FFMA.FTZ R16, R16, c[0x0][0x23c], -R2.reuse ;  /* 0x00008f0010107a23 */ /* 0x100fe20000010802 */
[----:B------:R-:W-:Y:S01]  /*3ee0*/  @P0 FSEL R18, R18, -INF , !P1 ;  /* 0xff80000012120808 */ /* 0x000fe20004800000 */
[----:B------:R-:W-:Y:S01]  /*3ef0*/  FFMA.FTZ R2, R17, c[0x0][0x23c], -R2 ;  /* 0x00008f0011027a23 */ /* 0x000fe20000010802 */
[----:B--2---:R-:W-:Y:S01]  /*3f00*/  F2FP.PACK_AB R3, R98, R99 ;  /* 0x000000636203723e */ /* 0x004fe200000000ff */
[----:B------:R-:W1:Y:S01]  /*3f10*/  MUFU.EX2 R96, R11 ;  /* 0x0000000b00607308 */ /* 0x000e620000000800 */
[----:B------:R-:W-:Y:S01]  /*3f20*/  IADD3 R84, P1, R230, R213, RZ ;  /* 0x000000d5e6547210 */ /* 0x000fe20007f3e0ff */
[--C-:B------:R-:W-:Y:S02]  /*3f30*/  FFMA.FTZ R18, R18, c[0x0][0x23c], -R0.reuse ;  /* 0x00008f0012127a23 */ /* 0x100fe40000010800 */
[----:B------:R-:W-:Y:S01]  /*3f40*/  FFMA.FTZ R0, R19, c[0x0][0x23c], -R0 ;  /* 0x00008f0013007a23 */ /* 0x000fe20000010800 */
[----:B------:R2:W-:Y:S01]  /*3f50*/  STS [R204+0x20000], R3 ;  /* 0x02000003cc007388 */ /* 0x0005e20000000800 */
[----:B------:R-:W-:Y:S02]  /*3f60*/  IADD3.X R85, R229, R212, RZ, P1, !PT ;  /* 0x000000d4e5557210 */ /* 0x000fe40000ffe4ff */
[C---:B------:R-:W-:Y:S02]  /*3f70*/  LEA R188, P1, R252.reuse, R188, 0x2 ;  /* 0x000000bcfcbc7211 */ /* 0x040fe400078210ff */
[----:B------:R3:W-:Y:S02]  /*3f80*/  MUFU.EX2 R86, R2 ;  /* 0x0000000200567308 */ /* 0x0007e40000000800 */
[----:B------:R-:W-:Y:S08]  /*3f90*/  LEA.HI.X.SX32 R189, R252, R189, 0x2, P1 ;  /* 0x000000bdfcbd7211 */ /* 0x000ff000008f16ff */
[----:B------:R4:W-:Y:S01]  /*3fa0*/  MUFU.EX2 R89, R0 ;  /* 0x0000000000597308 */ /* 0x0009e20000000800 */
[----:B-1----:R-:W-:Y:S09]  /*3fb0*/  F2FP.PACK_AB R5, R96, R97 ;  /* 0x000000616005723e */ /* 0x002ff200000000ff */
[----:B------:R-:W-:Y:S01]  /*3fc0*/  MUFU.EX2 R92, R12 ;  /* 0x0000000c005c7308 */ /* 0x000fe20000000800 */
[----:B---3--:R-:W-:Y:S05]  /*3fd0*/  F2FP.PACK_AB R2, R148, R149 ;  /* 0x000000959402723e */ /* 0x008fea00000000ff */
[----:B------:R1:W-:Y:S04]  /*3fe0*/  STS [R204+0x20400], R2 ;  /* 0x02040002cc007388 */ /* 0x0003e80000000800 */
[----:B------:R-:W3:Y:S01]  /*3ff0*/  MUFU.EX2 R88, R13 ;  /* 0x0000000d00587308 */ /* 0x000ee20000000800 */
[----:B----4-:R-:W-:Y:S01]  /*4000*/  F2FP.PACK_AB R0, R94, R95 ;  /* 0x0000005f5e00723e */ /* 0x010fe200000000ff */
[----:B------:R-:W-:Y:S08]  /*4010*/  STS [R207+0x20400], R5 ;  /* 0x02040005cf007388 */ /* 0x000ff00000000800 */
[----:B------:R-:W-:Y:S01]  /*4020*/  MUFU.EX2 R93, R14 ;  /* 0x0000000e005d7308 */ /* 0x000fe20000000800 */
[----:B------:R4:W-:Y:S09]  /*4030*/  STS [R207+0x20000], R0 ;  /* 0x02000000cf007388 */ /* 0x0009f20000000800 */
[----:B------:R-:W2:Y:S01]  /*4040*/  MUFU.EX2 R91, R15 ;  /* 0x0000000f005b7308 */ /* 0x000ea20000000800 */
[----:B---3--:R-:W-:Y:S05]  /*4050*/  F2FP.PACK_AB R4, R88, R92 ;  /* 0x0000005c5804723e */ /* 0x008fea00000000ff */
[----:B------:R-:W-:Y:S04]  /*4060*/  STS [R205+0x20000], R4 ;  /* 0x02000004cd007388 */ /* 0x000fe80000000800 */
[----:B------:R-:W1:Y:S10]  /*4070*/  MUFU.EX2 R87, R16 ;  /* 0x0000001000577308 */ /* 0x000e740000000800 */
[----:B------:R-:W4:Y:S01]  /*4080*/  MUFU.EX2 R90, R18 ;  /* 0x00000012005a7308 */ /* 0x000f220000000800 */
[----:B--2---:R-:W-:Y:S05]  /*4090*/  F2FP.PACK_AB R3, R91, R93 ;  /* 0x0000005d5b03723e */ /* 0x004fea00000000ff */
[----:B------:R-:W-:Y:S01]  /*40a0*/  STS [R205+0x20400], R3 ;  /* 0x02040003cd007388 */ /* 0x000fe20000000800 */
[----:B-1----:R-:W-:Y:S05]  /*40b0*/  F2FP.PACK_AB R2, R86, R87 ;  /* 0x000000575602723e */ /* 0x002fea00000000ff */
[----:B------:R1:W-:Y:S01]  /*40c0*/  STS [R206+0x20000], R2 ;  /* 0x02000002ce007388 */ /* 0x0003e20000000800 */
[----:B----4-:R-:W-:Y:S05]  /*40d0*/  F2FP.PACK_AB R0, R89, R90 ;  /* 0x0000005a5900723e */ /* 0x010fea00000000ff */
[----:B------:R2:W-:Y:S05]  /*40e0*/  STS [R206+0x20400], R0 ;  /* 0x02040000ce007388 */ /* 0x0005ea0000000800 */
[----:B------:R-:W-:Y:S05]  /*40f0*/  LDSM.16.M88.4 R16, [R176+0xc000] ;  /* 0x00c00000b010783b */ /* 0x000fea0000000200 */
[----:B------:R-:W3:Y:S05]  /*4100*/  LDSM.16.M88.4 R8, [R169+0x18000] ;  /* 0x01800000a908783b */ /* 0x000eea0000000200 */
[----:B------:R-:W3:Y:S05]  /*4110*/  LDSM.16.M88.4 R68, [R169+0x18800] ;  /* 0x01880000a944783b */ /* 0x000eea0000000200 */
[----:B------:R-:W-:Y:S05]  /*4120*/  LDSM.16.M88.4 R72, [R177+0xc000] ;  /* 0x00c00000b148783b */ /* 0x000fea0000000200 */
[----:B------:R-:W3:Y:S05]  /*4130*/  LDSM.16.M88.4 R76, [R170+0x18000] ;  /* 0x01800000aa4c783b */ /* 0x000eea0000000200 */
[----:B-1----:R-:W4:Y:S05]  /*4140*/  LDG.E R2, [R84.64] ;  /* 0x0000000654027981 */ /* 0x002f2a000c1e1900 */
[----:B------:R-:W1:Y:S05]  /*4150*/  LDSM.16.M88.4 R80, [R170+0x18800] ;  /* 0x01880000aa50783b */ /* 0x000e6a0000000200 */
[----:B--2---:R-:W2:Y:S01]  /*4160*/  LDG.E R0, [R84.64+0x20] ;  /* 0x0000200654007981 */ /* 0x004ea2000c1e1900 */
[C---:B---3--:R-:W-:Y:S08]  /*4170*/  HMMA.16816.F32 R4, R16.reuse, R8, RZ ;  /* 0x000000081004723c */ /* 0x048ff000000018ff */
[C---:B------:R-:W-:Y:S08]  /*4180*/  HMMA.16816.F32 R8, R16.reuse, R10, RZ ;  /* 0x0000000a1008723c */ /* 0x040ff000000018ff */
[C---:B------:R-:W-:Y:S08]  /*4190*/  HMMA.16816.F32 R12, R16.reuse, R68, RZ ;  /* 0x00000044100c723c */ /* 0x040ff000000018ff */
[----:B------:R-:W-:Y:S01]  /*41a0*/  HMMA.16816.F32 R16, R16, R70, RZ ;  /* 0x000000461010723c */ /* 0x000fe200000018ff */
[----:B------:R-:W-:Y:S07]  /*41b0*/  LDSM.16.M88.4 R68, [R179+0xc000] ;  /* 0x00c00000b344783b */ /* 0x000fee0000000200 */
[C---:B------:R-:W-:Y:S08]  /*41c0*/  HMMA.16816.F32 R4, R72.reuse, R76, R4 ;  /* 0x0000004c4804723c */ /* 0x040ff00000001804 */
[C---:B------:R-:W-:Y:S01]  /*41d0*/  HMMA.16816.F32 R8, R72.reuse, R78, R8 ;  /* 0x0000004e4808723c */ /* 0x040fe20000001808 */
[----:B------:R-:W3:Y:S07]  /*41e0*/  LDSM.16.M88.4 R76, [R172+0x18000] ;  /* 0x01800000ac4c783b */ /* 0x000eee0000000200 */
[C---:B-1----:R-:W-:Y:S08]  /*41f0*/  HMMA.16816.F32 R12, R72.reuse, R80, R12 ;  /* 0x00000050480c723c */ /* 0x042ff0000000180c */
[----:B------:R-:W-:Y:S01]  /*4200*/  HMMA.16816.F32 R16, R72, R82, R16 ;  /* 0x000000524810723c */ /* 0x000fe20000001810 */
[----:B------:R-:W1:Y:S05]  /*4210*/  LDSM.16.M88.4 R72, [R172+0x18800] ;  /* 0x01880000ac48783b */ /* 0x000e6a0000000200 */
[----:B------:R-:W-:Y:S02]  /*4220*/  LDSM.16.M88.4 R80, [R171+0x18000] ;  /* 0x01800000ab50783b */ /* 0x000fe40000000200 */
[C---:B---3--:R-:W-:Y:S08]  /*4230*/  HMMA.16816.F32 R4, R68.reuse, R76, R4 ;  /* 0x0000004c4404723c */ /* 0x048ff00000001804 */
        /* <DEDUP_REMOVED lines=22> */
[----:B------:R-:W-:Y:S07]  /*43a0*/  LDSM.16.M88.4 R80, [R171+0x1c000] ;  /* 0x01c00000ab50783b */ /* 0x000fee0000000200 */
[C---:B-1----:R-:W-:Y:S08]  /*43b0*/  HMMA.16816.F32 R12, R76.reuse, R68, R12 ;  /* 0x000000444c0c723c */ /* 0x042ff0000000180c */
[----:B------:R-:W-:Y:S01]  /*43c0*/  HMMA.16816.F32 R16, R76, R70, R16 ;  /* 0x000000464c10723c */ /* 0x000fe20000001810 */
[----:B------:R-:W1:Y:S05]  /*43d0*/  LDSM.16.M88.4 R68, [R172+0x1a000] ;  /* 0x01a00000ac44783b */ /* 0x000e6a0000000200 */
[----:B------:R-:W3:Y:S02]  /*43e0*/  LDSM.16.M88.4 R76, [R172+0x1a800] ;  /* 0x01a80000ac4c783b */ /* 0x000ee40000000200 */
[C---:B-1----:R-:W-:Y:S08]  /*43f0*/  HMMA.16816.F32 R4, R72.reuse, R68, R4 ;  /* 0x000000444804723c */ /* 0x042ff00000001804 */
[C---:B------:R-:W-:Y:S01]  /*4400*/  HMMA.16816.F32 R8, R72.reuse, R70, R8 ;  /* 0x000000464808723c */ /* 0x040fe20000001808 */
[----:B------:R-:W-:Y:S07]  /*4410*/  LDSM.16.M88.4 R68, [R178+0xe000] ;  /* 0x00e00000b244783b */ /* 0x000fee0000000200 */
[C---:B---3--:R-:W-:Y:S08]  /*4420*/  HMMA.16816.F32 R12, R72.reuse, R76, R12 ;  /* 0x0000004c480c723c */ /* 0x048ff0000000180c */
        /* <DEDUP_REMOVED lines=26> */
[----:B------:R-:W1:Y:S07]  /*45d0*/  LDSM.16.M88.4 R72, [R178+0x10000] ;  /* 0x01000000b248783b */ /* 0x000e6e0000000200 */
[C---:B---3--:R-:W-:Y:S08]  /*45e0*/  HMMA.16816.F32 R12, R68.reuse, R76, R12 ;  /* 0x0000004c440c723c */ /* 0x048ff0000000180c */
[----:B------:R-:W-:Y:S01]  /*45f0*/  HMMA.16816.F32 R16, R68, R78, R16 ;  /* 0x0000004e4410723c */ /* 0x000fe20000001810 */
[----:B------:R-:W3:Y:S07]  /*4600*/  LDSM.16.M88.4 R68, [R171+0x1c800] ;  /* 0x01c80000ab44783b */ /* 0x000eee0000000200 */
[C---:B-1----:R-:W-:Y:S08]  /*4610*/  HMMA.16816.F32 R4, R72.reuse, R80, R4 ;  /* 0x000000504804723c */ /* 0x042ff00000001804 */
[C---:B------:R-:W-:Y:S08]  /*4620*/  HMMA.16816.F32 R8, R72.reuse, R82, R8 ;  /* 0x000000524808723c */ /* 0x040ff00000001808 */
[C---:B---3--:R-:W-:Y:S08]  /*4630*/  HMMA.16816.F32 R12, R72.reuse, R68, R12 ;  /* 0x00000044480c723c */ /* 0x048ff0000000180c */
[C---:B----4-:R-:W-:Y:S01]  /*4640*/  FADD.FTZ R4, -R2.reuse, R4 ;  /* 0x0000000402047221 */ /* 0x050fe20000010100 */
[----:B------:R-:W-:Y:S03]  /*4650*/  HMMA.16816.F32 R16, R72, R70, R16 ;  /* 0x000000464810723c */ /* 0x000fe60000001810 */
[----:B------:R-:W-:Y:S02]  /*4660*/  FADD.FTZ R5, -R2, R5 ;  /* 0x0000000502057221 */ /* 0x000fe40000010100 */
[----:B--2---:R-:W-:Y:S02]  /*4670*/  FADD.FTZ R6, -R0, R6 ;  /* 0x0000000600067221 */ /* 0x004fe40000010100 */
[C---:B------:R-:W-:Y:S02]  /*4680*/  FADD.FTZ R8, -R2.reuse, R8 ;  /* 0x0000000802087221 */ /* 0x040fe40000010100 */
[----:B------:R-:W-:Y:S03]  /*4690*/  FADD.FTZ R9, -R2, R9 ;  /* 0x0000000902097221 */ /* 0x000fe60000010100 */
[C---:B------:R-:W-:Y:S02]  /*46a0*/  FADD.FTZ R7, -R0.reuse, R7 ;  /* 0x0000000700077221 */ /* 0x040fe40000010100 */
[----:B------:R-:W-:Y:S02]  /*46b0*/  FADD.FTZ R10, -R0, R10 ;  /* 0x0000000a000a7221 */ /* 0x000fe40000010100 */
[C---:B------:R-:W-:Y:S02]  /*46c0*/  FADD.FTZ R12, -R2.reuse, R12 ;  /* 0x0000000c020c7221 */ /* 0x040fe40000010100 */
[----:B------:R-:W-:Y:S02]  /*46d0*/  FADD.FTZ R13, -R2, R13 ;  /* 0x0000000d020d7221 */ /* 0x000fe40000010100 */
[----:B------:R-:W-:Y:S02]  /*46e0*/  FMUL.FTZ R71, R92, R12 ;  /* 0x0000000c5c477220 */ /* 0x000fe40000410000 */
[----:B------:R-:W-:Y:S02]  /*46f0*/  FMUL.FTZ R70, R88, R13 ;  /* 0x0000000d58467220 */ /* 0x000fe40000410000 */
[C---:B------:R-:W-:Y:S02]  /*4700*/  FADD.FTZ R16, -R2.reuse, R16 ;  /* 0x0000001002107221 */ /* 0x040fe40000010100 */
[----:B------:R-:W-:Y:S02]  /*4710*/  FADD.FTZ R17, -R2, R17 ;  /* 0x0000001102117221 */ /* 0x000fe40000010100 */
[C---:B------:R-:W-:Y:S02]  /*4720*/  FADD.FTZ R11, -R0.reuse, R11 ;  /* 0x0000000b000b7221 */ /* 0x040fe40000010100 */
[C---:B------:R-:W-:Y:S02]  /*4730*/  FADD.FTZ R13, -R0.reuse, R14 ;  /* 0x0000000e000d7221 */ /* 0x040fe40000010100 */
[C---:B------:R-:W-:Y:S02]  /*4740*/  FADD.FTZ R12, -R0.reuse, R15 ;  /* 0x0000000f000c7221 */ /* 0x040fe40000010100 */
[C---:B------:R-:W-:Y:S02]  /*4750*/  FADD.FTZ R15, -R0.reuse, R18 ;  /* 0x00000012000f7221 */ /* 0x040fe40000010100 */
[----:B------:R-:W-:Y:S02]  /*4760*/  FADD.FTZ R14, -R0, R19 ;  /* 0x00000013000e7221 */ /* 0x000fe40000010100 */
[----:B------:R-:W-:Y:S02]  /*4770*/  FMUL.FTZ R73, R99, R4 ;  /* 0x0000000463497220 */ /* 0x000fe40000410000 */
        /* <DEDUP_REMOVED lines=12> */
[----:B------:R-:W-:Y:S01]  /*4840*/  FMUL.FTZ R14, R89, R14 ;  /* 0x0000000e590e7220 */ /* 0x000fe20000410000 */
[----:B------:R-:W-:-:S05]  /*4850*/  @!P6 BRA `(.L_x_275) ;  /* 0x000004b00000e947 */ /* 0x000fca0003800000 */
[----:B------:R-:W-:Y:S01]  /*4860*/  ISETP.GE.AND P4, PT, R200, c[0x0][0x220], PT ;  /* 0x00008800c8007a0c */ /* 0x000fe20003f86270 */
[----:B------:R-:W-:Y:S01]  /*4870*/  IMAD.MOV.U32 R11, RZ, RZ, c[0x0][0x190] ;  /* 0x00006400ff0b7624 */ /* 0x000fe200078e00ff */
[----:B------:R-:W-:Y:S01]  /*4880*/  ISETP.GE.AND P3, PT, R210, c[0x0][0x220], PT ;  /* 0x00008800d2007a0c */ /* 0x000fe20003f66270 */
[----:B------:R-:W-:Y:S01]  /*4890*/  IMAD.MOV.U32 R18, RZ, RZ, c[0x0][0x194] ;  /* 0x00006500ff127624 */ /* 0x000fe200078e00ff */
[----:B------:R-:W-:Y:S01]  /*48a0*/  ISETP.GE.AND P2, PT, R211, c[0x0][0x220], PT ;  /* 0x00008800d3007a0c */ /* 0x000fe20003f46270 */
[----:B------:R-:W-:Y:S01]  /*48b0*/  IMAD.U32 R3, R11, -0x40, RZ ;  /* 0xffffffc00b037824 */ /* 0x000fe200078e00ff */
[----:B------:R-:W-:Y:S04]  /*48c0*/  LOP3.LUT R4, R199, 0x1, RZ, 0xc0, !PT ;  /* 0x00000001c7047812 */ /* 0x000fe800078ec0ff */
[-C--:B------:R-:W-:Y:S02]  /*48d0*/  LEA R2, P1, R3, R196.reuse, 0x1 ;  /* 0x000000c403027211 */ /* 0x080fe400078208ff */
[----:B------:R-:W-:Y:S02]  /*48e0*/  SHF.R.S32.HI R5, RZ, 0x1f, R3 ;  /* 0x0000001fff057819 */ /* 0x000fe40000011403 */
[----:B------:R-:W-:Y:S02]  /*48f0*/  LEA R0, P5, R11, R3, 0x5 ;  /* 0x000000030b007211 */ /* 0x000fe400078a28ff */
[----:B------:R-:W-:Y:S02]  /*4900*/  LEA.HI.X.SX32 R3, R3, R197, 0x1, P1 ;  /* 0x000000c503037211 */ /* 0x000fe400008f0eff */
[----:B------:R-:W-:Y:S01]  /*4910*/  ISETP.NE.U32.AND P1, PT, R4, 0x1, PT ;  /* 0x000000010400780c */ /* 0x000fe20003f25070 */
[----:B------:R-:W-:Y:S01]  /*4920*/  IMAD.MOV.U32 R4, RZ, RZ, -0x6000 ;  /* 0xffffa000ff047424 */ /* 0x000fe200078e00ff */
[C---:B------:R-:W-:Y:S02]  /*4930*/  LEA.HI.X R5, R11.reuse, R5, R18, 0x5, P5 ;  /* 0x000000050b057211 */ /* 0x040fe400028f2c12 */
[----:B------:R-:W-:Y:S02]  /*4940*/  @!P3 LEA R8, P5, R0, R196, 0x1 ;  /* 0x000000c40008b211 */ /* 0x000fe400078a08ff */
[----:B------:R-:W-:Y:S02]  /*4950*/  SEL R4, R4, 0x6000, !P1 ;  /* 0x0000600004047807 */ /* 0x000fe40004800000 */
[--C-:B------:R-:W-:Y:S02]  /*4960*/  @!P3 LEA.HI.X R9, R0, R197, R5.reuse, 0x1, P5 ;  /* 0x000000c50009b211 */ /* 0x100fe400028f0c05 */
[C---:B------:R-:W-:Y:S01]  /*4970*/  @!P4 LEA R10, P5, R11.reuse, R2, 0x6 ;  /* 0x000000020b0ac211 */ /* 0x040fe200078a30ff */
[--C-:B------:R-:W-:Y:S01]  /*4980*/  IMAD.IADD R190, R190, 0x1, R4.reuse ;  /* 0x00000001bebe7824 */ /* 0x100fe200078e0204 */
[----:B------:R-:W-:Y:S01]  /*4990*/  @!P2 LEA R6, P1, R0, R196, 0x1 ;  /* 0x000000c40006a211 */ /* 0x000fe200078208ff */
[----:B------:R-:W-:Y:S01]  /*49a0*/  IMAD.IADD R192, R192, 0x1, R4 ;  /* 0x00000001c0c07824 */ /* 0x000fe200078e0204 */
[----:B------:R-:W-:Y:S01]  /*49b0*/  @!P4 LEA.HI.X R11, R11, R3, R18, 0x6, P5 ;  /* 0x000000030b0bc211 */ /* 0x000fe200028f3412 */
[----:B------:R-:W-:Y:S01]  /*49c0*/  IMAD.IADD R175, R175, 0x1, R4 ;  /* 0x00000001afaf7824 */ /* 0x000fe200078e0204 */
[----:B------:R1:W-:Y:S01]  /*49d0*/  @P4 STS [R190], RZ ;  /* 0x000000ffbe004388 */ /* 0x0003e20000000800 */
[----:B------:R-:W-:Y:S01]  /*49e0*/  @!P2 LEA.HI.X R7, R0, R197, R5, 0x1, P1 ;  /* 0x000000c50007a211 */ /* 0x000fe200008f0c05 */
[----:B------:R-:W-:Y:S02]  /*49f0*/  IMAD.MOV.U32 R196, RZ, RZ, R2 ;  /* 0x000000ffffc47224 */ /* 0x000fe400078e0002 */
[----:B------:R1:W-:Y:S01]  /*4a00*/  @P4 STS [R190+0x4], RZ ;  /* 0x000004ffbe004388 */ /* 0x0003e20000000800 */
[----:B------:R-:W-:Y:S03]  /*4a10*/  IMAD.MOV.U32 R197, RZ, RZ, R3 ;  /* 0x000000ffffc57224 */ /* 0x000fe600078e0003 */
        /* <DEDUP_REMOVED lines=46> */
[----:B------:R-:W0:Y:S02]  /*4d00*/  LDGDEPBAR ;  /* 0x00000000000079af */ /* 0x000e240000000000 */
.L_x_275:
[----:B-1----:R-:W-:Y:S02]  /*4d10*/  F2FP.PACK_AB R6, R72, R73 ;  /* 0x000000494806723e */ /* 0x002fe400000000ff */
[----:B------:R-:W-:Y:S02]  /*4d20*/  F2FP.PACK_AB R5, R16, R17 ;  /* 0x000000111005723e */ /* 0x000fe400000000ff */
[----:B------:R-:W-:Y:S01]  /*4d30*/  F2FP.PACK_AB R4, R76, R77 ;  /* 0x0000004d4c04723e */ /* 0x000fe200000000ff */
[----:B------:R-:W-:Y:S01]  /*4d40*/  STS [R204+0x1e000], R6 ;  /* 0x01e00006cc007388 */ /* 0x000fe20000000800 */
[----:B------:R-:W-:Y:S02]  /*4d50*/  F2FP.PACK_AB R3, R68, R69 ;  /* 0x000000454403723e */ /* 0x000fe400000000ff */
[----:B------:R-:W-:Y:S02]  /*4d60*/  F2FP.PACK_AB R2, R70, R71 ;  /* 0x000000474602723e */ /* 0x000fe400000000ff */
[----:B------:R-:W-:Y:S01]  /*4d70*/  STS [R204+0x1e400], R5 ;  /* 0x01e40005cc007388 */ /* 0x000fe20000000800 */
[----:B------:R-:W-:Y:S02]  /*4d80*/  F2FP.PACK_AB R0, R12, R13 ;  /* 0x0000000d0c00723e */ /* 0x000fe400000000ff */
[----:B------:R-:W-:Y:S02]  /*4d90*/  F2FP.PACK_AB R8, R74, R75 ;  /* 0x0000004b4a08723e */ /* 0x000fe400000000ff */
[----:B------:R-:W-:Y:S01]  /*4da0*/  STS [R207+0x1e000], R4 ;  /* 0x01e00004cf007388 */ /* 0x000fe20000000800 */
[----:B------:R-:W-:Y:S04]  /*4db0*/  F2FP.PACK_AB R7, R14, R15 ;  /* 0x0000000f0e07723e */ /* 0x000fe800000000ff */
[----:B------:R-:W-:Y:S05]  /*4dc0*/  STS [R207+0x1e400], R3 ;  /* 0x01e40003cf007388 */ /* 0x000fea0000000800 */
[----:B------:R-:W-:Y:S05]  /*4dd0*/  STS [R205+0x1e000], R2 ;  /* 0x01e00002cd007388 */ /* 0x000fea0000000800 */
[----:B------:R1:W-:Y:S05]  /*4de0*/  STS [R205+0x1e400], R0 ;  /* 0x01e40000cd007388 */ /* 0x0003ea0000000800 */
[----:B------:R-:W-:Y:S05]  /*4df0*/  STS [R206+0x1e000], R8 ;  /* 0x01e00008ce007388 */ /* 0x000fea0000000800 */
[----:B------:R-:W-:Y:S05]  /*4e00*/  STS [R206+0x1e400], R7 ;  /* 0x01e40007ce007388 */ /* 0x000fea0000000800 */
[----:B------:R-:W-:Y:S01]  /*4e10*/  BAR.SYNC.DEFER_BLOCKING 0x0 ;  /* 0x0000000000007b1d */ /* 0x000fe20000010000 */
[----:B-1----:R-:W-:Y:S05]  /*4e20*/  IMAD.SHL.U32 R0, R186, 0x2, RZ ;  /* 0x00000002ba007824 */ /* 0x002fea00078e00ff */
[----:B------:R-:W-:Y:S05]  /*4e30*/  LDSM.16.MT88.4 R4, [R174+0x20000] ;  /* 0x02000000ae04783b */ /* 0x000fea0000004200 */
[----:B------:R-:W1:Y:S05]  /*4e40*/  LDSM.16.MT88.4 R8, [R0+0xc000] ;  /* 0x00c000000008783b */ /* 0x000e6a0000004200 */
[----:B------:R-:W2:Y:S05]  /*4e50*/  LDSM.16.MT88.4 R12, [R173+0x20000] ;  /* 0x02000000ad0c783b */ /* 0x000eaa0000004200 */
[----:B------:R-:W3:Y:S05]  /*4e60*/  LDSM.16.MT88.4 R16, [R0+0xe000] ;  /* 0x00e000000010783b */ /* 0x000eea0000004200 */
[----:B------:R-:W4:Y:S05]  /*4e70*/  LDSM.16.MT88.4 R68, [R0+0x10000] ;  /* 0x010000000044783b */ /* 0x000f2a0000004200 */
[----:B------:R-:W-:Y:S05]  /*4e80*/  LDSM.16.MT88.4 R72, [R174+0x20800] ;  /* 0x02080000ae48783b */ /* 0x000fea0000004200 */
[----:B------:R-:W5:Y:S05]  /*4e90*/  LDSM.16.MT88.4 R76, [R0+0xc800] ;  /* 0x00c80000004c783b */ /* 0x000f6a0000004200 */
[----:B------:R-:W3:Y:S05]  /*4ea0*/  LDSM.16.MT88.4 R80, [R173+0x20800] ;  /* 0x02080000ad50783b */ /* 0x000eea0000004200 */
[----:B------:R-:W4:Y:S01]  /*4eb0*/  LDSM.16.MT88.4 R84, [R0+0xe800] ;  /* 0x00e800000054783b */ /* 0x000f220000004200 */
[-C--:B-1----:R-:W-:Y:S04]  /*4ec0*/  HMMA.16816.F32 R20, R4, R8.reuse, R20 ;  /* 0x000000080414723c */ /* 0x082fe80000001814 */
[----:B------:R-:W-:Y:S04]  /*4ed0*/  LDSM.16.MT88.4 R88, [R173+0x21800] ;  /* 0x02180000ad58783b */ /* 0x000fe80000004200 */
[C---:B--2---:R-:W-:Y:S08]  /*4ee0*/  HMMA.16816.F32 R24, R12.reuse, R8, R24 ;  /* 0x000000080c18723c */ /* 0x044ff00000001818 */
[-C--:B------:R-:W-:Y:S08]  /*4ef0*/  HMMA.16816.F32 R28, R12, R10.reuse, R28 ;  /* 0x0000000a0c1c723c */ /* 0x080ff0000000181c */
[C---:B------:R-:W-:Y:S01]  /*4f00*/  HMMA.16816.F32 R32, R4.reuse, R10, R32 ;  /* 0x0000000a0420723c */ /* 0x040fe20000001820 */
[----:B------:R-:W1:Y:S07]  /*4f10*/  LDSM.16.MT88.4 R8, [R0+0x10800] ;  /* 0x010800000008783b */ /* 0x000e6e0000004200 */
[-C--:B---3--:R-:W-:Y:S08]  /*4f20*/  HMMA.16816.F32 R36, R4, R16.reuse, R36 ;  /* 0x000000100424723c */ /* 0x088ff00000001824 */
[C---:B------:R-:W-:Y:S08]  /*4f30*/  HMMA.16816.F32 R40, R12.reuse, R16, R40 ;  /* 0x000000100c28723c */ /* 0x040ff00000001828 */
[-C--:B------:R-:W-:Y:S08]  /*4f40*/  HMMA.16816.F32 R44, R12, R18.reuse, R44 ;  /* 0x000000120c2c723c */ /* 0x080ff0000000182c */
[C---:B------:R-:W-:Y:S01]  /*4f50*/  HMMA.16816.F32 R48, R4.reuse, R18, R48 ;  /* 0x000000120430723c */ /* 0x040fe20000001830 */
[----:B------:R-:W-:Y:S07]  /*4f60*/  LDSM.16.MT88.4 R16, [R173+0x21000] ;  /* 0x02100000ad10783b */ /* 0x000fee0000004200 */
[-C--:B----4-:R-:W-:Y:S08]  /*4f70*/  HMMA.16816.F32 R52, R4, R68.reuse, R52 ;  /* 0x000000440434723c */ /* 0x090ff00000001834 */
[C---:B------:R-:W-:Y:S08]  /*4f80*/  HMMA.16816.F32 R56, R12.reuse, R68, R56 ;  /* 0x000000440c38723c */ /* 0x040ff00000001838 */
[-C--:B------:R-:W-:Y:S01]  /*4f90*/  HMMA.16816.F32 R60, R12, R70.reuse, R60 ;  /* 0x000000460c3c723c */ /* 0x080fe2000000183c */
[----:B------:R-:W-:Y:S07]  /*4fa0*/  LDSM.16.MT88.4 R12, [R0+0xd000] ;  /* 0x00d00000000c783b */ /* 0x000fee0000004200 */
[----:B------:R-:W-:Y:S01]  /*4fb0*/  HMMA.16816.F32 R64, R4, R70, R64 ;  /* 0x000000460440723c */ /* 0x000fe20000001840 */
[----:B------:R-:W2:Y:S05]  /*4fc0*/  LDSM.16.MT88.4 R4, [R174+0x21000] ;  /* 0x02100000ae04783b */ /* 0x000eaa0000004200 */
[----:B------:R-:W3:Y:S02]  /*4fd0*/  LDSM.16.MT88.4 R68, [R0+0xf000] ;  /* 0x00f000000044783b */ /* 0x000ee40000004200 */
[-C--:B-----5:R-:W-:Y:S08]  /*4fe0*/  HMMA.16816.F32 R20, R72, R76.reuse, R20 ;  /* 0x0000004c4814723c */ /* 0x0a0ff00000001814 */
[C---:B------:R-:W-:Y:S08]  /*4ff0*/  HMMA.16816.F32 R24, R80.reuse, R76, R24 ;  /* 0x0000004c5018723c */ /* 0x040ff00000001818 */
[-C--:B------:R-:W-:Y:S08]  /*5000*/  HMMA.16816.F32 R28, R80, R78.reuse, R28 ;  /* 0x0000004e501c723c */ /* 0x080ff0000000181c */
[C---:B------:R-:W-:Y:S01]  /*5010*/  HMMA.16816.F32 R32, R72.reuse, R78, R32 ;  /* 0x0000004e4820723c */ /* 0x040fe20000001820 */
[----:B------:R-:W4:Y:S07]  /*5020*/  LDSM.16.MT88.4 R76, [R0+0x11000] ;  /* 0x01100000004c783b */ /* 0x000f2e0000004200 */
        /* <DEDUP_REMOVED lines=10> */
[----:B------:R-:W5:Y:S05]  /*50d0*/  LDSM.16.MT88.4 R8, [R0+0xf800] ;  /* 0x00f800000008783b */ /* 0x000f6a0000004200 */
[----:B------:R-:W1:Y:S02]  /*50e0*/  LDSM.16.MT88.4 R72, [R0+0x11800] ;  /* 0x011800000048783b */ /* 0x000e640000004200 */
[-C--:B--2---:R-:W-:Y:S03]  /*50f0*/  HMMA.16816.F32 R20, R4, R12.reuse, R20 ;  /* 0x0000000c0414723c */ /* 0x084fe60000001814 */
[----:B------:R-:W-:Y:S05]  /*5100*/  BAR.SYNC.DEFER_BLOCKING 0x0 ;  /* 0x0000000000007b1d */ /* 0x000fea0000010000 */
[C---:B------:R-:W-:Y:S08]  /*5110*/  HMMA.16816.F32 R24, R16.reuse, R12, R24 ;  /* 0x0000000c1018723c */ /* 0x040ff00000001818 */
[-C--:B------:R-:W-:Y:S08]  /*5120*/  HMMA.16816.F32 R28, R16, R14.reuse, R28 ;  /* 0x0000000e101c723c */ /* 0x080ff0000000181c */
[C---:B------:R-:W-:Y:S08]  /*5130*/  HMMA.16816.F32 R32, R4.reuse, R14, R32 ;  /* 0x0000000e0420723c */ /* 0x040ff00000001820 */
[-C--:B---3--:R-:W-:Y:S08]  /*5140*/  HMMA.16816.F32 R36, R4, R68.reuse, R36 ;  /* 0x000000440424723c */ /* 0x088ff00000001824 */
[C---:B------:R-:W-:Y:S08]  /*5150*/  HMMA.16816.F32 R40, R16.reuse, R68, R40 ;  /* 0x000000441028723c */ /* 0x040ff00000001828 */
[-C--:B------:R-:W-:Y:S08]  /*5160*/  HMMA.16816.F32 R44, R16, R70.reuse, R44 ;  /* 0x00000046102c723c */ /* 0x080ff0000000182c */
[C---:B------:R-:W-:Y:S08]  /*5170*/  HMMA.16816.F32 R48, R4.reuse, R70, R48 ;  /* 0x000000460430723c */ /* 0x040ff00000001830 */
[-C--:B----4-:R-:W-:Y:S08]  /*5180*/  HMMA.16816.F32 R52, R4, R76.reuse, R52 ;  /* 0x0000004c0434723c */ /* 0x090ff00000001834 */
[C---:B------:R-:W-:Y:S08]  /*5190*/  HMMA.16816.F32 R56, R16.reuse, R76, R56 ;  /* 0x0000004c1038723c */ /* 0x040ff00000001838 */
[-C--:B------:R-:W-:Y:S08]  /*51a0*/  HMMA.16816.F32 R60, R16, R78.reuse, R60 ;  /* 0x0000004e103c723c */ /* 0x080ff0000000183c */
[----:B------:R-:W-:Y:S08]  /*51b0*/  HMMA.16816.F32 R64, R4, R78, R64 ;  /* 0x0000004e0440723c */ /* 0x000ff00000001840 */
[-C--:B-1----:R-:W-:Y:S08]  /*51c0*/  HMMA.16816.F32 R20, R80, R84.reuse, R20 ;  /* 0x000000545014723c */ /* 0x082ff00000001814 */
[C---:B------:R-:W-:Y:S08]  /*51d0*/  HMMA.16816.F32 R24, R88.reuse, R84, R24 ;  /* 0x000000545818723c */ /* 0x040ff00000001818 */
[-C--:B------:R-:W-:Y:S08]  /*51e0*/  HMMA.16816.F32 R28, R88, R86.reuse, R28 ;  /* 0x00000056581c723c */ /* 0x080ff0000000181c */
[C---:B------:R-:W-:Y:S08]  /*51f0*/  HMMA.16816.F32 R32, R80.reuse, R86, R32 ;  /* 0x000000565020723c */ /* 0x040ff00000001820 */
[-C--:B-----5:R-:W-:Y:S08]  /*5200*/  HMMA.16816.F32 R36, R80, R8.reuse, R36 ;  /* 0x000000085024723c */ /* 0x0a0ff00000001824 */
        /* <DEDUP_REMOVED lines=8> */
[----:B------:R-:W-:Y:S01]  /*5290*/  IMAD.MOV.U32 R11, RZ, RZ, c[0x0][0x370] ;  /* 0x0000dc00ff0b7624 */ /* 0x000fe200078e00ff */
[----:B------:R-:W-:Y:S01]  /*52a0*/  ISETP.GE.AND P4, PT, R200, c[0x0][0x220], PT ;  /* 0x00008800c8007a0c */ /* 0x000fe20003f86270 */
[----:B------:R-:W-:Y:S01]  /*52b0*/  IMAD.MOV.U32 R12, RZ, RZ, c[0x0][0x374] ;  /* 0x0000dd00ff0c7624 */ /* 0x000fe200078e00ff */
[----:B------:R-:W-:Y:S01]  /*52c0*/  ISETP.GE.AND P3, PT, R210, c[0x0][0x220], PT ;  /* 0x00008800d2007a0c */ /* 0x000fe20003f66270 */
[----:B------:R-:W-:Y:S01]  /*52d0*/  IMAD.U32 R3, R11, -0x40, RZ ;  /* 0xffffffc00b037824 */ /* 0x000fe200078e00ff */
[----:B------:R-:W-:Y:S04]  /*52e0*/  ISETP.GE.AND P2, PT, R211, c[0x0][0x220], PT ;  /* 0x00008800d3007a0c */ /* 0x000fe80003f46270 */
[-C--:B------:R-:W-:Y:S02]  /*52f0*/  LEA R2, P1, R3, R194.reuse, 0x1 ;  /* 0x000000c203027211 */ /* 0x080fe400078208ff */
[----:B------:R-:W-:Y:S02]  /*5300*/  SHF.R.S32.HI R5, RZ, 0x1f, R3 ;  /* 0x0000001fff057819 */ /* 0x000fe40000011403 */
[----:B------:R-:W-:Y:S01]  /*5310*/  LEA R4, P5, R11, R3, 0x5 ;  /* 0x000000030b047211 */ /* 0x000fe200078a28ff */
[----:B------:R1:W-:Y:S01]  /*5320*/  @P4 STS.128 [R191+0xc000], RZ ;  /* 0x00c000ffbf004388 */ /* 0x0003e20000000c00 */
[----:B------:R-:W-:Y:S02]  /*5330*/  LEA.HI.X.SX32 R3, R3, R195, 0x1, P1 ;  /* 0x000000c303037211 */ /* 0x000fe400008f0eff */
[C---:B------:R-:W-:Y:S02]  /*5340*/  LEA.HI.X R5, R11.reuse, R5, R12, 0x5, P5 ;  /* 0x000000050b057211 */ /* 0x040fe400028f2c0c */
[CC--:B------:R-:W-:Y:S01]  /*5350*/  @!P3 LEA R8, P5, R4.reuse, R194.reuse, 0x1 ;  /* 0x000000c20408b211 */ /* 0x0c0fe200078a08ff */
[----:B------:R-:W-:Y:S01]  /*5360*/  @!PT LDS RZ, [RZ] ;  /* 0x00000000fffff984 */ /* 0x000fe20000000800 */
[----:B------:R-:W-:Y:S01]  /*5370*/  @!PT LDS RZ, [RZ] ;  /* 0x00000000fffff984 */ /* 0x000fe20000000800 */
[----:B------:R-:W-:Y:S01]  /*5380*/  @!PT LDS RZ, [RZ] ;  /* 0x00000000fffff984 */ /* 0x000fe20000000800 */
[----:B------:R1:W-:Y:S01]  /*5390*/  @!P4 LDGSTS.E.BYPASS.LTC128B.128 [R191+0xc000], [R2.64] ;  /* 0x0c00000002bfcfae */ /* 0x0003e2000b901d46 */
[C---:B------:R-:W-:Y:S01]  /*53a0*/  @!P2 LEA R6, P1, R4.reuse, R194, 0x1 ;  /* 0x000000c20406a211 */ /* 0x040fe200078208ff */
[----:B------:R-:W-:Y:S01]  /*53b0*/  IMAD.MOV.U32 R194, RZ, RZ, R2 ;  /* 0x000000ffffc27224 */ /* 0x000fe200078e0002 */
[CCC-:B------:R-:W-:Y:S01]  /*53c0*/  @!P3 LEA.HI.X R9, R4.reuse, R195.reuse, R5.reuse, 0x1, P5 ;  /* 0x000000c30409b211 */ /* 0x1c0fe200028f0c05 */
[----:B------:R1:W-:Y:S01]  /*53d0*/  @P3 STS.128 [R191+0xe000], RZ ;  /* 0x00e000ffbf003388 */ /* 0x0003e20000000c00 */
[C---:B------:R-:W-:Y:S02]  /*53e0*/  @!P4 LEA R10, P5, R11.reuse, R2, 0x6 ;  /* 0x000000020b0ac211 */ /* 0x040fe400078a30ff */
[----:B------:R-:W-:Y:S01]  /*53f0*/  @!P2 LEA.HI.X R7, R4, R195, R5, 0x1, P1 ;  /* 0x000000c30407a211 */ /* 0x000fe200008f0c05 */
[----:B------:R-:W-:Y:S01]  /*5400*/  @!PT LDS RZ, [RZ] ;  /* 0x00000000fffff984 */ /* 0x000fe20000000800 */
[----:B------:R-:W-:Y:S01]  /*5410*/  @!PT LDS RZ, [RZ] ;  /* 0x00000000fffff984 */ /* 0x000fe20000000800 */
[----:B------:R-:W-:Y:S01]  /*5420*/  @!PT LDS RZ, [RZ] ;  /* 0x00000000fffff984 */ /* 0x000fe20000000800 */
[----:B------:R1:W-:Y:S01]  /*5430*/  @!P3 LDGSTS.E.BYPASS.LTC128B.128 [R191+0xe000], [R2.64+0x80] ;  /* 0x0e00008002bfbfae */ /* 0x0003e2000b901d46 */
[----:B------:R-:W-:Y:S01]  /*5440*/  @!P4 LEA.HI.X R11, R11, R3, R12, 0x6, P5 ;  /* 0x000000030b0bc211 */ /* 0x000fe200028f340c */
[----:B------:R-:W-:Y:S02]  /*5450*/  IMAD.MOV.U32 R195, RZ, RZ, R3 ;  /* 0x000000ffffc37224 */ /* 0x000fe400078e0003 */
        /* <DEDUP_REMOVED lines=20> */
[----:B------:R-:W0:Y:S02]  /*55a0*/  LDGDEPBAR ;  /* 0x00000000000079af */ /* 0x000e240000000000 */
.L_x_276:
[----:B------:R-:W-:Y:S01]  /*55b0*/  LDSM.16.M88.4 R96, [R181] ;  /* 0x00000000b560783b */ /* 0x000fe20000000200 */
[CC--:B-1----:R-:W-:Y:S03]  /*55c0*/  LEA R2, P2, R198.reuse, R188.reuse, 0x2 ;  /* 0x000000bcc6027211 */ /* 0x0c2fe600078410ff */
[----:B------:R-:W1:Y:S01]  /*55d0*/  LDSM.16.MT88.4 R16, [R0+0x12000] ;  /* 0x012000000010783b */ /* 0x000e620000004200 */
[----:B------:R-:W-:Y:S03]  /*55e0*/  LEA.HI.X.SX32 R3, R198, R189, 0x2, P2 ;  /* 0x000000bdc6037211 */ /* 0x000fe600010f16ff */
[----:B------:R-:W2:Y:S04]  /*55f0*/  LDSM.16.M88.4 R92, [R181+0x1000] ;  /* 0x00100000b55c783b */ /* 0x000ea80000000200 */
[----:B------:R-:W3:Y:S04]  /*5600*/  LDSM.16.MT88.4 R80, [R0+0x14000] ;  /* 0x014000000050783b */ /* 0x000ee80000004200 */
[----:B------:R-:W4:Y:S04]  /*5610*/  LDSM.16.MT88.4 R148, [R0+0x16000] ;  /* 0x016000000094783b */ /* 0x000f280000004200 */
[----:B------:R-:W-:Y:S04]  /*5620*/  LDSM.16.M88.4 R152, [R182] ;  /* 0x00000000b698783b */ /* 0x000fe80000000200 */
[----:B------:R-:W3:Y:S04]  /*5630*/  LDSM.16.MT88.4 R156, [R0+0x12800] ;  /* 0x01280000009c783b */ /* 0x000ee80000004200 */
[----:B------:R-:W3:Y:S04]  /*5640*/  LDSM.16.M88.4 R160, [R182+0x1000] ;  /* 0x00100000b6a0783b */ /* 0x000ee80000000200 */
[----:B------:R-:W-:Y:S01]  /*5650*/  LDSM.16.MT88.4 R164, [R0+0x16800] ;  /* 0x0168000000a4783b */ /* 0x000fe20000004200 */
[-C--:B-1----:R-:W-:Y:S08]  /*5660*/  HMMA.16816.F32 R4, R96, R16.reuse, RZ ;  /* 0x000000106004723c */ /* 0x082ff000000018ff */
[C---:B--2---:R-:W-:Y:S08]  /*5670*/  HMMA.16816.F32 R8, R92.reuse, R16, RZ ;  /* 0x000000105c08723c */ /* 0x044ff000000018ff */
[-C--:B------:R-:W-:Y:S08]  /*5680*/  HMMA.16816.F32 R12, R92, R18.reuse, RZ ;  /* 0x000000125c0c723c */ /* 0x080ff000000018ff */
[C---:B------:R-:W-:Y:S08]  /*5690*/  HMMA.16816.F32 R16, R96.reuse, R18, RZ ;  /* 0x000000126010723c */ /* 0x040ff000000018ff */
[-C--:B---3--:R-:W-:Y:S08]  /*56a0*/  HMMA.16816.F32 R68, R96, R80.reuse, RZ ;  /* 0x000000506044723c */ /* 0x088ff000000018ff */
[C---:B------:R-:W-:Y:S08]  /*56b0*/  HMMA.16816.F32 R72, R92.reuse, R80, RZ ;  /* 0x000000505c48723c */ /* 0x040ff000000018ff */
[-C--:B------:R-:W-:Y:S08]  /*56c0*/  HMMA.16816.F32 R76, R92, R82.reuse, RZ ;  /* 0x000000525c4c723c */ /* 0x080ff000000018ff */
[C---:B------:R-:W-:Y:S08]  /*56d0*/  HMMA.16816.F32 R80, R96.reuse, R82, RZ ;  /* 0x000000526050723c */ /* 0x040ff000000018ff */
[-C--:B----4-:R-:W-:Y:S08]  /*56e0*/  HMMA.16816.F32 R84, R96, R148.reuse, RZ ;  /* 0x000000946054723c */ /* 0x090ff000000018ff */
[C---:B------:R-:W-:Y:S08]  /*56f0*/  HMMA.16816.F32 R88, R92.reuse, R148, RZ ;  /* 0x000000945c58723c */ /* 0x040ff000000018ff */
[-C--:B------:R-:W-:Y:S08]  /*5700*/  HMMA.16816.F32 R92, R92, R150.reuse, RZ ;  /* 0x000000965c5c723c */ /* 0x080ff000000018ff */
[----:B------:R-:W-:Y:S01]  /*5710*/  HMMA.16816.F32 R96, R96, R150, RZ ;  /* 0x000000966060723c */ /* 0x000fe200000018ff */
[----:B------:R-:W1:Y:S07]  /*5720*/  LDSM.16.MT88.4 R148, [R0+0x14800] ;  /* 0x014800000094783b */ /* 0x000e6e0000004200 */
[-C--:B------:R-:W-:Y:S08]  /*5730*/  HMMA.16816.F32 R4, R152, R156.reuse, R4 ;  /* 0x0000009c9804723c */ /* 0x080ff00000001804 */
[C---:B------:R-:W-:Y:S08]  /*5740*/  HMMA.16816.F32 R8, R160.reuse, R156, R8 ;  /* 0x0000009ca008723c */ /* 0x040ff00000001808 */
[-C--:B------:R-:W-:Y:S08]  /*5750*/  HMMA.16816.F32 R12, R160, R158.reuse, R12 ;  /* 0x0000009ea00c723c */ /* 0x080ff0000000180c */
[C---:B------:R-:W-:Y:S01]  /*5760*/  HMMA.16816.F32 R16, R152.reuse, R158, R16 ;  /* 0x0000009e9810723c */ /* 0x040fe20000001810 */
[----:B------:R-:W-:Y:S07]  /*5770*/  LDSM.16.MT88.4 R156, [R0+0x13000] ;  /* 0x01300000009c783b */ /* 0x000fee0000004200 */
[-C--:B-1----:R-:W-:Y:S08]  /*5780*/  HMMA.16816.F32 R68, R152, R148.reuse, R68 ;  /* 0x000000949844723c */ /* 0x082ff00000001844 */
[C---:B------:R-:W-:Y:S08]  /*5790*/  HMMA.16816.F32 R72, R160.reuse, R148, R72 ;  /* 0x00000094a048723c */ /* 0x040ff00000001848 */
[-C--:B------:R-:W-:Y:S08]  /*57a0*/  HMMA.16816.F32 R76, R160, R150.reuse, R76 ;  /* 0x00000096a04c723c */ /* 0x080ff0000000184c */
[C---:B------:R-:W-:Y:S01]  /*57b0*/  HMMA.16816.F32 R80, R152.reuse, R150, R80 ;  /* 0x000000969850723c */ /* 0x040fe20000001850 */
[----:B------:R-:W1:Y:S07]  /*57c0*/  LDSM.16.M88.4 R148, [R183] ;  /* 0x00000000b794783b */ /* 0x000e6e0000000200 */
[-C--:B------:R-:W-:Y:S08]  /*57d0*/  HMMA.16816.F32 R84, R152, R164.reuse, R84 ;  /* 0x000000a49854723c */ /* 0x080ff00000001854 */
[C---:B------:R-:W-:Y:S08]  /*57e0*/  HMMA.16816.F32 R88, R160.reuse, R164, R88 ;  /* 0x000000a4a058723c */ /* 0x040ff00000001858 */
[-C--:B------:R-:W-:Y:S01]  /*57f0*/  HMMA.16816.F32 R92, R160, R166.reuse, R92 ;  /* 0x000000a6a05c723c */ /* 0x080fe2000000185c */
[----:B------:R-:W2:Y:S07]  /*5800*/  LDSM.16.M88.4 R160, [R183+0x1000] ;  /* 0x00100000b7a0783b */ /* 0x000eae0000000200 */
[----:B------:R-:W-:Y:S01]  /*5810*/  HMMA.16816.F32 R96, R152, R166, R96 ;  /* 0x000000a69860723c */ /* 0x000fe20000001860 */
[----:B------:R-:W3:Y:S04]  /*5820*/  LDSM.16.MT88.4 R152, [R0+0x15000] ;  /* 0x015000000098783b */ /* 0x000ee80000004200 */
[----:B------:R-:W4:Y:S03]  /*5830*/  LDSM.16.MT88.4 R164, [R0+0x17000] ;  /* 0x0170000000a4783b */ /* 0x000f260000004200 */
[-C--:B-1----:R-:W-:Y:S08]  /*5840*/  HMMA.16816.F32 R4, R148, R156.reuse, R4 ;  /* 0x0000009c9404723c */ /* 0x082ff00000001804 */
[C---:B--2---:R-:W-:Y:S08]  /*5850*/  HMMA.16816.F32 R8, R160.reuse, R156, R8 ;  /* 0x0000009ca008723c */ /* 0x044ff00000001808 */
[-C--:B------:R-:W-:Y:S08]  /*5860*/  HMMA.16816.F32 R12, R160, R158.reuse, R12 ;  /* 0x0000009ea00c723c */ /* 0x080ff0000000180c */
[C---:B------:R-:W-:Y:S01]  /*5870*/  HMMA.16816.F32 R16, R148.reuse, R158, R16 ;  /* 0x0000009e9410723c */ /* 0x040fe20000001810 */
[----:B------:R-:W-:Y:S07]  /*5880*/  LDSM.16.MT88.4 R156, [R0+0x13800] ;  /* 0x01380000009c783b */ /* 0x000fee0000004200 */
[-C--:B---3--:R-:W-:Y:S08]  /*5890*/  HMMA.16816.F32 R68, R148, R152.reuse, R68 ;  /* 0x000000989444723c */ /* 0x088ff00000001844 */
[C---:B------:R-:W-:Y:S08]  /*58a0*/  HMMA.16816.F32 R72, R160.reuse, R152, R72 ;  /* 0x00000098a048723c */ /* 0x040ff00000001848 */
[-C--:B------:R-:W-:Y:S08]  /*58b0*/  HMMA.16816.F32 R76, R160, R154.reuse, R76 ;  /* 0x0000009aa04c723c */ /* 0x080ff0000000184c */
[C---:B------:R-:W-:Y:S01]  /*58c0*/  HMMA.16816.F32 R80, R148.reuse, R154, R80 ;  /* 0x0000009a9450723c */ /* 0x040fe20000001850 */
[----:B------:R-:W1:Y:S07]  /*58d0*/  LDSM.16.M88.4 R152, [R184] ;  /* 0x00000000b898783b */ /* 0x000e6e0000000200 */
[-C--:B----4-:R-:W-:Y:S08]  /*58e0*/  HMMA.16816.F32 R84, R148, R164.reuse, R84 ;  /* 0x000000a49454723c */ /* 0x090ff00000001854 */
[C---:B------:R-:W-:Y:S08]  /*58f0*/  HMMA.16816.F32 R88, R160.reuse, R164, R88 ;  /* 0x000000a4a058723c */ /* 0x040ff00000001858 */
[-C--:B------:R-:W-:Y:S01]  /*5900*/  HMMA.16816.F32 R92, R160, R166.reuse, R92 ;  /* 0x000000a6a05c723c */ /* 0x080fe2000000185c */
[----:B------:R-:W2:Y:S07]  /*5910*/  LDSM.16.M88.4 R160, [R184+0x1000] ;  /* 0x00100000b8a0783b */ /* 0x000eae0000000200 */
[----:B------:R-:W-:Y:S01]  /*5920*/  HMMA.16816.F32 R96, R148, R166, R96 ;  /* 0x000000a69460723c */ /* 0x000fe20000001860 */
[----:B------:R-:W3:Y:S04]  /*5930*/  LDSM.16.MT88.4 R148, [R0+0x15800] ;  /* 0x015800000094783b */ /* 0x000ee80000004200 */
[----:B------:R4:W3:Y:S03]  /*5940*/  LDSM.16.MT88.4 R164, [R0+0x17800] ;  /* 0x0178000000a4783b */ /* 0x0008e60000004200 */
[-C--:B-1----:R-:W-:Y:S01]  /*5950*/  HMMA.16816.F32 R4, R152, R156.reuse, R4 ;  /* 0x0000009c9804723c */ /* 0x082fe20000001804 */
[----:B----4-:R-:W-:Y:S04]  /*5960*/  IMAD.MOV.U32 R0, RZ, RZ, c[0x0][0x22c] ;  /* 0x00008b00ff007624 */ /* 0x010fe800078e00ff */
[----:B------:R-:W-:Y:S03]  /*5970*/  IMAD R0, R0, c[0x0][0x1c0], RZ ;  /* 0x0000700000007a24 */ /* 0x000fe600078e02ff */
[C---:B--2---:R-:W-:Y:S04]  /*5980*/  HMMA.16816.F32 R8, R160.reuse, R156, R8 ;  /* 0x0000009ca008723c */ /* 0x044fe80000001808 */
[----:B------:R-:W-:Y:S03]  /*5990*/  IMAD R0, R0, 0x30, RZ ;  /* 0x0000003000007824 */ /* 0x000fe600078e02ff */
[----:B------:R-:W-:Y:S01]  /*59a0*/  IMAD.MOV.U32 R156, RZ, RZ, c[0x0][0x22c] ;  /* 0x00008b00ff9c7624 */ /* 0x000fe200078e00ff */
[-C--:B------:R-:W-:Y:S01]  /*59b0*/  HMMA.16816.F32 R12, R160, R158.reuse, R12 ;  /* 0x0000009ea00c723c */ /* 0x080fe2000000180c */
[----:B------:R-:W-:Y:S03]  /*59c0*/  IMAD.MOV.U32 R157, RZ, RZ, c[0x0][0x22c] ;  /* 0x00008b00ff9d7624 */ /* 0x000fe600078e00ff */
[----:B------:R-:W-:Y:S02]  /*59d0*/  IMAD R156, R156, c[0x0][0x1c0], RZ ;  /* 0x000070009c9c7a24 */ /* 0x000fe400078e02ff */
[----:B------:R-:W-:Y:S02]  /*59e0*/  IMAD R157, R157, c[0x0][0x1c0], RZ ;  /* 0x000070009d9d7a24 */ /* 0x000fe400078e02ff */
[C---:B------:R-:W-:Y:S04]  /*59f0*/  HMMA.16816.F32 R16, R152.reuse, R158, R16 ;  /* 0x0000009e9810723c */ /* 0x040fe80000001810 */
[----:B------:R-:W-:Y:S02]  /*5a00*/  IMAD.SHL.U32 R156, R156, 0x20, RZ ;  /* 0x000000209c9c7824 */ /* 0x000fe400078e00ff */
[----:B------:R-:W-:Y:S02]  /*5a10*/  IMAD R157, R157, 0x28, RZ ;  /* 0x000000289d9d7824 */ /* 0x000fe400078e02ff */
[-C--:B---3--:R-:W-:Y:S01]  /*5a20*/  HMMA.16816.F32 R68, R152, R148.reuse, R68 ;  /* 0x000000949844723c */ /* 0x088fe20000001844 */
[----:B------:R-:W-:Y:S04]  /*5a30*/  IMAD.MOV.U32 R159, RZ, RZ, c[0x0][0x22c] ;  /* 0x00008b00ff9f7624 */ /* 0x000fe800078e00ff */
[----:B------:R-:W-:Y:S03]  /*5a40*/  IMAD R159, R159, c[0x0][0x1c0], RZ ;  /* 0x000070009f9f7a24 */ /* 0x000fe600078e02ff */
[C---:B------:R-:W-:Y:S04]  /*5a50*/  HMMA.16816.F32 R72, R160.reuse, R148, R72 ;  /* 0x00000094a048723c */ /* 0x040fe80000001848 */
[----:B------:R-:W-:Y:S03]  /*5a60*/  IMAD R159, R159, 0x18, RZ ;  /* 0x000000189f9f7824 */ /* 0x000fe600078e02ff */
[----:B------:R-:W-:Y:S01]  /*5a70*/  @P6 IADD3 R148, P1, R230, R209, RZ ;  /* 0x000000d1e6946210 */ /* 0x000fe20007f3e0ff */
[-C--:B------:R-:W-:Y:S04]  /*5a80*/  HMMA.16816.F32 R76, R160, R150.reuse, R76 ;  /* 0x00000096a04c723c */ /* 0x080fe8000000184c */
[----:B------:R-:W-:Y:S04]  /*5a90*/  @P6 IMAD.X R149, R229, 0x1, R208, P1 ;  /* 0x00000001e5956824 */ /* 0x000fe800008e06d0 */
[C---:B------:R-:W-:Y:S01]  /*5aa0*/  HMMA.16816.F32 R80, R152.reuse, R150, R80 ;  /* 0x000000969850723c */ /* 0x040fe20000001850 */
[----:B------:R1:W5:Y:S04]  /*5ab0*/  @P6 LDG.E R202, [R148.64+-0x100] ;  /* 0xffff000694ca6981 */ /* 0x000368000c1e1900 */
[----:B------:R1:W5:Y:S03]  /*5ac0*/  @P6 LDG.E R203, [R148.64+-0xe0] ;  /* 0xffff200694cb6981 */ /* 0x000366000c1e1900 */
[-C--:B------:R-:W-:Y:S01]  /*5ad0*/  HMMA.16816.F32 R84, R152, R164.reuse, R84 ;  /* 0x000000a49854723c */ /* 0x080fe20000001854 */
[----:B------:R2:W-:Y:S04]  /*5ae0*/  RED.E.ADD.F32.FTZ.RN.STRONG.GPU [R188.64], R4 ;  /* 0x00000004bc00798e */ /* 0x0005e8000c10e786 */
[----:B------:R3:W-:Y:S03]  /*5af0*/  RED.E.ADD.F32.FTZ.RN.STRONG.GPU [R2.64], R5 ;  /* 0x000000050200798e */ /* 0x0007e6000c10e786 */
[C---:B------:R-:W-:Y:S08]  /*5b00*/  HMMA.16816.F32 R88, R160.reuse, R164, R88 ;  /* 0x000000a4a058723c */ /* 0x040ff00000001858 */
[-C--:B------:R-:W-:Y:S04]  /*5b10*/  HMMA.16816.F32 R92, R160, R166.reuse, R92 ;  /* 0x000000a6a05c723c */ /* 0x080fe8000000185c */
[CC--:B-1----:R-:W-:Y:S04]  /*5b20*/  LEA R148, P1, R231.reuse, R188.reuse, 0x2 ;  /* 0x000000bce7947211 */ /* 0x0c2fe800078210ff */
[----:B------:R-:W-:Y:S04]  /*5b30*/  HMMA.16816.F32 R96, R152, R166, R96 ;  /* 0x000000a69860723c */ /* 0x000fe80000001860 */
[-C--:B------:R-:W-:Y:S02]  /*5b40*/  LEA.HI.X.SX32 R149, R231, R189.reuse, 0x2, P1 ;  /* 0x000000bde7957211 */ /* 0x080fe400008f16ff */
[CC--:B--2---:R-:W-:Y:S02]  /*5b50*/  LEA R4, P2, R159.reuse, R188.reuse, 0x2 ;  /* 0x000000bc9f047211 */ /* 0x0c4fe400078410ff */
[CC--:B------:R-:W-:Y:S01]  /*5b60*/  LEA R150, P1, R156.reuse, R188.reuse, 0x2 ;  /* 0x000000bc9c967211 */ /* 0x0c0fe200078210ff */
[----:B------:R1:W-:Y:S03]  /*5b70*/  RED.E.ADD.F32.FTZ.RN.STRONG.GPU [R148.64], R6 ;  /* 0x000000069400798e */ /* 0x0003e6000c10e786 */
[-C--:B---3--:R-:W-:Y:S02]  /*5b80*/  LEA.HI.X.SX32 R5, R159, R189.reuse, 0x2, P2 ;  /* 0x000000bd9f057211 */ /* 0x088fe400010f16ff */
[-C--:B------:R-:W-:Y:S03]  /*5b90*/  LEA.HI.X.SX32 R151, R156, R189.reuse, 0x2, P1 ;  /* 0x000000bd9c977211 */ /* 0x080fe600008f16ff */
[----:B------:R2:W-:Y:S04]  /*5ba0*/  RED.E.ADD.F32.FTZ.RN.STRONG.GPU [R4.64], R7 ;  /* 0x000000070400798e */ /* 0x0005e8000c10e786 */
[----:B------:R3:W-:Y:S01]  /*5bb0*/  RED.E.ADD.F32.FTZ.RN.STRONG.GPU [R150.64], R8 ;  /* 0x000000089600798e */ /* 0x0007e2000c10e786 */
[CC--:B-1----:R-:W-:Y:S02]  /*5bc0*/  LEA R148, P3, R157.reuse, R188.reuse, 0x2 ;  /* 0x000000bc9d947211 */ /* 0x0c2fe400078610ff */
[CC--:B------:R-:W-:Y:S02]  /*5bd0*/  LEA R6, P2, R0.reuse, R188.reuse, 0x2 ;  /* 0x000000bc00067211 */ /* 0x0c0fe400078410ff */
[-C--:B------:R-:W-:Y:S02]  /*5be0*/  LEA.HI.X.SX32 R149, R157, R189.reuse, 0x2, P3 ;  /* 0x000000bd9d957211 */ /* 0x080fe400018f16ff */
[CC--:B--2---:R-:W-:Y:S03]  /*5bf0*/  LEA R4, P1, R251.reuse, R188.reuse, 0x2 ;  /* 0x000000bcfb047211 */ /* 0x0c4fe600078210ff */
[----:B------:R1:W-:Y:S01]  /*5c00*/  RED.E.ADD.F32.FTZ.RN.STRONG.GPU [R148.64], R9 ;  /* 0x000000099400798e */ /* 0x0003e2000c10e786 */
[-C--:B------:R-:W-:Y:S01]  /*5c10*/  LEA.HI.X.SX32 R7, R0, R189.reuse, 0x2, P2 ;  /* 0x000000bd00077211 */ /* 0x080fe200010f16ff */
[----:B------:R-:W-:Y:S01]  /*5c20*/  IMAD.IADD R0, R198, 0x1, R241 ;  /* 0x00000001c6007824 */ /* 0x000fe200078e02f1 */
[-C--:B------:R-:W-:Y:S02]  /*5c30*/  LEA.HI.X.SX32 R5, R251, R189.reuse, 0x2, P1 ;  /* 0x000000bdfb057211 */ /* 0x080fe400008f16ff */
[CC--:B---3--:R-:W-:Y:S01]  /*5c40*/  LEA R8, P1, R248.reuse, R188.reuse, 0x2 ;  /* 0x000000bcf8087211 */ /* 0x0c8fe200078210ff */
[----:B------:R2:W-:Y:S04]  /*5c50*/  RED.E.ADD.F32.FTZ.RN.STRONG.GPU [R6.64], R10 ;  /* 0x0000000a0600798e */ /* 0x0005e8000c10e786 */
[----:B------:R3:W-:Y:S04]  /*5c60*/  RED.E.ADD.F32.FTZ.RN.STRONG.GPU [R4.64], R11 ;  /* 0x0000000b0400798e */ /* 0x0007e8000c10e786 */
[----:B------:R-:W-:Y:S04]  /*5c70*/  RED.E.ADD.F32.FTZ.RN.STRONG.GPU [R188.64+0x80], R16 ;  /* 0x00008010bc00798e */ /* 0x000fe8000c10e786 */
[----:B------:R-:W-:Y:S01]  /*5c80*/  RED.E.ADD.F32.FTZ.RN.STRONG.GPU [R2.64+0x80], R17 ;  /* 0x000080110200798e */ /* 0x000fe2000c10e786 */
[-C--:B-1----:R-:W-:Y:S05]  /*5c90*/  LEA.HI.X.SX32 R9, R248, R189.reuse, 0x2, P1 ;  /* 0x000000bdf8097211 */ /* 0x082fea00008f16ff */
[----:B------:R1:W-:Y:S01]  /*5ca0*/  RED.E.ADD.F32.FTZ.RN.STRONG.GPU [R8.64], R18 ;  /* 0x000000120800798e */ /* 0x0003e2000c10e786 */
[CC--:B--2---:R-:W-:Y:S02]  /*5cb0*/  LEA R6, P2, R241.reuse, R188.reuse, 0x2 ;  /* 0x000000bcf1067211 */ /* 0x0c4fe400078410ff */
[CC--:B------:R-:W-:Y:S02]  /*5cc0*/  LEA R10, P1, R0.reuse, R188.reuse, 0x2 ;  /* 0x000000bc000a7211 */ /* 0x0c0fe400078210ff */
[-C--:B------:R-:W-:Y:S02]  /*5cd0*/  LEA.HI.X.SX32 R7, R241, R189.reuse, 0x2, P2 ;  /* 0x000000bdf1077211 */ /* 0x080fe400010f16ff */
[-C--:B---3--:R-:W-:Y:S01]  /*5ce0*/  LEA.HI.X.SX32 R11, R0, R189.reuse, 0x2, P1 ;  /* 0x000000bd000b7211 */ /* 0x088fe200008f16ff */
[----:B------:R-:W-:Y:S01]  /*5cf0*/  IMAD.IADD R0, R198, 0x1, R240 ;  /* 0x00000001c6007824 */ /* 0x000fe200078e02f0 */
[CC--:B------:R-:W-:Y:S01]  /*5d00*/  LEA R4, P2, R222.reuse, R188.reuse, 0x2 ;  /* 0x000000bcde047211 */ /* 0x0c0fe200078410ff */
[----:B------:R2:W-:Y:S03]  /*5d10*/  RED.E.ADD.F32.FTZ.RN.STRONG.GPU [R6.64], R19 ;  /* 0x000000130600798e */ /* 0x0005e6000c10e786 */
[-C--:B------:R-:W-:Y:S01]  /*5d20*/  LEA.HI.X.SX32 R5, R222, R189.reuse, 0x2, P2 ;  /* 0x000000bdde057211 */ /* 0x080fe200010f16ff */
[----:B------:R-:W-:Y:S04]  /*5d30*/  RED.E.ADD.F32.FTZ.RN.STRONG.GPU [R10.64], R12 ;  /* 0x0000000c0a00798e */ /* 0x000fe8000c10e786 */
[----:B------:R-:W-:Y:S01]  /*5d40*/  LDSM.16.MT88.4 R16, [R168+0x2000] ;  /* 0x00200000a810783b */ /* 0x000fe20000004200 */
[CC--:B-1----:R-:W-:Y:S04]  /*5d50*/  LEA R8, P3, R223.reuse, R188.reuse, 0x2 ;  /* 0x000000bcdf087211 */ /* 0x0c2fe800078610ff */
[-C--:B------:R-:W-:Y:S05]  /*5d60*/  LEA.HI.X.SX32 R9, R223, R189.reuse, 0x2, P3 ;  /* 0x000000bddf097211 */ /* 0x080fea00018f16ff */
[----:B------:R1:W-:Y:S01]  /*5d70*/  RED.E.ADD.F32.FTZ.RN.STRONG.GPU [R8.64], R13 ;  /* 0x0000000d0800798e */ /* 0x0003e2000c10e786 */
[CC--:B--2---:R-:W-:Y:S03]  /*5d80*/  LEA R6, P1, R228.reuse, R188.reuse, 0x2 ;  /* 0x000000bce4067211 */ /* 0x0c4fe600078210ff */
[----:B------:R2:W-:Y:S01]  /*5d90*/  RED.E.ADD.F32.FTZ.RN.STRONG.GPU [R4.64], R14 ;  /* 0x0000000e0400798e */ /* 0x0005e2000c10e786 */
[-C--:B------:R-:W-:Y:S05]  /*5da0*/  LEA.HI.X.SX32 R7, R228, R189.reuse, 0x2, P1 ;  /* 0x000000bde4077211 */ /* 0x080fea00008f16ff */
[----:B------:R3:W-:Y:S04]  /*5db0*/  RED.E.ADD.F32.FTZ.RN.STRONG.GPU [R6.64], R15 ;  /* 0x0000000f0600798e */ /* 0x0007e8000c10e786 */
[----:B------:R-:W-:Y:S04]  /*5dc0*/  RED.E.ADD.F32.FTZ.RN.STRONG.GPU [R188.64+0x100], R68 ;  /* 0x00010044bc00798e */ /* 0x000fe8000c10e786 */
[----:B------:R-:W-:Y:S04]  /*5dd0*/  RED.E.ADD.F32.FTZ.RN.STRONG.GPU [R2.64+0x100], R69 ;  /* 0x000100450200798e */ /* 0x000fe8000c10e786 */
[----:B------:R-:W-:Y:S01]  /*5de0*/  LDSM.16.MT88.4 R12, [R173+0x1e000] ;  /* 0x01e00000ad0c783b */ /* 0x000fe20000004200 */
[-C--:B-1----:R-:W-:Y:S02]  /*5df0*/  LEA R8, P3, R221, R188.reuse, 0x2 ;  /* 0x000000bcdd087211 */ /* 0x082fe400078610ff */
[-C--:B--2---:R-:W-:Y:S02]  /*5e00*/  LEA R4, P1, R247, R188.reuse, 0x2 ;  /* 0x000000bcf7047211 */ /* 0x084fe400078210ff */
[-C--:B------:R-:W-:Y:S02]  /*5e10*/  LEA.HI.X.SX32 R9, R221, R189.reuse, 0x2, P3 ;  /* 0x000000bddd097211 */ /* 0x080fe400018f16ff */
[-C--:B------:R-:W-:Y:S02]  /*5e20*/  LEA.HI.X.SX32 R5, R247, R189.reuse, 0x2, P1 ;  /* 0x000000bdf7057211 */ /* 0x080fe400008f16ff */
[-C--:B---3--:R-:W-:Y:S02]  /*5e30*/  LEA R6, P2, R240, R188.reuse, 0x2 ;  /* 0x000000bcf0067211 */ /* 0x088fe400078410ff */
[-C--:B------:R-:W-:Y:S01]  /*5e40*/  LEA R10, P1, R0, R188.reuse, 0x2 ;  /* 0x000000bc000a7211 */ /* 0x080fe200078210ff */
[----:B------:R1:W-:Y:S01]  /*5e50*/  RED.E.ADD.F32.FTZ.RN.STRONG.GPU [R4.64], R70 ;  /* 0x000000460400798e */ /* 0x0003e2000c10e786 */
[-C--:B------:R-:W-:Y:S02]  /*5e60*/  LEA.HI.X.SX32 R7, R240, R189.reuse, 0x2, P2 ;  /* 0x000000bdf0077211 */ /* 0x080fe400010f16ff */
[-C--:B------:R-:W-:Y:S01]  /*5e70*/  LEA.HI.X.SX32 R11, R0, R189.reuse, 0x2, P1 ;  /* 0x000000bd000b7211 */ /* 0x080fe200008f16ff */
[----:B------:R-:W-:Y:S02]  /*5e80*/  IMAD.IADD R0, R198, 0x1, R239 ;  /* 0x00000001c6007824 */ /* 0x000fe400078e02ef */
[----:B------:R2:W-:Y:S04]  /*5e90*/  RED.E.ADD.F32.FTZ.RN.STRONG.GPU [R6.64], R71 ;  /* 0x000000470600798e */ /* 0x0005e8000c10e786 */
[----:B------:R-:W-:Y:S04]  /*5ea0*/  RED.E.ADD.F32.FTZ.RN.STRONG.GPU [R10.64], R72 ;  /* 0x000000480a00798e */ /* 0x000fe8000c10e786 */
[----:B------:R3:W-:Y:S04]  /*5eb0*/  RED.E.ADD.F32.FTZ.RN.STRONG.GPU [R8.64], R73 ;  /* 0x000000490800798e */ /* 0x0007e8000c10e786 */
[----:B------:R-:W-:Y:S01]  /*5ec0*/  LDSM.16.MT88.4 R68, [R168+0x4000] ;  /* 0x00400000a844783b */ /* 0x000fe20000004200 */
[CC--:B-1----:R-:W-:Y:S04]  /*5ed0*/  LEA R4, P2, R220.reuse, R188.reuse, 0x2 ;  /* 0x000000bcdc047211 */ /* 0x0c2fe800078410ff */
[-C--:B------:R-:W-:Y:S02]  /*5ee0*/  LEA.HI.X.SX32 R5, R220, R189.reuse, 0x2, P2 ;  /* 0x000000bddc057211 */ /* 0x080fe400010f16ff */
[CC--:B--2---:R-:W-:Y:S03]  /*5ef0*/  LEA R6, P1, R227.reuse, R188.reuse, 0x2 ;  /* 0x000000bce3067211 */ /* 0x0c4fe600078210ff */
[----:B------:R1:W-:Y:S01]  /*5f00*/  RED.E.ADD.F32.FTZ.RN.STRONG.GPU [R4.64], R74 ;  /* 0x0000004a0400798e */ /* 0x0003e2000c10e786 */
[-C--:B------:R-:W-:Y:S02]  /*5f10*/  LEA.HI.X.SX32 R7, R227, R189.reuse, 0x2, P1 ;  /* 0x000000bde3077211 */ /* 0x080fe400008f16ff */
[CC--:B---3--:R-:W-:Y:S03]  /*5f20*/  LEA R8, P3, R219.reuse, R188.reuse, 0x2 ;  /* 0x000000bcdb087211 */ /* 0x0c8fe600078610ff */
[----:B------:R2:W-:Y:S01]  /*5f30*/  RED.E.ADD.F32.FTZ.RN.STRONG.GPU [R6.64], R75 ;  /* 0x0000004b0600798e */ /* 0x0005e2000c10e786 */
[-C--:B------:R-:W-:Y:S03]  /*5f40*/  LEA.HI.X.SX32 R9, R219, R189.reuse, 0x2, P3 ;  /* 0x000000bddb097211 */ /* 0x080fe600018f16ff */
[----:B------:R-:W-:Y:S04]  /*5f50*/  RED.E.ADD.F32.FTZ.RN.STRONG.GPU [R188.64+0x180], R80 ;  /* 0x00018050bc00798e */ /* 0x000fe8000c10e786 */
[----:B------:R-:W-:Y:S04]  /*5f60*/  RED.E.ADD.F32.FTZ.RN.STRONG.GPU [R2.64+0x180], R81 ;  /* 0x000180510200798e */ /* 0x000fe8000c10e786 */
[----:B------:R-:W-:Y:S01]  /*5f70*/  LDSM.16.MT88.4 R72, [R174+0x1e800] ;  /* 0x01e80000ae48783b */ /* 0x000fe20000004200 */
[CC--:B-1----:R-:W-:Y:S04]  /*5f80*/  LEA R4, P1, R246.reuse, R188.reuse, 0x2 ;  /* 0x000000bcf6047211 */ /* 0x0c2fe800078210ff */
[-C--:B------:R-:W-:Y:S02]  /*5f90*/  LEA.HI.X.SX32 R5, R246, R189.reuse, 0x2, P1 ;  /* 0x000000bdf6057211 */ /* 0x080fe400008f16ff */
[CC--:B--2---:R-:W-:Y:S02]  /*5fa0*/  LEA R6, P2, R239.reuse, R188.reuse, 0x2 ;  /* 0x000000bcef067211 */ /* 0x0c4fe400078410ff */
[CC--:B------:R-:W-:Y:S01]  /*5fb0*/  LEA R10, P1, R0.reuse, R188.reuse, 0x2 ;  /* 0x000000bc000a7211 */ /* 0x0c0fe200078210ff */
        /* <DEDUP_REMOVED lines=21> */
[-C--:B--2---:R-:W-:Y:S02]  /*6110*/  LEA R6, P2, R238, R188.reuse, 0x2 ;  /* 0x000000bcee067211 */ /* 0x084fe400078410ff */
[-C--:B------:R-:W-:Y:S01]  /*6120*/  LEA R10, P1, R0, R188.reuse, 0x2 ;  /* 0x000000bc000a7211 */ /* 0x080fe200078210ff */
[----:B------:R1:W-:Y:S01]  /*6130*/  RED.E.ADD.F32.FTZ.RN.STRONG.GPU [R4.64], R86 ;  /* 0x000000560400798e */ /* 0x0003e2000c10e786 */
[-C--:B------:R-:W-:Y:S02]  /*6140*/  LEA.HI.X.SX32 R7, R238, R189.reuse, 0x2, P2 ;  /* 0x000000bdee077211 */ /* 0x080fe400010f16ff */
[-C--:B------:R-:W-:Y:S01]  /*6150*/  LEA.HI.X.SX32 R11, R0, R189.reuse, 0x2, P1 ;  /* 0x000000bd000b7211 */ /* 0x080fe200008f16ff */
[----:B------:R-:W-:Y:S02]  /*6160*/  IMAD.IADD R0, R198, 0x1, R237 ;  /* 0x00000001c6007824 */ /* 0x000fe400078e02ed */
[----:B------:R2:W-:Y:S04]  /*6170*/  RED.E.ADD.F32.FTZ.RN.STRONG.GPU [R6.64], R87 ;  /* 0x000000570600798e */ /* 0x0005e8000c10e786 */
[----:B------:R3:W-:Y:S04]  /*6180*/  RED.E.ADD.F32.FTZ.RN.STRONG.GPU [R10.64], R88 ;  /* 0x000000580a00798e */ /* 0x0007e8000c10e786 */
[----:B------:R4:W-:Y:S04]  /*6190*/  RED.E.ADD.F32.FTZ.RN.STRONG.GPU [R8.64], R89 ;  /* 0x000000590800798e */ /* 0x0009e8000c10e786 */
[----:B------:R-:W-:Y:S01]  /*61a0*/  LDSM.16.MT88.4 R84, [R168+0x2800] ;  /* 0x00280000a854783b */ /* 0x000fe20000004200 */
[CC--:B-1----:R-:W-:Y:S04]  /*61b0*/  LEA R4, P2, R216.reuse, R188.reuse, 0x2 ;  /* 0x000000bcd8047211 */ /* 0x0c2fe800078410ff */
[-C--:B------:R-:W-:Y:S02]  /*61c0*/  LEA.HI.X.SX32 R5, R216, R189.reuse, 0x2, P2 ;  /* 0x000000bdd8057211 */ /* 0x080fe400010f16ff */
[CC--:B--2---:R-:W-:Y:S03]  /*61d0*/  LEA R6, P1, R225.reuse, R188.reuse, 0x2 ;  /* 0x000000bce1067211 */ /* 0x0c4fe600078210ff */
[----:B------:R1:W-:Y:S01]  /*61e0*/  RED.E.ADD.F32.FTZ.RN.STRONG.GPU [R4.64], R90 ;  /* 0x0000005a0400798e */ /* 0x0003e2000c10e786 */
[-C--:B------:R-:W-:Y:S02]  /*61f0*/  LEA.HI.X.SX32 R7, R225, R189.reuse, 0x2, P1 ;  /* 0x000000bde1077211 */ /* 0x080fe400008f16ff */
[CC--:B---3--:R-:W-:Y:S02]  /*6200*/  LEA R10, P1, R237.reuse, R188.reuse, 0x2 ;  /* 0x000000bced0a7211 */ /* 0x0c8fe400078210ff */
[CC--:B----4-:R-:W-:Y:S01]  /*6210*/  LEA R8, P4, R0.reuse, R188.reuse, 0x2 ;  /* 0x000000bc00087211 */ /* 0x0d0fe200078810ff */
[----:B------:R2:W-:Y:S01]  /*6220*/  RED.E.ADD.F32.FTZ.RN.STRONG.GPU [R6.64], R91 ;  /* 0x0000005b0600798e */ /* 0x0005e2000c10e786 */
[-C--:B------:R-:W-:Y:S02]  /*6230*/  LEA.HI.X.SX32 R11, R237, R189.reuse, 0x2, P1 ;  /* 0x000000bded0b7211 */ /* 0x080fe400008f16ff */
[-C--:B------:R-:W-:Y:S01]  /*6240*/  LEA.HI.X.SX32 R9, R0, R189.reuse, 0x2, P4 ;  /* 0x000000bd00097211 */ /* 0x080fe200020f16ff */
[----:B------:R-:W-:Y:S01]  /*6250*/  RED.E.ADD.F32.FTZ.RN.STRONG.GPU [R188.64+0x280], R96 ;  /* 0x00028060bc00798e */ /* 0x000fe2000c10e786 */
[----:B------:R-:W-:Y:S03]  /*6260*/  LOP3.LUT R0, R199, 0x1, RZ, 0xc0, !PT ;  /* 0x00000001c7007812 */ /* 0x000fe600078ec0ff */
[----:B------:R3:W-:Y:S04]  /*6270*/  RED.E.ADD.F32.FTZ.RN.STRONG.GPU [R2.64+0x280], R97 ;  /* 0x000280610200798e */ /* 0x0007e8000c10e786 */
[----:B------:R-:W-:Y:S01]  /*6280*/  LDSM.16.MT88.4 R88, [R173+0x1f800] ;  /* 0x01f80000ad58783b */ /* 0x000fe20000004200 */
[CC--:B-1----:R-:W-:Y:S04]  /*6290*/  LEA R4, P2, R244.reuse, R188.reuse, 0x2 ;  /* 0x000000bcf4047211 */ /* 0x0c2fe800078410ff */
[-C--:B------:R-:W-:Y:S02]  /*62a0*/  LEA.HI.X.SX32 R5, R244, R189.reuse, 0x2, P2 ;  /* 0x000000bdf4057211 */ /* 0x080fe400010f16ff */
[CC--:B--2---:R-:W-:Y:S03]  /*62b0*/  LEA R6, P3, R215.reuse, R188.reuse, 0x2 ;  /* 0x000000bcd7067211 */ /* 0x0c4fe600078610ff */
[----:B------:R1:W-:Y:S01]  /*62c0*/  RED.E.ADD.F32.FTZ.RN.STRONG.GPU [R4.64], R98 ;  /* 0x000000620400798e */ /* 0x0003e2000c10e786 */
[-C--:B------:R-:W-:Y:S03]  /*62d0*/  LEA.HI.X.SX32 R7, R215, R189.reuse, 0x2, P3 ;  /* 0x000000bdd7077211 */ /* 0x080fe600018f16ff */
[----:B------:R-:W-:Y:S01]  /*62e0*/  RED.E.ADD.F32.FTZ.RN.STRONG.GPU [R10.64], R99 ;  /* 0x000000630a00798e */ /* 0x000fe2000c10e786 */
[CC--:B---3--:R-:W-:Y:S03]  /*62f0*/  LEA R2, P1, R224.reuse, R188.reuse, 0x2 ;  /* 0x000000bce0027211 */ /* 0x0c8fe600078210ff */
[----:B------:R-:W-:Y:S01]  /*6300*/  RED.E.ADD.F32.FTZ.RN.STRONG.GPU [R8.64], R92 ;  /* 0x0000005c0800798e */ /* 0x000fe2000c10e786 */
[-C--:B------:R-:W-:Y:S02]  /*6310*/  LEA.HI.X.SX32 R3, R224, R189.reuse, 0x2, P1 ;  /* 0x000000bde0037211 */ /* 0x080fe400008f16ff */
[----:B------:R-:W-:Y:S01]  /*6320*/  ISETP.NE.U32.AND P1, PT, R0, 0x1, PT ;  /* 0x000000010000780c */ /* 0x000fe20003f25070 */
[----:B------:R-:W-:Y:S01]  /*6330*/  RED.E.ADD.F32.FTZ.RN.STRONG.GPU [R6.64], R93 ;  /* 0x0000005d0600798e */ /* 0x000fe2000c10e786 */
[----:B------:R-:W-:Y:S03]  /*6340*/  @P6 IADD3 R0, P3, R209, -0x100, RZ ;  /* 0xffffff00d1006810 */ /* 0x000fe60007f7e0ff */
[----:B------:R-:W-:Y:S02]  /*6350*/  LDSM.16.MT88.4 R8, [R168] ;  /* 0x00000000a808783b */ /* 0x000fe40000004200 */
[----:B------:R-:W-:Y:S01]  /*6360*/  @P6 IMAD.MOV.U32 R209, RZ, RZ, R0 ;  /* 0x000000ffffd16224 */ /* 0x000fe200078e0000 */
[C---:B------:R-:W-:Y:S05]  /*6370*/  IADD3 R0, R168.reuse, -0x6000, RZ ;  /* 0xffffa000a8007810 */ /* 0x040fea0007ffe0ff */
[----:B------:R-:W-:Y:S02]  /*6380*/  @P1 IADD3 R0, R168, 0x6000, RZ ;  /* 0x00006000a8001810 */ /* 0x000fe40007ffe0ff */
[C---:B-1----:R-:W-:Y:S04]  /*6390*/  LEA R4, P2, R214.reuse, R188, 0x2 ;  /* 0x000000bcd6047211 */ /* 0x042fe800078410ff */
[----:B------:R-:W-:Y:S02]  /*63a0*/  LEA.HI.X.SX32 R5, R214, R189, 0x2, P2 ;  /* 0x000000bdd6057211 */ /* 0x000fe400010f16ff */
[----:B------:R-:W-:Y:S03]  /*63b0*/  @P6 IADD3 R213, P2, R213, -0x100, RZ ;  /* 0xffffff00d5d56810 */ /* 0x000fe60007f5e0ff */
[----:B------:R-:W-:Y:S01]  /*63c0*/  RED.E.ADD.F32.FTZ.RN.STRONG.GPU [R4.64], R94 ;  /* 0x0000005e0400798e */ /* 0x000fe2000c10e786 */
[----:B------:R-:W-:Y:S03]  /*63d0*/  @P6 IADD3.X R212, R212, -0x1, RZ, P2, !PT ;  /* 0xffffffffd4d46810 */ /* 0x000fe600017fe4ff */
[----:B------:R-:W1:Y:S04]  /*63e0*/  LDSM.16.MT88.4 R4, [R174+0x1e000] ;  /* 0x01e00000ae04783b */ /* 0x000e680000004200 */
[----:B------:R2:W-:Y:S04]  /*63f0*/  RED.E.ADD.F32.FTZ.RN.STRONG.GPU [R2.64], R95 ;  /* 0x0000005f0200798e */ /* 0x0005e8000c10e786 */
[----:B------:R-:W-:Y:S01]  /*6400*/  LDSM.16.MT88.4 R92, [R168+0x3800] ;  /* 0x00380000a85c783b */ /* 0x000fe20000004200 */
[----:B--2---:R-:W-:Y:S02]  /*6410*/  @P6 IADD3.X R2, R208, -0x1, RZ, P3, !PT ;  /* 0xffffffffd0026810 */ /* 0x004fe40001ffe4ff */
[C---:B------:R-:W-:Y:S02]  /*6420*/  ISETP.GT.AND P3, PT, R199.reuse, RZ, PT ;  /* 0x000000ffc700720c */ /* 0x040fe40003f64270 */
[----:B------:R-:W-:Y:S01]  /*6430*/  IADD3 R3, R199, -0x1, RZ ;  /* 0xffffffffc7037810 */ /* 0x000fe20007ffe0ff */
[----:B------:R-:W-:Y:S01]  /*6440*/  @P6 IMAD.MOV.U32 R208, RZ, RZ, R2 ;  /* 0x000000ffffd06224 */ /* 0x000fe200078e0002 */
[-C--:B-1----:R-:W-:Y:S05]  /*6450*/  HMMA.16816.F32 R100, R4, R8.reuse, R100 ;  /* 0x000000080464723c */ /* 0x082fea0000001864 */
[----:B------:R-:W-:Y:S03]  /*6460*/  IMAD.MOV.U32 R199, RZ, RZ, R3 ;  /* 0x000000ffffc77224 */ /* 0x000fe600078e0003 */
        /* <DEDUP_REMOVED lines=14> */
[----:B------:R-:W2:Y:S04]  /*6550*/  LDSM.16.MT88.4 R4, [R174+0x1f000] ;  /* 0x01f00000ae04783b */ /* 0x000ea80000004200 */
[----:B------:R-:W3:Y:S03]  /*6560*/  LDSM.16.MT88.4 R68, [R168+0x3000] ;  /* 0x00300000a844783b */ /* 0x000ee60000004200 */
[-C--:B------:R-:W-:Y:S08]  /*6570*/  HMMA.16816.F32 R100, R72, R76.reuse, R100 ;  /* 0x0000004c4864723c */ /* 0x080ff00000001864 */
        /* <DEDUP_REMOVED lines=14> */
[----:B------:R3:W1:Y:S07]  /*6660*/  LDSM.16.MT88.4 R8, [R168+0x5800] ;  /* 0x00580000a808783b */ /* 0x00066e0000004200 */
[-C--:B--2---:R-:W-:Y:S08]  /*6670*/  HMMA.16816.F32 R100, R4, R12.reuse, R100 ;  /* 0x0000000c0464723c */ /* 0x084ff00000001864 */
[C---:B------:R-:W-:Y:S08]  /*6680*/  HMMA.16816.F32 R104, R16.reuse, R12, R104 ;  /* 0x0000000c1068723c */ /* 0x040ff00000001868 */
[-C--:B------:R-:W-:Y:S04]  /*6690*/  HMMA.16816.F32 R108, R16, R14.reuse, R108 ;  /* 0x0000000e106c723c */ /* 0x080fe8000000186c */
[----:B---3--:R-:W-:Y:S04]  /*66a0*/  IMAD.MOV.U32 R168, RZ, RZ, R0 ;  /* 0x000000ffffa87224 */ /* 0x008fe800078e0000 */
[C---:B------:R-:W-:Y:S08]  /*66b0*/  HMMA.16816.F32 R112, R4.reuse, R14, R112 ;  /* 0x0000000e0470723c */ /* 0x040ff00000001870 */
[-C--:B------:R-:W-:Y:S08]  /*66c0*/  HMMA.16816.F32 R116, R4, R68.reuse, R116 ;  /* 0x000000440474723c */ /* 0x080ff00000001874 */
        /* <DEDUP_REMOVED lines=19> */
[----:B------:R-:W-:-:S07]  /*6800*/  @P3 BRA `(.L_x_277) ;  /* 0xffffcd8000003947 */ /* 0x000fce000383ffff */
[----:B------:R-:W-:Y:S01]  /*6810*/  BAR.SYNC.DEFER_BLOCKING 0x0 ;  /* 0x0000000000007b1d */ /* 0x000fe20000010000 */
        /* <DEDUP_REMOVED lines=26> */
[----:B------:R-:W-:Y:S01]  /*69c0*/  STS [R235], R24 ;  /* 0x00000018eb007388 */ /* 0x000fe20000000800 */
[----:B------:R-:W-:Y:S01]  /*69d0*/  FMUL.FTZ R18, R109, c[0x0][0x2e0] ;  /* 0x0000b8006d127a20 */ /* 0x000fe20000410000 */
[----:B------:R-:W-:Y:S01]  /*69e0*/  F2FP.PACK_AB R21, R21, R106 ;  /* 0x0000006a1515723e */ /* 0x000fe200000000ff */
[----:B------:R-:W-:Y:S01]  /*69f0*/  FMUL.FTZ R110, R110, c[0x0][0x2e0] ;  /* 0x0000b8006e6e7a20 */ /* 0x000fe20000410000 */
[----:B------:R-:W-:Y:S01]  /*6a00*/  STS [R235+0x400], R23 ;  /* 0x00040017eb007388 */ /* 0x000fe20000000800 */
        /* <DEDUP_REMOVED lines=65> */
[----:B------:R-:W-:-:S02]  /*6e20*/  F2FP.PACK_AB R2, R2, R140 ;  /* 0x0000008c0202723e */ /* 0x000fc400000000ff */
[----:B------:R-:W-:Y:S01]  /*6e30*/  STS [R236+0x4000], R4 ;  /* 0x00400004ec007388 */ /* 0x000fe20000000800 */
[----:B------:R-:W-:Y:S02]  /*6e40*/  F2FP.PACK_AB R36, R37, R36 ;  /* 0x000000242524723e */ /* 0x000fe400000000ff */
[----:B------:R-:W-:Y:S01]  /*6e50*/  F2FP.PACK_AB R0, R0, R142 ;  /* 0x0000008e0000723e */ /* 0x000fe200000000ff */
[----:B------:R-:W-:Y:S01]  /*6e60*/  STS [R236+0x4400], R3 ;  /* 0x00440003ec007388 */ /* 0x000fe20000000800 */
[----:B------:R-:W-:Y:S02]  /*6e70*/  F2FP.PACK_AB R38, R39, R38 ;  /* 0x000000262726723e */ /* 0x000fe400000000ff */
[----:B------:R-:W-:Y:S01]  /*6e80*/  F2FP.PACK_AB R48, R49, R48 ;  /* 0x000000303130723e */ /* 0x000fe200000000ff */
[----:B------:R-:W-:Y:S01]  /*6e90*/  STS [R235+0x5000], R6 ;  /* 0x00500006eb007388 */ /* 0x000fe20000000800 */
[----:B------:R-:W-:Y:S02]  /*6ea0*/  F2FP.PACK_AB R50, R51, R50 ;  /* 0x000000323332723e */ /* 0x000fe400000000ff */
[----:B------:R-:W-:Y:S01]  /*6eb0*/  F2FP.PACK_AB R40, R41, R40 ;  /* 0x000000282928723e */ /* 0x000fe200000000ff */
[----:B------:R-:W-:Y:S01]  /*6ec0*/  STS [R235+0x5400], R5 ;  /* 0x00540005eb007388 */ /* 0x000fe20000000800 */
[----:B------:R-:W-:-:S02]  /*6ed0*/  F2FP.PACK_AB R42, R43, R42 ;  /* 0x0000002a2b2a723e */ /* 0x000fc400000000ff */
[----:B------:R-:W-:Y:S01]  /*6ee0*/  F2FP.PACK_AB R44, R45, R44 ;  /* 0x0000002c2d2c723e */ /* 0x000fe200000000ff */
[----:B------:R-:W-:Y:S01]  /*6ef0*/  STS [R236+0x5000], R2 ;  /* 0x00500002ec007388 */ /* 0x000fe20000000800 */
[----:B------:R-:W-:Y:S02]  /*6f00*/  F2FP.PACK_AB R46, R47, R46 ;  /* 0x0000002e2f2e723e */ /* 0x000fe400000000ff */
[----:B------:R-:W-:Y:S01]  /*6f10*/  F2FP.PACK_AB R52, R53, R52 ;  /* 0x000000343534723e */ /* 0x000fe200000000ff */
[----:B------:R1:W-:Y:S01]  /*6f20*/  STS [R236+0x5400], R0 ;  /* 0x00540000ec007388 */ /* 0x0003e20000000800 */
[----:B------:R-:W-:Y:S02]  /*6f30*/  F2FP.PACK_AB R54, R55, R54 ;  /* 0x000000363736723e */ /* 0x000fe400000000ff */
[----:B------:R-:W-:Y:S01]  /*6f40*/  F2FP.PACK_AB R64, R65, R64 ;  /* 0x000000404140723e */ /* 0x000fe200000000ff */
[----:B------:R2:W-:Y:S01]  /*6f50*/  STS [R235+0x6000], R69 ;  /* 0x00600045eb007388 */ /* 0x0005e20000000800 */
[----:B------:R-:W-:-:S02]  /*6f60*/  F2FP.PACK_AB R66, R67, R66 ;  /* 0x000000424342723e */ /* 0x000fc400000000ff */
[----:B------:R-:W-:Y:S01]  /*6f70*/  F2FP.PACK_AB R56, R57, R56 ;  /* 0x000000383938723e */ /* 0x000fe200000000ff */
[----:B------:R2:W-:Y:S01]  /*6f80*/  STS [R235+0x6400], R68 ;  /* 0x00640044eb007388 */ /* 0x0005e20000000800 */
[----:B------:R-:W-:Y:S02]  /*6f90*/  F2FP.PACK_AB R58, R59, R58 ;  /* 0x0000003a3b3a723e */ /* 0x000fe400000000ff */
[----:B------:R-:W-:Y:S01]  /*6fa0*/  F2FP.PACK_AB R60, R61, R60 ;  /* 0x0000003c3d3c723e */ /* 0x000fe200000000ff */
[----:B------:R2:W-:Y:S01]  /*6fb0*/  STS [R236+0x6000], R32 ;  /* 0x00600020ec007388 */ /* 0x0005e20000000800 */
[----:B------:R-:W-:Y:S02]  /*6fc0*/  F2FP.PACK_AB R62, R63, R62 ;  /* 0x0000003e3f3e723e */ /* 0x000fe400000000ff */
[----:B------:R-:W-:Y:S01]  /*6fd0*/  ISETP.NE.AND P0, PT, R249, -0x1, PT ;  /* 0xfffffffff900780c */ /* 0x000fe20003f05270 */
[----:B------:R2:W-:Y:S04]  /*6fe0*/  STS [R236+0x6400], R34 ;  /* 0x00640022ec007388 */ /* 0x0005e80000000800 */
[----:B------:R2:W-:Y:S04]  /*6ff0*/  STS [R235+0x7000], R25 ;  /* 0x00700019eb007388 */ /* 0x0005e80000000800 */
[----:B------:R2:W-:Y:S04]  /*7000*/  STS [R235+0x7400], R26 ;  /* 0x0074001aeb007388 */ /* 0x0005e80000000800 */
[----:B------:R2:W-:Y:S01]  /*7010*/  STS [R236+0x7000], R28 ;  /* 0x0070001cec007388 */ /* 0x0005e20000000800 */
[----:B-1----:R-:W-:-:S03]  /*7020*/  @P0 IADD3 R0, R232, R249, RZ ;  /* 0x000000f9e8000210 */ /* 0x002fc60007ffe0ff */
[----:B------:R2:W-:Y:S02]  /*7030*/  STS [R236+0x7400], R30 ;  /* 0x0074001eec007388 */ /* 0x0005e40000000800 */
[C---:B------:R-:W-:Y:S02]  /*7040*/  @P0 IMAD.WIDE.U32 R2, R0.reuse, c[0x0][0x3a0], RZ ;  /* 0x0000e80000020a25 */ /* 0x040fe400078e00ff */
[----:B------:R2:W-:Y:S02]  /*7050*/  STS [R235+0x8000], R36 ;  /* 0x00800024eb007388 */ /* 0x0005e40000000800 */
[----:B------:R-:W-:Y:S01]  /*7060*/  @P0 IMAD R5, R0, c[0x0][0x3a4], R3 ;  /* 0x0000e90000050a24 */ /* 0x000fe200078e0203 */
[----:B------:R-:W-:Y:S01]  /*7070*/  @P0 MOV R4, R2 ;  /* 0x0000000200040202 */ /* 0x000fe20000000f00 */
[----:B------:R2:W-:Y:S04]  /*7080*/  STS [R235+0x8400], R38 ;  /* 0x00840026eb007388 */ /* 0x0005e80000000800 */
[----:B------:R2:W-:Y:S04]  /*7090*/  STS [R236+0x8000], R48 ;  /* 0x00800030ec007388 */ /* 0x0005e80000000800 */
[----:B------:R2:W-:Y:S04]  /*70a0*/  STS [R236+0x8400], R50 ;  /* 0x00840032ec007388 */ /* 0x0005e80000000800 */
[----:B------:R2:W-:Y:S04]  /*70b0*/  STS [R235+0x9000], R40 ;  /* 0x00900028eb007388 */ /* 0x0005e80000000800 */
[----:B------:R2:W-:Y:S04]  /*70c0*/  STS [R235+0x9400], R42 ;  /* 0x0094002aeb007388 */ /* 0x0005e80000000800 */
[----:B------:R2:W-:Y:S04]  /*70d0*/  STS [R236+0x9000], R44 ;  /* 0x0090002cec007388 */ /* 0x0005e80000000800 */
[----:B------:R2:W-:Y:S04]  /*70e0*/  STS [R236+0x9400], R46 ;  /* 0x0094002eec007388 */ /* 0x0005e80000000800 */
[----:B------:R-:W1:Y:S04]  /*70f0*/  S2R R157, SR_CTAID.Y ;  /* 0x00000000009d7919 */ /* 0x000e680000002600 */
[----:B------:R2:W-:Y:S04]  /*7100*/  STS [R235+0xa000], R52 ;  /* 0x00a00034eb007388 */ /* 0x0005e80000000800 */
[----:B------:R2:W-:Y:S04]  /*7110*/  STS [R235+0xa400], R54 ;  /* 0x00a40036eb007388 */ /* 0x0005e80000000800 */
[----:B------:R2:W-:Y:S04]  /*7120*/  STS [R236+0xa000], R64 ;  /* 0x00a00040ec007388 */ /* 0x0005e80000000800 */
[----:B------:R2:W-:Y:S04]  /*7130*/  STS [R236+0xa400], R66 ;  /* 0x00a40042ec007388 */ /* 0x0005e80000000800 */
[----:B------:R2:W-:Y:S04]  /*7140*/  STS [R235+0xb000], R56 ;  /* 0x00b00038eb007388 */ /* 0x0005e80000000800 */
[----:B------:R2:W-:Y:S01]  /*7150*/  STS [R235+0xb400], R58 ;  /* 0x00b4003aeb007388 */ /* 0x0005e20000000800 */
[----:B-1----:R-:W-:-:S03]  /*7160*/  SHF.R.S32.HI R97, RZ, 0x1f, R157 ;  /* 0x0000001fff617819 */ /* 0x002fc6000001149d */
[----:B------:R2:W-:Y:S04]  /*7170*/  STS [R236+0xb000], R60 ;  /* 0x00b0003cec007388 */ /* 0x0005e80000000800 */
[----:B------:R2:W-:Y:S04]  /*7180*/  STS [R236+0xb400], R62 ;  /* 0x00b4003eec007388 */ /* 0x0005e80000000800 */
[----:B------:R-:W1:Y:S01]  /*7190*/  S2R R96, SR_CTAID.Y ;  /* 0x0000000000607919 */ /* 0x000e620000002600 */
[----:B------:R-:W-:Y:S05]  /*71a0*/  @P0 BRA `(.L_x_278) ;  /* 0x000000a000000947 */ /* 0x000fea0003800000 */
[----:B------:R-:W-:Y:S01]  /*71b0*/  SHF.R.S32.HI R0, RZ, 0x1f, R232 ;  /* 0x0000001fff007819 */ /* 0x000fe200000114e8 */
[----:B------:R-:W-:-:S04]  /*71c0*/  IMAD.WIDE.U32 R2, R232, c[0x0][0x3a0], RZ ;  /* 0x0000e800e8027a25 */ /* 0x000fc800078e00ff */
[----:B------:R-:W-:Y:S02]  /*71d0*/  IMAD R0, R0, c[0x0][0x3a0], RZ ;  /* 0x0000e80000007a24 */ /* 0x000fe400078e02ff */
[----:B------:R-:W-:Y:S02]  /*71e0*/  IMAD R4, R97, c[0x0][0x388], RZ ;  /* 0x0000e20061047a24 */ /* 0x000fe400078e02ff */
[----:B------:R-:W-:-:S05]  /*71f0*/  IMAD R0, R232, c[0x0][0x3a4], R0 ;  /* 0x0000e900e8007a24 */ /* 0x000fca00078e0200 */
[----:B------:R-:W-:Y:S01]  /*7200*/  IADD3 R3, R3, R0, RZ ;  /* 0x0000000003037210 */ /* 0x000fe20007ffe0ff */
[----:B-1----:R-:W-:-:S04]  /*7210*/  IMAD R0, R96, c[0x0][0x38c], R4 ;  /* 0x0000e30060007a24 */ /* 0x002fc800078e0204 */
[----:B------:R-:W-:-:S05]  /*7220*/  IMAD.WIDE.U32 R2, R96, c[0x0][0x388], R2 ;  /* 0x0000e20060027a25 */ /* 0x000fca00078e0002 */
[----:B------:R-:W-:Y:S02]  /*7230*/  IADD3 R5, R3, R0, RZ ;  /* 0x0000000003057210 */ /* 0x000fe40007ffe0ff */
[----:B------:R-:W-:Y:S02]  /*7240*/  MOV R4, R2 ;  /* 0x0000000200047202 */ /* 0x000fe40000000f00 */
.L_x_278:
[----:B------:R-:W-:-:S05]  /*7250*/  @P0 IADD3 R0, R232, R249, RZ ;  /* 0x000000f9e8000210 */ /* 0x000fca0007ffe0ff */
[----:B------:R-:W-:-:S04]  /*7260*/  @P0 IMAD.WIDE.U32 R2, R0, c[0x0][0x3a8], RZ ;  /* 0x0000ea0000020a25 */ /* 0x000fc800078e00ff */
[----:B------:R-:W-:Y:S01]  /*7270*/  @P0 IMAD R37, R0, c[0x0][0x3ac], R3 ;  /* 0x0000eb0000250a24 */ /* 0x000fe200078e0203 */
[----:B--2---:R-:W-:Y:S01]  /*7280*/  @P0 MOV R36, R2 ;  /* 0x0000000200240202 */ /* 0x004fe20000000f00 */
        /* <DEDUP_REMOVED lines=11> */
.L_x_279:
[----:B------:R-:W-:Y:S01]  /*7340*/  BAR.SYNC.DEFER_BLOCKING 0x0 ;  /* 0x0000000000007b1d */ /* 0x000fe20000010000 */
[----:B------:R-:W-:Y:S01]  /*7350*/  MOV R20, R200 ;  /* 0x000000c800147202 */ /* 0x000fe20000000f00 */
[----:B------:R-:W-:Y:S01]  /*7360*/  IMAD R23, R234, -0x40, R193 ;  /* 0xffffffc0ea177824 */ /* 0x000fe200078e02c1 */
[----:B------:R-:W-:Y:S01]  /*7370*/  MOV R21, R201 ;  /* 0x000000c900157202 */ /* 0x000fe20000000f00 */
[----:B------:R-:W-:Y:S01]  /*7380*/  IMAD R0, R250, c[0x0][0x3a0], RZ ;  /* 0x0000e800fa007a24 */ /* 0x000fe200078e02ff */
[----:B------:R-:W-:Y:S01]  /*7390*/  SHF.R.S32.HI R38, RZ, 0x1f, R233 ;  /* 0x0000001fff267819 */ /* 0x000fe200000114e9 */
[----:B------:R-:W2:Y:S01]  /*73a0*/  S2R R6, SR_CTAID.Z ;  /* 0x0000000000067919 */ /* 0x000ea20000002700 */
[----:B------:R-:W-:Y:S01]  /*73b0*/  ISETP.GE.AND P4, PT, R233, R23, PT ;  /* 0x00000017e900720c */ /* 0x000fe20003f86270 */
[C---:B------:R-:W-:Y:S01]  /*73c0*/  IMAD.WIDE.U32 R2, R242.reuse, c[0x0][0x3a0], R20 ;  /* 0x0000e800f2027a25 */ /* 0x040fe200078e0014 */
[----:B------:R-:W-:Y:S01]  /*73d0*/  BSSY B0, `(.L_x_280) ;  /* 0x0000025000007945 */ /* 0x000fe20003800000 */
[----:B------:R-:W3:Y:S02]  /*73e0*/  S2R R39, SR_CTAID.Z ;  /* 0x0000000000277919 */ /* 0x000ee40000002700 */
[----:B------:R-:W-:Y:S01]  /*73f0*/  IMAD R0, R242, c[0x0][0x3a4], R0 ;  /* 0x0000e900f2007a24 */ /* 0x000fe200078e0200 */
[----:B------:R-:W-:-:S04]  /*7400*/  IADD3 R2, P0, R4, R2, RZ ;  /* 0x0000000204027210 */ /* 0x000fc80007f1e0ff */
[----:B------:R-:W-:Y:S01]  /*7410*/  IADD3.X R3, R5, R3, R0, P0, !PT ;  /* 0x0000000305037210 */ /* 0x000fe200007fe400 */
[----:B------:R4:W1:Y:S04]  /*7420*/  LDS.128 R32, [R191+0x13000] ;  /* 0x01300000bf207984 */ /* 0x0008680000000c00 */
[----:B------:R4:W1:Y:S01]  /*7430*/  LDS.128 R28, [R191+0x15000] ;  /* 0x01500000bf1c7984 */ /* 0x0008620000000c00 */
[----:B--2---:R-:W-:-:S03]  /*7440*/  SHF.R.S32.HI R64, RZ, 0x1f, R6 ;  /* 0x0000001fff407819 */ /* 0x004fc60000011406 */
[----:B------:R4:W2:Y:S01]  /*7450*/  LDS.128 R24, [R191+0x17000] ;  /* 0x01700000bf187984 */ /* 0x0008a20000000c00 */
[----:B---3--:R-:W-:-:S03]  /*7460*/  IMAD.WIDE.U32 R4, R39, c[0x0][0x3b8], R2 ;  /* 0x0000ee0027047a25 */ /* 0x008fc600078e0002 */
[----:B------:R4:W3:Y:S01]  /*7470*/  LDS.128 R48, [R191+0x18000] ;  /* 0x01800000bf307984 */ /* 0x0008e20000000c00 */
[----:B------:R-:W-:-:S03]  /*7480*/  IMAD R0, R64, c[0x0][0x3b8], RZ ;  /* 0x0000ee0040007a24 */ /* 0x000fc600078e02ff */
[----:B------:R4:W1:Y:S01]  /*7490*/  LDS.128 R60, [R191+0x19000] ;  /* 0x01900000bf3c7984 */ /* 0x0008620000000c00 */
[----:B------:R-:W-:-:S03]  /*74a0*/  IMAD R0, R39, c[0x0][0x3bc], R0 ;  /* 0x0000ef0027007a24 */ /* 0x000fc600078e0200 */
[----:B------:R4:W1:Y:S02]  /*74b0*/  LDS.128 R44, [R191+0x1a000] ;  /* 0x01a00000bf2c7984 */ /* 0x0008640000000c00 */
[----:B------:R-:W-:Y:S02]  /*74c0*/  IADD3 R22, R5, R0, RZ ;  /* 0x0000000005167210 */ /* 0x000fe40007ffe0ff */
[----:B------:R4:W1:Y:S04]  /*74d0*/  LDS.128 R56, [R191+0x1b000] ;  /* 0x01b00000bf387984 */ /* 0x0008680000000c00 */
[----:B------:R4:W1:Y:S04]  /*74e0*/  LDS.128 R40, [R191+0x1c000] ;  /* 0x01c00000bf287984 */ /* 0x0008680000000c00 */
[----:B------:R4:W1:Y:S01]  /*74f0*/  LDS.128 R52, [R191+0x1d000] ;  /* 0x01d00000bf347984 */ /* 0x0008620000000c00 */
[----:B------:R-:W-:Y:S05]  /*7500*/  @P4 BRA `(.L_x_281) ;  /* 0x0000011000004947 */ /* 0x000fea0003800000 */
[----:B------:R-:W-:Y:S01]  /*7510*/  ISETP.GE.AND P3, PT, R200, c[0x0][0x220], PT ;  /* 0x00008800c8007a0c */ /* 0x000fe20003f66270 */
[----:B------:R-:W4:Y:S01]  /*7520*/  LDS.128 R16, [R191+0x14000] ;  /* 0x01400000bf107984 */ /* 0x000f220000000c00 */
[----:B------:R-:W-:Y:S01]  /*7530*/  MOV R3, R22 ;  /* 0x0000001600037202 */ /* 0x000fe20000000f00 */
[----:B------:R-:W-:Y:S01]  /*7540*/  IMAD R0, R38, c[0x0][0x3a0], RZ ;  /* 0x0000e80026007a24 */ /* 0x000fe200078e02ff */
[----:B------:R-:W-:Y:S01]  /*7550*/  ISETP.GE.AND P2, PT, R210, c[0x0][0x220], PT ;  /* 0x00008800d2007a0c */ /* 0x000fe20003f46270 */
[----:B------:R-:W3:Y:S01]  /*7560*/  LDS.128 R12, [R191+0x16000] ;  /* 0x01600000bf0c7984 */ /* 0x000ee20000000c00 */
[----:B------:R-:W-:Y:S01]  /*7570*/  IMAD.MOV.U32 R2, RZ, RZ, R4 ;  /* 0x000000ffff027224 */ /* 0x000fe200078e0004 */
[----:B------:R-:W-:Y:S01]  /*7580*/  ISETP.GE.AND P1, PT, R211, c[0x0][0x220], PT ;  /* 0x00008800d3007a0c */ /* 0x000fe20003f26270 */
[----:B------:R-:W-:-:S02]  /*7590*/  IMAD R0, R233, c[0x0][0x3a4], R0 ;  /* 0x0000e900e9007a24 */ /* 0x000fc400078e0200 */
[----:B------:R-:W-:-:S03]  /*75a0*/  IMAD.WIDE.U32 R6, R233, c[0x0][0x3a0], R2 ;  /* 0x0000e800e9067a25 */ /* 0x000fc600078e0002 */
[----:B------:R-:W2:Y:S01]  /*75b0*/  @!P3 LDS.128 R8, [R191+0x12000] ;  /* 0x01200000bf08b984 */ /* 0x000ea20000000c00 */
[----:B------:R-:W-:Y:S01]  /*75c0*/  IMAD.IADD R0, R7, 0x1, R0 ;  /* 0x0000000107007824 */ /* 0x000fe200078e0200 */
[----:B------:R-:W-:-:S04]  /*75d0*/  LEA R2, P0, R6, c[0x0][0x340], 0x1 ;  /* 0x0000d00006027a11 */ /* 0x000fc800078008ff */
[----:B------:R-:W-:-:S05]  /*75e0*/  LEA.HI.X R3, R6, c[0x0][0x344], R0, 0x1, P0 ;  /* 0x0000d10006037a11 */ /* 0x000fca00000f0c00 */
[----:B----4-:R4:W-:Y:S04]  /*75f0*/  @!P2 STG.E.128 [R2.64+0x80], R16 ;  /* 0x000080100200a986 */ /* 0x0109e8000c101d06 */
[----:B---3--:R4:W-:Y:S04]  /*7600*/  @!P1 STG.E.128 [R2.64+0x100], R12 ;  /* 0x0001000c02009986 */ /* 0x0089e8000c101d06 */
[----:B--2---:R4:W-:Y:S02]  /*7610*/  @!P3 STG.E.128 [R2.64], R8 ;  /* 0x000000080200b986 */ /* 0x0049e4000c101d06 */
.L_x_281:
[----:B------:R-:W-:Y:S05]  /*7620*/  BSYNC B0 ;  /* 0x0000000000007941 */ /* 0x000fea0003800000 */
.L_x_280:
[----:B------:R-:W-:Y:S01]  /*7630*/  IADD3 R0, R233, 0x20, RZ ;  /* 0x00000020e9007810 */ /* 0x000fe20007ffe0ff */
[----:B------:R-:W-:Y:S03]  /*7640*/  BSSY B0, `(.L_x_282) ;  /* 0x0000013000007945 */ /* 0x000fe60003800000 */
[----:B------:R-:W-:-:S13]  /*7650*/  ISETP.GE.AND P3, PT, R0, R23, PT ;  /* 0x000000170000720c */ /* 0x000fda0003f66270 */
[----:B------:R-:W-:Y:S05]  /*7660*/  @P3 BRA `(.L_x_283) ;  /* 0x0000010000003947 */ /* 0x000fea0003800000 */
[----:B------:R-:W-:Y:S02]  /*7670*/  IADD3 R0, P0, R233, 0x20, RZ ;  /* 0x00000020e9007810 */ /* 0x000fe40007f1e0ff */
[----:B----4-:R-:W-:Y:S02]  /*7680*/  MOV R3, R22 ;  /* 0x0000001600037202 */ /* 0x010fe40000000f00 */
[----:B------:R-:W-:Y:S01]  /*7690*/  ISETP.GE.AND P2, PT, R200, c[0x0][0x220], PT ;  /* 0x00008800c8007a0c */ /* 0x000fe20003f46270 */
[----:B------:R-:W-:Y:S01]  /*76a0*/  IMAD.X R2, RZ, RZ, R38, P0 ;  /* 0x000000ffff027224 */ /* 0x000fe200000e0626 */
[----:B------:R-:W-:Y:S02]  /*76b0*/  ISETP.GE.AND P1, PT, R210, c[0x0][0x220], PT ;  /* 0x00008800d2007a0c */ /* 0x000fe40003f26270 */
[----:B------:R-:W-:Y:S01]  /*76c0*/  ISETP.GE.AND P0, PT, R211, c[0x0][0x220], PT ;  /* 0x00008800d3007a0c */ /* 0x000fe20003f06270 */
[----:B------:R-:W-:Y:S02]  /*76d0*/  IMAD R5, R2, c[0x0][0x3a0], RZ ;  /* 0x0000e80002057a24 */ /* 0x000fe400078e02ff */
[----:B------:R-:W-:-:S04]  /*76e0*/  IMAD.MOV.U32 R2, RZ, RZ, R4 ;  /* 0x000000ffff027224 */ /* 0x000fc800078e0004 */
[----:B------:R-:W-:-:S04]  /*76f0*/  IMAD.WIDE.U32 R6, R0, c[0x0][0x3a0], R2 ;  /* 0x0000e80000067a25 */ /* 0x000fc800078e0002 */
[----:B------:R-:W-:Y:S01]  /*7700*/  IMAD R0, R0, c[0x0][0x3a4], R5 ;  /* 0x0000e90000007a24 */ /* 0x000fe200078e0205 */
[----:B------:R-:W-:-:S03]  /*7710*/  LEA R2, P5, R6, c[0x0][0x340], 0x1 ;  /* 0x0000d00006027a11 */ /* 0x000fc600078a08ff */
[----:B------:R-:W-:-:S05]  /*7720*/  IMAD.IADD R0, R7, 0x1, R0 ;  /* 0x0000000107007824 */ /* 0x000fca00078e0200 */
[----:B------:R-:W-:-:S05]  /*7730*/  LEA.HI.X R3, R6, c[0x0][0x344], R0, 0x1, P5 ;  /* 0x0000d10006037a11 */ /* 0x000fca00028f0c00 */
[----:B-1----:R1:W-:Y:S04]  /*7740*/  @!P2 STG.E.128 [R2.64], R32 ;  /* 0x000000200200a986 */ /* 0x0023e8000c101d06 */
[----:B------:R1:W-:Y:S04]  /*7750*/  @!P1 STG.E.128 [R2.64+0x80], R28 ;  /* 0x0000801c02009986 */ /* 0x0003e8000c101d06 */
[----:B--2---:R1:W-:Y:S02]  /*7760*/  @!P0 STG.E.128 [R2.64+0x100], R24 ;  /* 0x0001001802008986 */ /* 0x0043e4000c101d06 */
.L_x_283:
[----:B------:R-:W-:Y:S05]  /*7770*/  BSYNC B0 ;  /* 0x0000000000007941 */ /* 0x000fea0003800000 */
.L_x_282:
[----:B-1--4-:R-:W-:Y:S01]  /*7780*/  IMAD.WIDE.U32 R2, R242, c[0x0][0x3a8], R20 ;  /* 0x0000ea00f2027a25 */ /* 0x012fe200078e0014 */
[----:B------:R-:W-:Y:S03]  /*7790*/  BSSY B0, `(.L_x_284) ;  /* 0x0000018000007945 */ /* 0x000fe60003800000 */
[----:B------:R-:W-:Y:S01]  /*77a0*/  IMAD R0, R250, c[0x0][0x3a8], RZ ;  /* 0x0000ea00fa007a24 */ /* 0x000fe200078e02ff */
[----:B------:R-:W-:Y:S01]  /*77b0*/  IADD3 R2, P0, R36, R2, RZ ;  /* 0x0000000224027210 */ /* 0x000fe20007f1e0ff */
[----:B------:R-:W-:-:S02]  /*77c0*/  IMAD R4, R64, c[0x0][0x3c0], RZ ;  /* 0x0000f00040047a24 */ /* 0x000fc400078e02ff */
[----:B------:R-:W-:-:S05]  /*77d0*/  IMAD R0, R242, c[0x0][0x3ac], R0 ;  /* 0x0000eb00f2007a24 */ /* 0x000fca00078e0200 */
[----:B------:R-:W-:Y:S01]  /*77e0*/  IADD3.X R3, R37, R3, R0, P0, !PT ;  /* 0x0000000325037210 */ /* 0x000fe200007fe400 */
[----:B------:R-:W-:-:S04]  /*77f0*/  IMAD R0, R39, c[0x0][0x3c4], R4 ;  /* 0x0000f10027007a24 */ /* 0x000fc800078e0204 */
[----:B------:R-:W-:-:S05]  /*7800*/  IMAD.WIDE.U32 R4, R39, c[0x0][0x3c0], R2 ;  /* 0x0000f00027047a25 */ /* 0x000fca00078e0002 */
[----:B------:R-:W-:Y:S01]  /*7810*/  IADD3 R8, R5, R0, RZ ;  /* 0x0000000005087210 */ /* 0x000fe20007ffe0ff */
[----:B------:R-:W-:Y:S05]  /*7820*/  @P4 BRA `(.L_x_285) ;  /* 0x000000e000004947 */ /* 0x000fea0003800000 */
[----:B------:R-:W-:Y:S01]  /*7830*/  MOV R3, R8 ;  /* 0x0000000800037202 */ /* 0x000fe20000000f00 */
[----:B------:R-:W-:Y:S01]  /*7840*/  IMAD R0, R38, c[0x0][0x3a8], RZ ;  /* 0x0000ea0026007a24 */ /* 0x000fe200078e02ff */
[----:B------:R-:W-:Y:S01]  /*7850*/  ISETP.GE.AND P2, PT, R200, c[0x0][0x220], PT ;  /* 0x00008800c8007a0c */ /* 0x000fe20003f46270 */
[----:B------:R-:W-:Y:S01]  /*7860*/  IMAD.MOV.U32 R2, RZ, RZ, R4 ;  /* 0x000000ffff027224 */ /* 0x000fe200078e0004 */
[----:B------:R-:W-:Y:S01]  /*7870*/  ISETP.GE.AND P1, PT, R210, c[0x0][0x220], PT ;  /* 0x00008800d2007a0c */ /* 0x000fe20003f26270 */
[----:B------:R-:W-:Y:S01]  /*7880*/  IMAD R0, R233, c[0x0][0x3ac], R0 ;  /* 0x0000eb00e9007a24 */ /* 0x000fe200078e0200 */
[----:B------:R-:W-:Y:S01]  /*7890*/  ISETP.GE.AND P0, PT, R211, c[0x0][0x220], PT ;  /* 0x00008800d3007a0c */ /* 0x000fe20003f06270 */
[----:B------:R-:W-:-:S04]  /*78a0*/  IMAD.WIDE.U32 R6, R233, c[0x0][0x3a8], R2 ;  /* 0x0000ea00e9067a25 */ /* 0x000fc800078e0002 */
[----:B------:R-:W-:Y:S01]  /*78b0*/  IMAD.IADD R0, R7, 0x1, R0 ;  /* 0x0000000107007824 */ /* 0x000fe200078e0200 */
[----:B------:R-:W-:-:S04]  /*78c0*/  LEA R2, P4, R6, c[0x0][0x348], 0x1 ;  /* 0x0000d20006027a11 */ /* 0x000fc800078808ff */
[----:B------:R-:W-:-:S05]  /*78d0*/  LEA.HI.X R3, R6, c[0x0][0x34c], R0, 0x1, P4 ;  /* 0x0000d30006037a11 */ /* 0x000fca00020f0c00 */
[----:B---3--:R1:W-:Y:S04]  /*78e0*/  @!P2 STG.E.128 [R2.64], R48 ;  /* 0x000000300200a986 */ /* 0x0083e8000c101d06 */
[----:B------:R1:W-:Y:S04]  /*78f0*/  @!P1 STG.E.128 [R2.64+0x80], R44 ;  /* 0x0000802c02009986 */ /* 0x0003e8000c101d06 */
[----:B------:R1:W-:Y:S02]  /*7900*/  @!P0 STG.E.128 [R2.64+0x100], R40 ;  /* 0x0001002802008986 */ /* 0x0003e4000c101d06 */
.L_x_285:
[----:B------:R-:W-:Y:S05]  /*7910*/  BSYNC B0 ;  /* 0x0000000000007941 */ /* 0x000fea0003800000 */
.L_x_284:
[----:B------:R-:W-:Y:S05]  /*7920*/  @P3 BRA `(.L_x_286) ;  /* 0x0000092000003947 */ /* 0x000fea0003800000 */
[----:B------:R-:W-:Y:S02]  /*7930*/  IADD3 R0, P0, R233, 0x20, RZ ;  /* 0x00000020e9007810 */ /* 0x000fe40007f1e0ff */
[----:B-1----:R-:W-:-:S02]  /*7940*/  MOV R3, R8 ;  /* 0x0000000800037202 */ /* 0x002fc40000000f00 */
[----:B------:R-:W-:Y:S01]  /*7950*/  ISETP.GE.AND P1, PT, R200, c[0x0][0x220], PT ;  /* 0x00008800c8007a0c */ /* 0x000fe20003f26270 */
[----:B------:R-:W-:Y:S01]  /*7960*/  IMAD.X R2, RZ, RZ, R38, P0 ;  /* 0x000000ffff027224 */ /* 0x000fe200000e0626 */
[----:B------:R-:W-:-:S03]  /*7970*/  ISETP.GE.AND P0, PT, R210, c[0x0][0x220], PT ;  /* 0x00008800d2007a0c */ /* 0x000fc60003f06270 */
[----:B------:R-:W-:Y:S02]  /*7980*/  IMAD R5, R2, c[0x0][0x3a8], RZ ;  /* 0x0000ea0002057a24 */ /* 0x000fe400078e02ff */
[----:B------:R-:W-:-:S04]  /*7990*/  IMAD.MOV.U32 R2, RZ, RZ, R4 ;  /* 0x000000ffff027224 */ /* 0x000fc800078e0004 */
[----:B------:R-:W-:-:S04]  /*79a0*/  IMAD.WIDE.U32 R6, R0, c[0x0][0x3a8], R2 ;  /* 0x0000ea0000067a25 */ /* 0x000fc800078e0002 */
        /* <DEDUP_REMOVED lines=10> */
.L_x_256:
[----:B------:R-:W1:Y:S01]  /*7a50*/  S2R R4, SR_CTAID.Y ;  /* 0x0000000000047919 */ /* 0x000e620000002600 */
[----:B------:R-:W-:-:S03]  /*7a60*/  ISETP.NE.AND P0, PT, R249, -0x1, PT ;  /* 0xfffffffff900780c */ /* 0x000fc60003f05270 */
[----:B------:R-:W2:Y:S10]  /*7a70*/  S2R R7, SR_CTAID.Y ;  /* 0x0000000000077919 */ /* 0x000eb40000002600 */
[----:B------:R-:W-:-:S05]  /*7a80*/  @P0 IADD3 R0, R232, R249, RZ ;  /* 0x000000f9e8000210 */ /* 0x000fca0007ffe0ff */
[----:B------:R-:W-:-:S04]  /*7a90*/  @P0 IMAD.WIDE.U32 R2, R0, c[0x0][0x3a0], RZ ;  /* 0x0000e80000020a25 */ /* 0x000fc800078e00ff */
[----:B------:R-:W-:Y:S01]  /*7aa0*/  @P0 IMAD R5, R0, c[0x0][0x3a4], R3 ;  /* 0x0000e90000050a24 */ /* 0x000fe200078e0203 */
[----:B-1----:R-:W-:Y:S02]  /*7ab0*/  SHF.R.S32.HI R6, RZ, 0x1f, R4 ;  /* 0x0000001fff067819 */ /* 0x002fe40000011404 */
[----:B------:R-:W-:Y:S01]  /*7ac0*/  @P0 MOV R4, R2 ;  /* 0x0000000200040202 */ /* 0x000fe20000000f00 */
[----:B------:R-:W-:Y:S05]  /*7ad0*/  @P0 BRA `(.L_x_287) ;  /* 0x000000a000000947 */ /* 0x000fea0003800000 */
[----:B------:R-:W-:Y:S01]  /*7ae0*/  SHF.R.S32.HI R0, RZ, 0x1f, R232 ;  /* 0x0000001fff007819 */ /* 0x000fe200000114e8 */
[----:B------:R-:W-:-:S04]  /*7af0*/  IMAD.WIDE.U32 R2, R232, c[0x0][0x3a0], RZ ;  /* 0x0000e800e8027a25 */ /* 0x000fc800078e00ff */
[----:B------:R-:W-:Y:S02]  /*7b00*/  IMAD R0, R0, c[0x0][0x3a0], RZ ;  /* 0x0000e80000007a24 */ /* 0x000fe400078e02ff */
[----:B------:R-:W-:Y:S02]  /*7b10*/  IMAD R4, R6, c[0x0][0x388], RZ ;  /* 0x0000e20006047a24 */ /* 0x000fe400078e02ff */
[----:B------:R-:W-:-:S05]  /*7b20*/  IMAD R0, R232, c[0x0][0x3a4], R0 ;  /* 0x0000e900e8007a24 */ /* 0x000fca00078e0200 */
[----:B------:R-:W-:Y:S01]  /*7b30*/  IADD3 R3, R3, R0, RZ ;  /* 0x0000000003037210 */ /* 0x000fe20007ffe0ff */
[----:B--2---:R-:W-:-:S04]  /*7b40*/  IMAD R0, R7, c[0x0][0x38c], R4 ;  /* 0x0000e30007007a24 */ /* 0x004fc800078e0204 */
[----:B------:R-:W-:-:S05]  /*7b50*/  IMAD.WIDE.U32 R2, R7, c[0x0][0x388], R2 ;  /* 0x0000e20007027a25 */ /* 0x000fca00078e0002 */
[----:B------:R-:W-:Y:S02]  /*7b60*/  IADD3 R5, R3, R0, RZ ;  /* 0x0000000003057210 */ /* 0x000fe40007ffe0ff */
[----:B------:R-:W-:Y:S02]  /*7b70*/  MOV R4, R2 ;  /* 0x0000000200047202 */ /* 0x000fe40000000f00 */
.L_x_287:
[----:B------:R-:W-:-:S05]  /*7b80*/  @P0 IADD3 R0, R232, R249, RZ ;  /* 0x000000f9e8000210 */ /* 0x000fca0007ffe0ff */
[----:B------:R-:W-:-:S04]  /*7b90*/  @P0 IMAD.WIDE.U32 R2, R0, c[0x0][0x3a8], RZ ;  /* 0x0000ea0000020a25 */ /* 0x000fc800078e00ff */
[----:B------:R-:W-:Y:S01]  /*7ba0*/  @P0 IMAD R11, R0, c[0x0][0x3ac], R3 ;  /* 0x0000eb00000b0a24 */ /* 0x000fe200078e0203 */
        /* <DEDUP_REMOVED lines=12> */
.L_x_288:
[----:B------:R-:W1:Y:S01]  /*7c70*/  S2R R6, SR_CTAID.Z ;  /* 0x0000000000067919 */ /* 0x000e620000002700 */
[----:B------:R-:W-:Y:S01]  /*7c80*/  IMAD R9, R234, -0x40, R193 ;  /* 0xffffffc0ea097824 */ /* 0x000fe200078e02c1 */
[----:B------:R-:W-:Y:S01]  /*7c90*/  BSSY B0, `(.L_x_289) ;  /* 0x000001d000007945 */ /* 0x000fe20003800000 */
[----:B------:R-:W-:Y:S01]  /*7ca0*/  IMAD R0, R250, c[0x0][0x3a0], RZ ;  /* 0x0000e800fa007a24 */ /* 0x000fe200078e02ff */
[----:B------:R-:W3:Y:S01]  /*7cb0*/  S2R R13, SR_CTAID.Z ;  /* 0x00000000000d7919 */ /* 0x000ee20000002700 */
[C---:B------:R-:W-:Y:S01]  /*7cc0*/  IMAD.WIDE.U32 R2, R242.reuse, c[0x0][0x3a0], R200 ;  /* 0x0000e800f2027a25 */ /* 0x040fe200078e00c8 */
[----:B------:R-:W-:Y:S02]  /*7cd0*/  ISETP.GE.AND P4, PT, R233, R9, PT ;  /* 0x00000009e900720c */ /* 0x000fe40003f86270 */
[----:B------:R-:W-:Y:S01]  /*7ce0*/  SHF.R.S32.HI R12, RZ, 0x1f, R233 ;  /* 0x0000001fff0c7819 */ /* 0x000fe200000114e9 */
[----:B------:R-:W-:Y:S01]  /*7cf0*/  IMAD R0, R242, c[0x0][0x3a4], R0 ;  /* 0x0000e900f2007a24 */ /* 0x000fe200078e0200 */
[----:B------:R-:W-:-:S04]  /*7d00*/  IADD3 R4, P0, R4, R2, RZ ;  /* 0x0000000204047210 */ /* 0x000fc80007f1e0ff */
[----:B------:R-:W-:Y:S02]  /*7d10*/  IADD3.X R5, R5, R3, R0, P0, !PT ;  /* 0x0000000305057210 */ /* 0x000fe400007fe400 */
[----:B-1----:R-:W-:-:S03]  /*7d20*/  SHF.R.S32.HI R14, RZ, 0x1f, R6 ;  /* 0x0000001fff0e7819 */ /* 0x002fc60000011406 */
[----:B---3--:R-:W-:-:S04]  /*7d30*/  IMAD.WIDE.U32 R4, R13, c[0x0][0x3b8], R4 ;  /* 0x0000ee000d047a25 */ /* 0x008fc800078e0004 */
[----:B------:R-:W-:-:S04]  /*7d40*/  IMAD R8, R14, c[0x0][0x3b8], RZ ;  /* 0x0000ee000e087a24 */ /* 0x000fc800078e02ff */
[----:B------:R-:W-:-:S05]  /*7d50*/  IMAD R8, R13, c[0x0][0x3bc], R8 ;  /* 0x0000ef000d087a24 */ /* 0x000fca00078e0208 */
        /* <DEDUP_REMOVED lines=9> */
[----:B--2---:R-:W-:-:S04]  /*7df0*/  IMAD.WIDE.U32 R6, R233, c[0x0][0x3a0], R2 ;  /* 0x0000e800e9067a25 */ /* 0x004fc800078e0002 */
[----:B------:R-:W-:Y:S01]  /*7e00*/  IMAD.IADD R0, R0, 0x1, R7 ;  /* 0x0000000100007824 */ /* 0x000fe200078e0207 */
[----:B------:R-:W-:-:S04]  /*7e10*/  LEA R2, P3, R6, c[0x0][0x340], 0x1 ;  /* 0x0000d00006027a11 */ /* 0x000fc800078608ff */
[----:B------:R-:W-:-:S05]  /*7e20*/  LEA.HI.X R3, R6, c[0x0][0x344], R0, 0x1, P3 ;  /* 0x0000d10006037a11 */ /* 0x000fca00018f0c00 */
[----:B------:R1:W-:Y:S04]  /*7e30*/  @!P2 STG.E.128 [R2.64], RZ ;  /* 0x000000ff0200a986 */ /* 0x0003e8000c101d06 */
[----:B------:R1:W-:Y:S04]  /*7e40*/  @!P1 STG.E.128 [R2.64+0x80], RZ ;  /* 0x000080ff02009986 */ /* 0x0003e8000c101d06 */
[----:B------:R1:W-:Y:S02]  /*7e50*/  @!P0 STG.E.128 [R2.64+0x100], RZ ;  /* 0x000100ff02008986 */ /* 0x0003e4000c101d06 */
.L_x_290:
[----:B------:R-:W-:Y:S05]  /*7e60*/  BSYNC B0 ;  /* 0x0000000000007941 */ /* 0x000fea0003800000 */
.L_x_289:
[----:B------:R-:W-:Y:S01]  /*7e70*/  IADD3 R0, R233, 0x20, RZ ;  /* 0x00000020e9007810 */ /* 0x000fe20007ffe0ff */
[----:B------:R-:W-:Y:S03]  /*7e80*/  BSSY B0, `(.L_x_291) ;  /* 0x0000012000007945 */ /* 0x000fe60003800000 */
[----:B------:R-:W-:-:S13]  /*7e90*/  ISETP.GE.AND P3, PT, R0, R9, PT ;  /* 0x000000090000720c */ /* 0x000fda0003f66270 */
[----:B------:R-:W-:Y:S05]  /*7ea0*/  @P3 BRA `(.L_x_292) ;  /* 0x000000f000003947 */ /* 0x000fea0003800000 */
[----:B------:R-:W-:Y:S01]  /*7eb0*/  IADD3 R0, P0, R233, 0x20, RZ ;  /* 0x00000020e9007810 */ /* 0x000fe20007f1e0ff */
[----:B------:R-:W-:Y:S01]  /*7ec0*/  IMAD.MOV.U32 R5, RZ, RZ, R8 ;  /* 0x000000ffff057224 */ /* 0x000fe200078e0008 */
[----:B------:R-:W-:Y:S02]  /*7ed0*/  ISETP.GE.AND P2, PT, R200, c[0x0][0x220], PT ;  /* 0x00008800c8007a0c */ /* 0x000fe40003f46270 */
[----:B------:R-:W-:Y:S01]  /*7ee0*/  ISETP.GE.AND P1, PT, R210, c[0x0][0x220], PT ;  /* 0x00008800d2007a0c */ /* 0x000fe20003f26270 */
[----:B-1----:R-:W-:Y:S01]  /*7ef0*/  IMAD.X R2, RZ, RZ, R12, P0 ;  /* 0x000000ffff027224 */ /* 0x002fe200000e060c */
        /* <DEDUP_REMOVED lines=10> */
.L_x_292:
[----:B------:R-:W-:Y:S05]  /*7fa0*/  BSYNC B0 ;  /* 0x0000000000007941 */ /* 0x000fea0003800000 */
.L_x_291:
[----:B-1----:R-:W-:Y:S01]  /*7fb0*/  IMAD.WIDE.U32 R2, R242, c[0x0][0x3a8], R200 ;  /* 0x0000ea00f2027a25 */ /* 0x002fe200078e00c8 */
[----:B------:R-:W-:Y:S03]  /*7fc0*/  BSSY B0, `(.L_x_293) ;  /* 0x0000018000007945 */ /* 0x000fe60003800000 */
[----:B------:R-:W-:Y:S01]  /*7fd0*/  IMAD R0, R250, c[0x0][0x3a8], RZ ;  /* 0x0000ea00fa007a24 */ /* 0x000fe200078e02ff */
[----:B------:R-:W-:Y:S01]  /*7fe0*/  IADD3 R4, P0, R10, R2, RZ ;  /* 0x000000020a047210 */ /* 0x000fe20007f1e0ff */
[----:B------:R-:W-:-:S02]  /*7ff0*/  IMAD R8, R14, c[0x0][0x3c0], RZ ;  /* 0x0000f0000e087a24 */ /* 0x000fc400078e02ff */
[----:B------:R-:W-:Y:S02]  /*8000*/  IMAD R0, R242, c[0x0][0x3ac], R0 ;  /* 0x0000eb00f2007a24 */ /* 0x000fe400078e0200 */
[----:B------:R-:W-:-:S03]  /*8010*/  IMAD R8, R13, c[0x0][0x3c4], R8 ;  /* 0x0000f1000d087a24 */ /* 0x000fc600078e0208 */
[----:B------:R-:W-:-:S05]  /*8020*/  IADD3.X R5, R11, R3, R0, P0, !PT ;  /* 0x000000030b057210 */ /* 0x000fca00007fe400 */
        /* <DEDUP_REMOVED lines=17> */
.L_x_294:
[----:B------:R-:W-:Y:S05]  /*8140*/  BSYNC B0 ;  /* 0x0000000000007941 */ /* 0x000fea0003800000 */
.L_x_293:
[----:B------:R-:W-:Y:S05]  /*8150*/  @P3 BRA `(.L_x_286) ;  /* 0x000000f000003947 */ /* 0x000fea0003800000 */
[----:B------:R-:W-:Y:S01]  /*8160*/  IADD3 R0, P0, R233, 0x20, RZ ;  /* 0x00000020e9007810 */ /* 0x000fe20007f1e0ff */
[----:B------:R-:W-:Y:S01]  /*8170*/  IMAD.MOV.U32 R5, RZ, RZ, R8 ;  /* 0x000000ffff057224 */ /* 0x000fe200078e0008 */
[----:B------:R-:W-:-:S02]  /*8180*/  ISETP.GE.AND P2, PT, R200, c[0x0][0x220], PT ;  /* 0x00008800c8007a0c */ /* 0x000fc40003f46270 */
        /* <DEDUP_REMOVED lines=12> */
.L_x_286:
[----:B------:R-:W-:Y:S05]  /*8250*/  BSYNC B1 ;  /* 0x0000000000017941 */ /* 0x000fea0003800000 */
.L_x_251:
[----:B------:R-:W-:-:S04]  /*8260*/  IADD3 R234, R234, c[0x0][0xc], RZ ;  /* 0x00000300eaea7a10 */ /* 0x000fc80007ffe0ff */
[----:B------:R-:W-:-:S13]  /*8270*/  ISETP.GE.AND P0, PT, R234, UR4, PT ;  /* 0x00000004ea007c0c */ /* 0x000fda000bf06270 */
[----:B------:R-:W-:Y:S01]  /*8280*/  @P0 CALL.REL.NOINC `(.L_x_295) ;  /* 0x0000001000000944 */ /* 0x000fe20003c00000 */
[----:B------:R-:W-:Y:S05]  /*8290*/  BRA `(.L_x_296) ;  /* 0xffff864000007947 */ /* 0x000fea000383ffff */
.L_x_295:
[----:B------:R-:W-:Y:S05]  /*82a0*/  EXIT ;  /* 0x000000000000794d */ /* 0x000fea0003800000 */
.L_x_297:
        /* <DEDUP_REMOVED lines=13> */
.L_x_1584:


//--------------------- .text._ZN5flash44flash_bwd_dq_dk_dv_loop_seqk_parallel_kernelI23Flash_bwd_kernel_traitsILi192ELi64ELi64ELi8ELi4ELi2ELi2ELb0ELb0EN7cutlass6half_tE19Flash_kernel_traitsILi192ELi64ELi64ELi8ES3_EELb0ELb0ELb1ELb0ELb0ELb0ELb0EEEvNS_16Flash_bwd_paramsE --------------------------
	.section	.text._ZN5flash44flash_bwd_dq_dk_dv_loop_seqk_parallel_kernelI23Flash_bwd_kernel_traitsILi192ELi64ELi64ELi8ELi4ELi2ELi2ELb0ELb0EN7cutlass6half_tE19Flash_kernel_traitsILi192ELi64ELi64ELi8ES3_EELb0ELb0ELb1ELb0ELb0ELb0ELb0EEEvNS_16Flash_bwd_paramsE,"ax",@progbits
	.sectioninfo	@"SHI_REGISTERS=254"
	.align	128
        .global         _ZN5flash44flash_bwd_dq_dk_dv_loop_seqk_parallel_kernelI23Flash_bwd_kernel_traitsILi192ELi64ELi64ELi8ELi4ELi2ELi2ELb0ELb0EN7cutlass6half_tE19Flash_kernel_traitsILi192ELi64ELi64ELi8ES3_EELb0ELb0ELb1ELb0ELb0ELb0ELb0EEEvNS_16Flash_bwd_paramsE
        .type           _ZN5flash44flash_bwd_dq_dk_dv_loop_seqk_parallel_kernelI23Flash_bwd_kernel_traitsILi192ELi64ELi64ELi8ELi4ELi2ELi2ELb0ELb0EN7cutlass6half_tE19Flash_kernel_traitsILi192ELi64ELi64ELi8ES3_EELb0ELb0ELb1ELb0ELb0ELb0ELb0EEEvNS_16Flash_bwd_paramsE,@function
        .size           _ZN5flash44flash_bwd_dq_dk_dv_loop_seqk_parallel_kernelI23Flash_bwd_kernel_traitsILi192ELi64ELi64ELi8ELi4ELi2ELi2ELb0ELb0EN7cutlass6half_tE19Flash_kernel_traitsILi192ELi64ELi64ELi8ES3_EELb0ELb0ELb1ELb0ELb0ELb0ELb0EEEvNS_16Flash_bwd_paramsE,(.L_x_1585 - _ZN5flash44flash_bwd_dq_dk_dv_loop_seqk_parallel_kernelI23Flash_bwd_kernel_traitsILi192ELi64ELi64ELi8ELi4ELi2ELi2ELb0ELb0EN7cutlass6half_tE19Flash_kernel_traitsILi192ELi64ELi64ELi8ES3_EELb0ELb0ELb1ELb0ELb0ELb0ELb0EEEvNS_16Flash_bwd_paramsE)
        .other          _ZN5flash44flash_bwd_dq_dk_dv_loop_seqk_parallel_kernelI23Flash_bwd_kernel_traitsILi192ELi64ELi64ELi8ELi4ELi2ELi2ELb0ELb0EN7cutlass6half_tE19Flash_kernel_traitsILi192ELi64ELi64ELi8ES3_EELb0ELb0ELb1ELb0ELb0ELb0ELb0EEEvNS_16Flash_bwd_paramsE,@"STO_CUDA_ENTRY STV_DEFAULT"
_ZN5flash44flash_bwd_dq_dk_dv_loop_seqk_parallel_kernelI23Flash_bwd_kernel_traitsILi192ELi64ELi64ELi8ELi4ELi2ELi2ELb0ELb0EN7cutlass6half_tE19Flash_kernel_traitsILi192ELi64ELi64ELi8ES3_EELb0ELb0ELb1ELb0ELb0ELb0ELb0EEEvNS_16Flash_bwd_paramsE:
.text._ZN5flash44flash_bwd_dq_dk_dv_loop_seqk_parallel_kernelI23Flash_bwd_kernel_traitsILi192ELi64ELi64ELi8ELi4ELi2ELi2ELb0ELb0EN7cutlass6half_tE19Flash_kernel_traitsILi192ELi64ELi64ELi8ES3_EELb0ELb0ELb1ELb0ELb0ELb0ELb0EEEvNS_16Flash_bwd_paramsE:
[----:B------:R-:W-:Y:S02]  /*0000*/  MOV R1, c[0x0][0x28] ;  /* 0x00000a0000017a02 */ /* 0x000fe40000000f00 */
[----:B------:R-:W1:Y:S01]  /*0010*/  S2R R216, SR_CTAID.X ;  /* 0x0000000000d87919 */ /* 0x000e620000002500 */
[----:B------:R-:W-:Y:S02]  /*0020*/  ULDC UR5, c[0x0][0x218] ;  /* 0x0000860000057ab9 */ /* 0x000fe40000000800 */
[----:B------:R-:W-:-:S04]  /*0030*/  UIADD3 UR5, UR5, 0x3f, URZ ;  /* 0x0000003f05057890 */ /* 0x000fc8000fffe03f */
[----:B------:R-:W-:-:S04]  /*0040*/  USHF.R.S32.HI UR4, URZ, 0x1f, UR5 ;  /* 0x0000001f3f047899 */ /* 0x000fc80008011405 */
[----:B------:R-:W-:-:S04]  /*0050*/  ULEA.HI UR4, UR4, UR5, URZ, 0x6 ;  /* 0x0000000504047291 */ /* 0x000fc8000f8f303f */
[----:B------:R-:W-:-:S06]  /*0060*/  USHF.R.S32.HI UR4, URZ, 0x6, UR4 ;  /* 0x000000063f047899 */ /* 0x000fcc0008011404 */
[----:B-1----:R-:W-:-:S13]  /*0070*/  ISETP.GE.AND P0, PT, R216, UR4, PT ;  /* 0x00000004d8007c0c */ /* 0x002fda000bf06270 */
[----:B------:R-:W-:Y:S05]  /*0080*/  @P0 EXIT ;  /* 0x000000000000094d */ /* 0x000fea0003800000 */
[----:B------:R-:W1:Y:S01]  /*0090*/  S2R R6, SR_TID.X ;  /* 0x0000000000067919 */ /* 0x000e620000002100 */
[----:B------:R-:W-:-:S03]  /*00a0*/  ULDC.64 UR6, c[0x0][0x118] ;  /* 0x0000460000067ab9 */ /* 0x000fc60000000a00 */
[----:B------:R-:W2:Y:S04]  /*00b0*/  S2R R202, SR_CTAID.Y ;  /* 0x0000000000ca7919 */ /* 0x000ea80000002600 */
[----:B------:R-:W3:Y:S01]  /*00c0*/  S2R R233, SR_CTAID.Z ;  /* 0x0000000000e97919 */ /* 0x000ee20000002700 */
[----:B-1----:R-:W-:-:S04]  /*00d0*/  SHF.R.S32.HI R9, RZ, 0x1f, R6 ;  /* 0x0000001fff097819 */ /* 0x002fc80000011406 */
[CC--:B------:R-:W-:Y:S02]  /*00e0*/  LEA.HI R5, R9.reuse, R6.reuse, RZ, 0x4 ;  /* 0x0000000609057211 */ /* 0x0c0fe400078f20ff */
[CC--:B------:R-:W-:Y:S02]  /*00f0*/  LEA.HI R17, R9.reuse, R6.reuse, RZ, 0x3 ;  /* 0x0000000609117211 */ /* 0x0c0fe400078f18ff */
[----:B------:R-:W-:Y:S02]  /*0100*/  SHF.R.S32.HI R0, RZ, 0x4, R5 ;  /* 0x00000004ff007819 */ /* 0x000fe40000011405 */
[----:B------:R-:W-:Y:S02]  /*0110*/  LEA.HI R10, R9, R6, RZ, 0x5 ;  /* 0x00000006090a7211 */ /* 0x000fe400078f28ff */
[----:B------:R-:W-:Y:S02]  /*0120*/  LEA.HI R7, R5, R0, RZ, 0x1 ;  /* 0x0000000005077211 */ /* 0x000fe400078f08ff */
[----:B------:R-:W-:-:S02]  /*0130*/  LOP3.LUT R11, R17, 0xfffffff8, RZ, 0xc0, !PT ;  /* 0xfffffff8110b7812 */ /* 0x000fc400078ec0ff */
[----:B------:R-:W-:Y:S02]  /*0140*/  SHF.R.S32.HI R209, RZ, 0x3, R17 ;  /* 0x00000003ffd17819 */ /* 0x000fe40000011411 */
[----:B------:R-:W-:Y:S01]  /*0150*/  LOP3.LUT R7, R7, 0xfffffffe, RZ, 0xc0, !PT ;  /* 0xfffffffe07077812 */ /* 0x000fe200078ec0ff */
[----:B------:R-:W-:Y:S01]  /*0160*/  IMAD.IADD R2, R6, 0x1, -R11 ;  /* 0x0000000106027824 */ /* 0x000fe200078e0a0b */
[----:B------:R-:W-:Y:S01]  /*0170*/  SHF.R.S32.HI R207, RZ, 0x5, R10 ;  /* 0x00000005ffcf7819 */ /* 0x000fe2000001140a */
[----:B------:R-:W-:Y:S01]  /*0180*/  IMAD.SHL.U32 R13, R209, 0x40, RZ ;  /* 0x00000040d10d7824 */ /* 0x000fe200078e00ff */
[----:B------:R-:W-:Y:S01]  /*0190*/  LOP3.LUT R5, R5, 0xfffffff0, RZ, 0xc0, !PT ;  /* 0xfffffff005057812 */ /* 0x000fe200078ec0ff */
[----:B------:R-:W-:Y:S01]  /*01a0*/  IMAD.IADD R7, R0, 0x1, -R7 ;  /* 0x0000000100077824 */ /* 0x000fe200078e0a07 */
[----:B------:R-:W-:Y:S01]  /*01b0*/  LEA.HI R0, R10, R207, RZ, 0x1 ;  /* 0x000000cf0a007211 */ /* 0x000fe200078f08ff */
[----:B------:R-:W-:Y:S01]  /*01c0*/  IMAD.SHL.U32 R210, R2, 0x8, RZ ;  /* 0x0000000802d27824 */ /* 0x000fe200078e00ff */
[----:B------:R-:W-:Y:S01]  /*01d0*/  LEA.HI R8, R9, R6, RZ, 0x2 ;  /* 0x0000000609087211 */ /* 0x000fe200078f10ff */
[----:B------:R-:W-:Y:S01]  /*01e0*/  IMAD.IADD R14, R6, 0x1, -R5 ;  /* 0x00000001060e7824 */ /* 0x000fe200078e0a05 */
[----:B------:R-:W-:Y:S01]  /*01f0*/  LOP3.LUT R13, R13, 0x1c0, RZ, 0xc0, !PT ;  /* 0x000001c00d0d7812 */ /* 0x000fe200078ec0ff */
[----:B------:R-:W-:Y:S01]  /*0200*/  IMAD.SHL.U32 R12, R2, 0x40, RZ ;  /* 0x00000040020c7824 */ /* 0x000fe200078e00ff */
[----:B------:R-:W-:-:S02]  /*0210*/  LOP3.LUT R0, R0, 0xfffffffe, RZ, 0xc0, !PT ;  /* 0xfffffffe00007812 */ /* 0x000fc400078ec0ff */
[--C-:B------:R-:W-:Y:S02]  /*0220*/  SHF.R.S32.HI R4, RZ, 0x2, R8.reuse ;  /* 0x00000002ff047819 */ /* 0x100fe40000011408 */
[----:B------:R-:W-:Y:S01]  /*0230*/  SHF.R.S32.HI R3, RZ, 0x1f, R8 ;  /* 0x0000001fff037819 */ /* 0x000fe20000011408 */
[----:B------:R-:W-:Y:S01]  /*0240*/  IMAD.IADD R5, R207, 0x1, -R0 ;  /* 0x00000001cf057824 */ /* 0x000fe200078e0a00 */
[----:B------:R-:W-:Y:S02]  /*0250*/  LOP3.LUT R11, R13, 0x38, R210, 0xf8, !PT ;  /* 0x000000380d0b7812 */ /* 0x000fe400078ef8d2 */
[----:B------:R-:W-:Y:S02]  /*0260*/  SHF.R.U32.HI R208, RZ, 0x3, R13 ;  /* 0x00000003ffd07819 */ /* 0x000fe4000001160d */
[----:B------:R-:W-:Y:S02]  /*0270*/  LEA.HI R3, R3, R4, RZ, 0x3 ;  /* 0x0000000403037211 */ /* 0x000fe400078f18ff */
[----:B------:R-:W-:Y:S01]  /*0280*/  LOP3.LUT R208, R11, R208, RZ, 0x3c, !PT ;  /* 0x000000d00bd07212 */ /* 0x000fe200078e3cff */
[----:B------:R-:W-:Y:S01]  /*0290*/  IMAD.SHL.U32 R11, R5, 0x10, RZ ;  /* 0x00000010050b7824 */ /* 0x000fe200078e00ff */
[----:B------:R-:W-:-:S02]  /*02a0*/  LOP3.LUT R12, R12, 0x1c0, RZ, 0xc0, !PT ;  /* 0x000001c00c0c7812 */ /* 0x000fc400078ec0ff */
[----:B------:R-:W-:Y:S02]  /*02b0*/  LOP3.LUT R3, R3, 0xfffffff8, RZ, 0xc0, !PT ;  /* 0xfffffff803037812 */ /* 0x000fe400078ec0ff */
[----:B------:R-:W-:Y:S02]  /*02c0*/  SHF.R.S32.HI R13, RZ, 0x1f, R14 ;  /* 0x0000001fff0d7819 */ /* 0x000fe4000001140e */
[----:B------:R-:W-:Y:S01]  /*02d0*/  LOP3.LUT R0, R12, 0x10, R11, 0xf8, !PT ;  /* 0x000000100c007812 */ /* 0x000fe200078ef80b */
[----:B------:R-:W-:Y:S01]  /*02e0*/  IMAD.IADD R3, R4, 0x1, -R3 ;  /* 0x0000000104037824 */ /* 0x000fe200078e0a03 */
[C---:B------:R-:W-:Y:S02]  /*02f0*/  LOP3.LUT P4, RZ, R2.reuse, 0x4, RZ, 0xc0, !PT ;  /* 0x0000000402ff7812 */ /* 0x040fe4000788c0ff */
[----:B------:R-:W-:Y:S02]  /*0300*/  LOP3.LUT P3, RZ, R2, 0x2, RZ, 0xc0, !PT ;  /* 0x0000000202ff7812 */ /* 0x000fe4000786c0ff */
[----:B------:R-:W-:Y:S01]  /*0310*/  LEA.HI R2, R13, R14, RZ, 0x3 ;  /* 0x0000000e0d027211 */ /* 0x000fe200078f18ff */
[----:B------:R-:W-:Y:S01]  /*0320*/  IMAD.SHL.U32 R13, R7, 0x200, RZ ;  /* 0x00000200070d7824 */ /* 0x000fe200078e00ff */
[----:B------:R-:W-:-:S02]  /*0330*/  LOP3.LUT R198, R12, 0x8, R17, 0xf8, !PT ;  /* 0x000000080cc67812 */ /* 0x000fc400078ef811 */
[----:B------:R-:W-:Y:S02]  /*0340*/  SHF.R.U32.HI R11, RZ, 0x3, R12 ;  /* 0x00000003ff0b7819 */ /* 0x000fe4000001160c */
[----:B------:R-:W-:Y:S02]  /*0350*/  LOP3.LUT R0, R0, 0x8, R17, 0xf8, !PT ;  /* 0x0000000800007812 */ /* 0x000fe400078ef811 */
[----:B------:R-:W-:Y:S02]  /*0360*/  LEA.HI R4, R9, R6, RZ, 0x7 ;  /* 0x0000000609047211 */ /* 0x000fe400078f38ff */
[----:B------:R-:W-:Y:S02]  /*0370*/  LOP3.LUT R12, R3, 0x1, RZ, 0xc0, !PT ;  /* 0x00000001030c7812 */ /* 0x000fe400078ec0ff */
[----:B------:R-:W-:Y:S02]  /*0380*/  LOP3.LUT R198, R198, R11, RZ, 0x3c, !PT ;  /* 0x0000000bc6c67212 */ /* 0x000fe400078e3cff */
[----:B------:R-:W-:-:S02]  /*0390*/  LOP3.LUT R0, R13, R0, R11, 0xf6, !PT ;  /* 0x000000000d007212 */ /* 0x000fc400078ef60b */
[----:B------:R-:W-:Y:S02]  /*03a0*/  LEA.HI R219, R9, R6, RZ, 0x6 ;  /* 0x0000000609db7211 */ /* 0x000fe400078f30ff */
[----:B------:R-:W-:Y:S01]  /*03b0*/  LOP3.LUT R11, R10, 0xffffffe0, RZ, 0xc0, !PT ;  /* 0xffffffe00a0b7812 */ /* 0x000fe200078ec0ff */
[----:B------:R-:W-:Y:S01]  /*03c0*/  IMAD.SHL.U32 R197, R0, 0x2, RZ ;  /* 0x0000000200c57824 */ /* 0x000fe200078e00ff */
[----:B------:R-:W-:Y:S01]  /*03d0*/  LOP3.LUT R9, R8, 0x7ffffffc, RZ, 0xc0, !PT ;  /* 0x7ffffffc08097812 */ /* 0x000fe200078ec0ff */
[C---:B------:R-:W-:Y:S01]  /*03e0*/  IMAD.SHL.U32 R8, R6.reuse, 0x2, RZ ;  /* 0x0000000206087824 */ /* 0x040fe200078e00ff */
[----:B------:R-:W-:Y:S01]  /*03f0*/  SHF.R.S32.HI R4, RZ, 0x7, R4 ;  /* 0x00000007ff047819 */ /* 0x000fe20000011404 */
[----:B------:R-:W-:Y:S01]  /*0400*/  IMAD.IADD R206, R6, 0x1, -R11 ;  /* 0x0000000106ce7824 */ /* 0x000fe200078e0a0b */
[----:B------:R-:W-:Y:S02]  /*0410*/  ISETP.NE.U32.AND P0, PT, R12, 0x1, PT ;  /* 0x000000010c00780c */ /* 0x000fe40003f05070 */
[----:B------:R-:W-:Y:S01]  /*0420*/  SHF.R.S32.HI R219, RZ, 0x6, R219 ;  /* 0x00000006ffdb7819 */ /* 0x000fe200000114db */
[----:B------:R-:W-:Y:S01]  /*0430*/  IMAD R15, R4, 0x800, R13 ;  /* 0x00000800040f7824 */ /* 0x000fe200078e020d */
[----:B------:R-:W-:Y:S01]  /*0440*/  SHF.R.S32.HI R12, RZ, 0x1f, R10 ;  /* 0x0000001fff0c7819 */ /* 0x000fe2000001140a */
[----:B------:R-:W-:Y:S01]  /*0450*/  IMAD.IADD R10, R6, 0x1, -R9 ;  /* 0x00000001060a7824 */ /* 0x000fe200078e0a09 */
[----:B------:R-:W-:Y:S01]  /*0460*/  LOP3.LUT R205, R2, 0xfffffff8, RZ, 0xc0, !PT ;  /* 0xfffffff802cd7812 */ /* 0x000fe200078ec0ff */
[C---:B------:R-:W-:Y:S01]  /*0470*/  IMAD.SHL.U32 R6, R3.reuse, 0x40, RZ ;  /* 0x0000004003067824 */ /* 0x040fe200078e00ff */
[----:B------:R-:W-:Y:S01]  /*0480*/  LEA.HI R12, R12, R207, RZ, 0x2 ;  /* 0x000000cf0c0c7211 */ /* 0x000fe200078f10ff */
[----:B------:R-:W-:Y:S01]  /*0490*/  IMAD.SHL.U32 R9, R4, 0x20, RZ ;  /* 0x0000002004097824 */ /* 0x000fe200078e00ff */
[----:B------:R-:W-:Y:S01]  /*04a0*/  R2P PR, R3, 0x6 ;  /* 0x0000000603007804 */ /* 0x000fe20000000000 */
[C---:B------:R-:W-:Y:S01]  /*04b0*/  IMAD R208, R219.reuse, 0x200, R208 ;  /* 0x00000200dbd07824 */ /* 0x040fe200078e02d0 */
[----:B------:R-:W-:Y:S01]  /*04c0*/  LOP3.LUT R6, R6, 0x1c0, RZ, 0xc0, !PT ;  /* 0x000001c006067812 */ /* 0x000fe200078ec0ff */
[----:B------:R-:W-:Y:S01]  /*04d0*/  IMAD.SHL.U32 R219, R219, 0x8, RZ ;  /* 0x00000008dbdb7824 */ /* 0x000fe200078e00ff */
[----:B------:R-:W-:Y:S01]  /*04e0*/  LOP3.LUT R203, R9, 0x6, R8, 0xf8, !PT ;  /* 0x0000000609cb7812 */ /* 0x000fe200078ef808 */
[----:B------:R-:W-:Y:S01]  /*04f0*/  IMAD.SHL.U32 R8, R7, 0x20, RZ ;  /* 0x0000002007087824 */ /* 0x000fe200078e00ff */
[----:B------:R-:W-:Y:S01]  /*0500*/  SHF.R.U32.HI R218, RZ, 0x3, R6 ;  /* 0x00000003ffda7819 */ /* 0x000fe20000011606 */
[----:B------:R-:W-:Y:S01]  /*0510*/  IMAD.IADD R205, R14, 0x1, -R205 ;  /* 0x000000010ecd7824 */ /* 0x000fe200078e0acd */
[----:B------:R-:W-:Y:S01]  /*0520*/  LOP3.LUT R219, R219, 0x18, RZ, 0xc0, !PT ;  /* 0x00000018dbdb7812 */ /* 0x000fe200078ec0ff */
[----:B------:R-:W-:Y:S01]  /*0530*/  IMAD.SHL.U32 R7, R7, 0x8, RZ ;  /* 0x0000000807077824 */ /* 0x000fe200078e00ff */
[----:B------:R-:W-:Y:S01]  /*0540*/  LOP3.LUT R9, R6, 0x20, R9, 0xf8, !PT ;  /* 0x0000002006097812 */ /* 0x000fe200078ef809 */
[----:B------:R-:W-:Y:S01]  /*0550*/  IMAD.SHL.U32 R2, R2, 0x40, RZ ;  /* 0x0000004002027824 */ /* 0x000fe200078e00ff */
[----:B------:R-:W-:Y:S01]  /*0560*/  LOP3.LUT R199, R219, 0x20, R8, 0xf8, !PT ;  /* 0x00000020dbc77812 */ /* 0x000fe200078ef808 */
[----:B------:R-:W-:Y:S01]  /*0570*/  IMAD.SHL.U32 R4, R10, 0x2, RZ ;  /* 0x000000020a047824 */ /* 0x000fe200078e00ff */
[----:B------:R-:W-:Y:S01]  /*0580*/  LOP3.LUT R219, R218, R6, R219, 0x1e, !PT ;  /* 0x00000006dadb7212 */ /* 0x000fe200078e1edb */
[----:B------:R-:W-:Y:S01]  /*0590*/  IMAD.SHL.U32 R6, R205, 0x40, RZ ;  /* 0x00000040cd067824 */ /* 0x000fe200078e00ff */
[----:B------:R-:W-:Y:S01]  /*05a0*/  LOP3.LUT R218, R9, R218, RZ, 0x3c, !PT ;  /* 0x000000da09da7212 */ /* 0x000fe200078e3cff */
[----:B------:R-:W-:Y:S01]  /*05b0*/  IMAD.IADD R198, R15, 0x1, R198 ;  /* 0x000000010fc67824 */ /* 0x000fe200078e02c6 */
[----:B------:R-:W-:Y:S01]  /*05c0*/  SHF.R.S32.HI R9, RZ, 0x1f, R206 ;  /* 0x0000001fff097819 */ /* 0x000fe200000114ce */
[----:B------:R-:W-:Y:S01]  /*05d0*/  IMAD.SHL.U32 R215, R208, 0x2, RZ ;  /* 0x00000002d0d77824 */ /* 0x000fe200078e00ff */
[----:B------:R-:W-:Y:S01]  /*05e0*/  LOP3.LUT R12, R12, 0xfffffffc, RZ, 0xc0, !PT ;  /* 0xfffffffc0c0c7812 */ /* 0x000fe200078ec0ff */
[----:B------:R-:W-:Y:S01]  /*05f0*/  IMAD.SHL.U32 R198, R198, 0x2, RZ ;  /* 0x00000002c6c67824 */ /* 0x000fe200078e00ff */
[----:B------:R-:W-:-:S02]  /*0600*/  LOP3.LUT R6, R6, 0x1c0, RZ, 0xc0, !PT ;  /* 0x000001c006067812 */ /* 0x000fc400078ec0ff */
[----:B------:R-:W-:Y:S01]  /*0610*/  LEA.HI R204, R9, R206, RZ, 0x2 ;  /* 0x000000ce09cc7211 */ /* 0x000fe200078f10ff */
[----:B------:R-:W-:Y:S01]  /*0620*/  IMAD.IADD R3, R207, 0x1, -R12 ;  /* 0x00000001cf037824 */ /* 0x000fe200078e0a0c */
[----:B------:R-:W-:Y:S02]  /*0630*/  SHF.R.U32.HI R196, RZ, 0x3, R6 ;  /* 0x00000003ffc47819 */ /* 0x000fe40000011606 */
[----:B------:R-:W-:Y:S01]  /*0640*/  SHF.R.S32.HI R204, RZ, 0x2, R204 ;  /* 0x00000002ffcc7819 */ /* 0x000fe200000114cc */
[--C-:B------:R-:W-:Y:S01]  /*0650*/  IMAD R11, R3, 0x400, R4.reuse ;  /* 0x00000400030b7824 */ /* 0x100fe200078e0204 */
[----:B------:R-:W-:Y:S01]  /*0660*/  LOP3.LUT R7, R6, 0x8, R7, 0xf8, !PT ;  /* 0x0000000806077812 */ /* 0x000fe200078ef807 */
[----:B------:R-:W-:Y:S01]  /*0670*/  IMAD R4, R5, 0x400, R4 ;  /* 0x0000040005047824 */ /* 0x000fe200078e0204 */
[----:B------:R-:W-:Y:S01]  /*0680*/  LOP3.LUT R2, R2, 0xfffffe00, RZ, 0xc0, !PT ;  /* 0xfffffe0002027812 */ /* 0x000fe200078ec0ff */
[----:B------:R-:W-:Y:S01]  /*0690*/  IMAD R204, R3, 0x10, R204 ;  /* 0x0000001003cc7824 */ /* 0x000fe200078e02cc */
[----:B------:R-:W-:Y:S01]  /*06a0*/  LOP3.LUT R199, R196, R199, R6, 0x1e, !PT ;  /* 0x000000c7c4c77212 */ /* 0x000fe200078e1e06 */
[----:B------:R-:W-:Y:S01]  /*06b0*/  IMAD.IADD R218, R11, 0x1, R218 ;  /* 0x000000010bda7824 */ /* 0x000fe200078e02da */
[----:B------:R-:W-:Y:S01]  /*06c0*/  LOP3.LUT R196, R7, R196, RZ, 0x3c, !PT ;  /* 0x000000c407c47212 */ /* 0x000fe200078e3cff */
[--C-:B------:R-:W-:Y:S01]  /*06d0*/  IMAD R3, R3, 0x400, R2.reuse ;  /* 0x0000040003037824 */ /* 0x100fe200078e0202 */
[----:B------:R-:W-:Y:S01]  /*06e0*/  LOP3.LUT R199, R199, R2, RZ, 0xfc, !PT ;  /* 0x00000002c7c77212 */ /* 0x000fe200078efcff */
[----:B------:R-:W-:Y:S01]  /*06f0*/  IMAD R5, R5, 0x400, R2 ;  /* 0x0000040005057824 */ /* 0x000fe200078e0202 */
[----:B--2---:R-:W-:Y:S01]  /*0700*/  SHF.R.S32.HI R213, RZ, 0x1f, R202 ;  /* 0x0000001fffd57819 */ /* 0x004fe200000114ca */
[----:B------:R-:W-:Y:S01]  /*0710*/  IMAD.IADD R200, R3, 0x1, R196 ;  /* 0x0000000103c87824 */ /* 0x000fe200078e02c4 */
[----:B------:R-:W-:Y:S01]  /*0720*/  SHF.R.S32.HI R212, RZ, 0x1f, R209 ;  /* 0x0000001fffd47819 */ /* 0x000fe200000114d1 */
[----:B------:R-:W-:Y:S01]  /*0730*/  IMAD.MOV.U32 R3, RZ, RZ, 0x20 ;  /* 0x00000020ff037424 */ /* 0x000fe200078e00ff */
[----:B------:R-:W-:Y:S01]  /*0740*/  IADD3 R214, R210, 0x40, RZ ;  /* 0x00000040d2d67810 */ /* 0x000fe20007ffe0ff */
[----:B------:R-:W-:Y:S01]  /*0750*/  IMAD.IADD R196, R196, 0x1, R5 ;  /* 0x00000001c4c47824 */ /* 0x000fe200078e0205 */
[----:B------:R-:W-:Y:S01]  /*0760*/  IADD3 R217, R210, 0x80, RZ ;  /* 0x00000080d2d97810 */ /* 0x000fe20007ffe0ff */
[----:B------:R-:W-:Y:S01]  /*0770*/  IMAD.SHL.U32 R218, R218, 0x2, RZ ;  /* 0x00000002dada7824 */ /* 0x000fe200078e00ff */
[----:B------:R-:W-:Y:S01]  /*0780*/  SEL R3, R3, 0xffffffe0, !P3 ;  /* 0xffffffe003037807 */ /* 0x000fe20005800000 */
[----:B------:R-:W-:Y:S01]  /*0790*/  IMAD.IADD R219, R4, 0x1, R219 ;  /* 0x0000000104db7824 */ /* 0x000fe200078e02db */
[----:B------:R-:W-:Y:S01]  /*07a0*/  LEA R196, R196, 0x1e000, 0x1 ;  /* 0x0001e000c4c47811 */ /* 0x000fe200078e08ff */
[----:B------:R-:W-:Y:S01]  /*07b0*/  IMAD.MOV.U32 R5, RZ, RZ, 0x40 ;  /* 0x00000040ff057424 */ /* 0x000fe200078e00ff */
[----:B------:R-:W-:Y:S01]  /*07c0*/  IADD3 R220, R218, 0x20, RZ ;  /* 0x00000020dadc7810 */ /* 0x000fe20007ffe0ff */
[----:B------:R-:W-:Y:S01]  /*07d0*/  IMAD.MOV.U32 R7, RZ, RZ, -0x10 ;  /* 0xfffffff0ff077424 */ /* 0x000fe200078e00ff */
[----:B------:R-:W-:Y:S01]  /*07e0*/  LEA R219, R219, 0x12000, 0x1 ;  /* 0x00012000dbdb7811 */ /* 0x000fe200078e08ff */
[----:B------:R-:W-:Y:S01]  /*07f0*/  IMAD.IADD R188, R198, 0x1, R3 ;  /* 0x00000001c6bc7824 */ /* 0x000fe200078e0203 */
[----:B------:R-:W-:-:S02]  /*0800*/  SEL R5, R5, 0xffffffc0, !P4 ;  /* 0xffffffc005057807 */ /* 0x000fc40006000000 */
[----:B------:R-:W-:Y:S02]  /*0810*/  SEL R7, R7, 0x10, !P0 ;  /* 0x0000001007077807 */ /* 0x000fe40004000000 */
[----:B------:R-:W-:Y:S01]  /*0820*/  @P1 IADD3 R220, R218, -0x20, RZ ;  /* 0xffffffe0dadc1810 */ /* 0x000fe20007ffe0ff */
[--C-:B------:R-:W-:Y:S01]  /*0830*/  IMAD R0, R0, 0x2, R5.reuse ;  /* 0x0000000200007824 */ /* 0x100fe200078e0205 */
[C---:B------:R-:W-:Y:S01]  /*0840*/  IADD3 R221, R219.reuse, 0x40, RZ ;  /* 0x00000040dbdd7810 */ /* 0x040fe20007ffe0ff */
[----:B------:R-:W-:Y:S01]  /*0850*/  IMAD.IADD R3, R198, 0x1, R5 ;  /* 0x00000001c6037824 */ /* 0x000fe200078e0205 */
[----:B------:R-:W-:Y:S01]  /*0860*/  @P2 IADD3 R221, R219, -0x40, RZ ;  /* 0xffffffc0dbdd2810 */ /* 0x000fe20007ffe0ff */
[----:B------:R-:W-:Y:S02]  /*0870*/  IMAD.IADD R2, R5, 0x1, R188 ;  /* 0x0000000105027824 */ /* 0x000fe400078e02bc */
[----:B------:R-:W-:Y:S02]  /*0880*/  IMAD.IADD R222, R218, 0x1, R7 ;  /* 0x00000001dade7824 */ /* 0x000fe400078e0207 */
[----:B---3--:R-:W-:-:S02]  /*0890*/  IMAD.IADD R226, R7, 0x1, R220 ;  /* 0x0000000107e27824 */ /* 0x008fc400078e02dc */
.L_x_346:
[----:B-1----:R-:W1:Y:S01]  /*08a0*/  LDC.U8 R5, c[0x0][0x312] ;  /* 0x0000c480ff057b82 */ /* 0x002e620000000000 */
[----:B------:R-:W-:Y:S01]  /*08b0*/  ISETP.NE.U32.AND P3, PT, RZ, c[0x0][0x250], PT ;  /* 0x00009400ff007a0c */ /* 0x000fe20003f65070 */
[----:B------:R-:W-:Y:S01]  /*08c0*/  IMAD.SHL.U32 R6, R202, 0x4, RZ ;  /* 0x00000004ca067824 */ /* 0x000fe200078e00ff */
[----:B------:R-:W-:Y:S01]  /*08d0*/  ISETP.NE.U32.AND P2, PT, RZ, c[0x0][0x240], PT ;  /* 0x00009000ff007a0c */ /* 0x000fe20003f45070 */
[----:B------:R-:W-:Y:S01]  /*08e0*/  IMAD.MOV.U32 R31, RZ, RZ, -0x1 ;  /* 0xffffffffff1f7424 */ /* 0x000fe200078e00ff */
[----:B------:R-:W-:-:S02]  /*08f0*/  ISETP.NE.AND.EX P3, PT, RZ, c[0x0][0x254], PT, P3 ;  /* 0x00009500ff007a0c */ /* 0x000fc40003f65330 */
[----:B------:R-:W-:Y:S02]  /*0900*/  ISETP.NE.AND.EX P2, PT, RZ, c[0x0][0x244], PT, P2 ;  /* 0x00009100ff007a0c */ /* 0x000fe40003f45320 */
[----:B------:R-:W-:Y:S02]  /*0910*/  ISETP.EQ.U32.AND P5, PT, RZ, c[0x0][0x248], PT ;  /* 0x00009200ff007a0c */ /* 0x000fe40003fa2070 */
[----:B------:R-:W-:Y:S02]  /*0920*/  SHF.L.U64.HI R4, R202, 0x2, R213 ;  /* 0x00000002ca047819 */ /* 0x000fe400000102d5 */
[C---:B------:R-:W-:Y:S02]  /*0930*/  IADD3 R12, P0, R6.reuse, c[0x0][0x240], RZ ;  /* 0x00009000060c7a10 */ /* 0x040fe40007f1e0ff */
[----:B--23--:R-:W-:Y:S02]  /*0940*/  IADD3 R8, P1, R6, c[0x0][0x248], RZ ;  /* 0x0000920006087a10 */ /* 0x00cfe40007f3e0ff */
[----:B------:R-:W-:-:S02]  /*0950*/  IADD3.X R13, R4, c[0x0][0x244], RZ, P0, !PT ;  /* 0x00009100040d7a10 */ /* 0x000fc400007fe4ff */
[----:B------:R-:W-:Y:S02]  /*0960*/  @P3 IADD3 R10, P0, R6, c[0x0][0x250], RZ ;  /* 0x00009400060a3a10 */ /* 0x000fe40007f1e0ff */
[----:B-1----:R-:W-:Y:S01]  /*0970*/  ISETP.NE.AND P4, PT, R5, RZ, PT ;  /* 0x000000ff0500720c */ /* 0x002fe20003f85270 */
[----:B------:R-:W-:Y:S01]  /*0980*/  IMAD.MOV.U32 R241, RZ, RZ, RZ ;  /* 0x000000fffff17224 */ /* 0x000fe200078e00ff */
[----:B------:R-:W2:Y:S02]  /*0990*/  @P2 LDG.E R31, [R12.64] ;  /* 0x000000060c1f2981 */ /* 0x000ea4000c1e1900 */
[----:B------:R-:W-:Y:S01]  /*09a0*/  ISETP.EQ.OR.EX P5, PT, RZ, c[0x0][0x24c], !P4, P5 ;  /* 0x00009300ff007a0c */ /* 0x000fe200067a2750 */
[----:B------:R-:W-:Y:S01]  /*09b0*/  IMAD.MOV.U32 R244, RZ, RZ, -0x1 ;  /* 0xfffffffffff47424 */ /* 0x000fe200078e00ff */
[----:B------:R-:W2:Y:S01]  /*09c0*/  @P2 LDG.E R242, [R12.64+0x4] ;  /* 0x000004060cf22981 */ /* 0x000ea2000c1e1900 */
[C---:B------:R-:W-:Y:S02]  /*09d0*/  @P3 IADD3.X R11, R4.reuse, c[0x0][0x254], RZ, P0, !PT ;  /* 0x00009500040b3a10 */ /* 0x040fe400007fe4ff */
[----:B------:R-:W-:-:S03]  /*09e0*/  IADD3.X R9, R4, c[0x0][0x24c], RZ, P1, !PT ;  /* 0x0000930004097a10 */ /* 0x000fc60000ffe4ff */
[----:B-----5:R1:W5:Y:S05]  /*09f0*/  @P3 LDG.E R241, [R10.64] ;  /* 0x000000060af13981 */ /* 0x02036a000c1e1900 */
[----:B------:R1:W5:Y:S01]  /*0a00*/  @!P5 LDG.E R244, [R8.64] ;  /* 0x0000000608f4d981 */ /* 0x000362000c1e1900 */
[----:B------:R-:W-:-:S04]  /*0a10*/  ISETP.NE.U32.AND P0, PT, RZ, c[0x0][0x248], PT ;  /* 0x00009200ff007a0c */ /* 0x000fc80003f05070 */
[----:B------:R-:W-:Y:S01]  /*0a20*/  ISETP.NE.AND.EX P0, PT, RZ, c[0x0][0x24c], PT, P0 ;  /* 0x00009300ff007a0c */ /* 0x000fe20003f05300 */
[----:B------:R-:W-:Y:S02]  /*0a30*/  IMAD.MOV.U32 R5, RZ, RZ, c[0x0][0x218] ;  /* 0x00008600ff057624 */ /* 0x000fe400078e00ff */
[----:B--2---:R-:W-:Y:S02]  /*0a40*/  @P2 IMAD.IADD R242, R242, 0x1, -R31 ;  /* 0x00000001f2f22824 */ /* 0x004fe400078e0a1f */
[----:B------:R-:W-:-:S08]  /*0a50*/  @!P2 IMAD.MOV.U32 R242, RZ, RZ, c[0x0][0x214] ;  /* 0x00008500fff2a624 */ /* 0x000fd000078e00ff */
[----:B------:R-:W-:Y:S05]  /*0a60*/  @!P0 BRA `(.L_x_298) ;  /* 0x0000003000008947 */ /* 0x000fea0003800000 */
[----:B-1----:R-:W2:Y:S02]  /*0a70*/  @P4 LDG.E R5, [R8.64+0x4] ;  /* 0x0000040608054981 */ /* 0x002ea4000c1e1900 */
[----:B--2--5:R-:W-:-:S06]  /*0a80*/  @P4 IADD3 R5, R5, -R244, RZ ;  /* 0x800000f405054210 */ /* 0x024fcc0007ffe0ff */
[----:B------:R1:W5:Y:S02]  /*0a90*/  @!P4 LDG.E R5, [R8.64] ;  /* 0x000000060805c981 */ /* 0x000364000c1e1900 */
.L_x_298:
[----:B-1----:R-:W-:-:S04]  /*0aa0*/  ISETP.NE.U32.AND P1, PT, RZ, c[0x0][0x258], PT ;  /* 0x00009600ff007a0c */ /* 0x002fc80003f25070 */
[----:B------:R-:W-:-:S13]  /*0ab0*/  ISETP.NE.AND.EX P1, PT, RZ, c[0x0][0x25c], PT, P1 ;  /* 0x00009700ff007a0c */ /* 0x000fda0003f25310 */
[----:B------:R-:W-:-:S04]  /*0ac0*/  @P1 IADD3 R6, P0, R6, c[0x0][0x258], RZ ;  /* 0x0000960006061a10 */ /* 0x000fc80007f1e0ff */
[----:B------:R-:W-:-:S05]  /*0ad0*/  @P1 IADD3.X R7, R4, c[0x0][0x25c], RZ, P0, !PT ;  /* 0x0000970004071a10 */ /* 0x000fca00007fe4ff */
        /* <DEDUP_REMOVED lines=9> */
[----:B------:R-:W-:Y:S01]  /*0b70*/  IADD3 R5, R242, 0x40, R225 ;  /* 0x00000040f2057810 */ /* 0x000fe20007ffe0e1 */
[----:B------:R-:W-:Y:S01]  /*0b80*/  IMAD R13, R213, c[0x0][0x178], RZ ;  /* 0x00005e00d50d7a24 */ /* 0x000fe200078e02ff */
[----:B------:R-:W-:Y:S01]  /*0b90*/  ISETP.NE.AND P0, PT, R244, -0x1, PT ;  /* 0xfffffffff400780c */ /* 0x000fe20003f05270 */
[----:B------:R-:W-:Y:S01]  /*0ba0*/  IMAD.WIDE.U32 R16, R202, c[0x0][0x178], RZ ;  /* 0x00005e00ca107a25 */ /* 0x000fe200078e00ff */
[----:B------:R-:W-:Y:S02]  /*0bb0*/  IADD3 R6, R5, c[0x0][0x2e4], -R240 ;  /* 0x0000b90005067a10 */ /* 0x000fe40007ffe8f0 */
[----:B------:R-:W-:Y:S01]  /*0bc0*/  IADD3 R5, R242, 0x3f, RZ ;  /* 0x0000003ff2057810 */ /* 0x000fe20007ffe0ff */
[----:B------:R-:W-:Y:S01]  /*0bd0*/  IMAD R13, R202, c[0x0][0x17c], R13 ;  /* 0x00005f00ca0d7a24 */ /* 0x000fe200078e020d */
[----:B------:R-:W-:Y:S02]  /*0be0*/  IADD3 R6, R6, 0x3f, RZ ;  /* 0x0000003f06067810 */ /* 0x000fe40007ffe0ff */
[----:B------:R-:W-:Y:S01]  /*0bf0*/  SHF.R.S32.HI R4, RZ, 0x1f, R5 ;  /* 0x0000001fff047819 */ /* 0x000fe20000011405 */
[----:B------:R-:W-:Y:S01]  /*0c00*/  IMAD.IADD R13, R17, 0x1, R13 ;  /* 0x00000001110d7824 */ /* 0x000fe200078e020d */
[----:B------:R-:W-:-:S02]  /*0c10*/  SHF.R.S32.HI R239, RZ, 0x1f, R6 ;  /* 0x0000001fffef7819 */ /* 0x000fc40000011406 */
[----:B------:R-:W-:Y:S01]  /*0c20*/  LEA.HI R4, R4, R5, RZ, 0x6 ;  /* 0x0000000504047211 */ /* 0x000fe200078f30ff */
[----:B------:R-:W-:Y:S01]  /*0c30*/  @P0 IMAD.IADD R8, R241, 0x1, R244 ;  /* 0x00000001f1080824 */ /* 0x000fe200078e02f4 */
[----:B------:R-:W-:Y:S01]  /*0c40*/  LEA.HI R239, R239, R6, RZ, 0x6 ;  /* 0x00000006efef7211 */ /* 0x000fe200078f30ff */
[C---:B------:R-:W-:Y:S01]  /*0c50*/  IMAD.WIDE.U32 R6, R31.reuse, c[0x0][0x190], RZ ;  /* 0x000064001f067a25 */ /* 0x040fe200078e00ff */
[C---:B------:R-:W-:Y:S02]  /*0c60*/  ISETP.NE.AND P1, PT, R31.reuse, -0x1, PT ;  /* 0xffffffff1f00780c */ /* 0x040fe40003f25270 */
[----:B------:R-:W-:Y:S01]  /*0c70*/  SHF.R.S32.HI R4, RZ, 0x6, R4 ;  /* 0x00000006ff047819 */ /* 0x000fe20000011404 */
[----:B------:R-:W-:Y:S01]  /*0c80*/  @P0 IMAD.WIDE.U32 R10, R8, c[0x0][0x198], RZ ;  /* 0x00006600080a0a25 */ /* 0x000fe200078e00ff */
[----:B------:R-:W-:Y:S02]  /*0c90*/  SHF.R.S32.HI R239, RZ, 0x6, R239 ;  /* 0x00000006ffef7819 */ /* 0x000fe400000114ef */
[----:B------:R-:W-:Y:S01]  /*0ca0*/  SEL R16, R16, R6, !P1 ;  /* 0x0000000610107207 */ /* 0x000fe20004800000 */
[----:B------:R-:W-:Y:S01]  /*0cb0*/  @P0 IMAD R8, R8, c[0x0][0x19c], R11 ;  /* 0x0000670008080a24 */ /* 0x000fe200078e020b */
[----:B------:R-:W-:Y:S01]  /*0cc0*/  IMNMX R239, R4, R239, PT ;  /* 0x000000ef04ef7217 */ /* 0x000fe20003800200 */
[----:B------:R-:W-:-:S03]  /*0cd0*/  IMAD R4, R31, c[0x0][0x194], RZ ;  /* 0x000065001f047a24 */ /* 0x000fc600078e02ff */
[----:B------:R-:W-:Y:S01]  /*0ce0*/  LEA R22, R239, 0xffffffc0, 0x6 ;  /* 0xffffffc0ef167811 */ /* 0x000fe200078e30ff */
[----:B------:R-:W-:-:S03]  /*0cf0*/  @P1 IMAD.IADD R13, R7, 0x1, R4 ;  /* 0x00000001070d1824 */ /* 0x000fc600078e0204 */
[----:B------:R-:W-:Y:S01]  /*0d00*/  SHF.R.S32.HI R15, RZ, 0x1f, R22 ;  /* 0x0000001fff0f7819 */ /* 0x000fe20000011416 */
[----:B------:R-:W-:Y:S05]  /*0d10*/  @P0 BRA `(.L_x_300) ;  /* 0x0000009000000947 */ /* 0x000fea0003800000 */
[----:B------:R-:W-:Y:S01]  /*0d20*/  SHF.R.S32.HI R4, RZ, 0x1f, R241 ;  /* 0x0000001fff047819 */ /* 0x000fe200000114f1 */
[----:B------:R-:W-:-:S04]  /*0d30*/  IMAD.WIDE.U32 R6, R241, c[0x0][0x198], RZ ;  /* 0x00006600f1067a25 */ /* 0x000fc800078e00ff */
[----:B------:R-:W-:Y:S02]  /*0d40*/  IMAD R4, R4, c[0x0][0x198], RZ ;  /* 0x0000660004047a24 */ /* 0x000fe400078e02ff */
[----:B------:R-:W-:Y:S02]  /*0d50*/  IMAD R5, R213, c[0x0][0x180], RZ ;  /* 0x00006000d5057a24 */ /* 0x000fe400078e02ff */
[----:B------:R-:W-:Y:S02]  /*0d60*/  IMAD R4, R241, c[0x0][0x19c], R4 ;  /* 0x00006700f1047a24 */ /* 0x000fe400078e0204 */
[----:B------:R-:W-:-:S03]  /*0d70*/  IMAD R5, R202, c[0x0][0x184], R5 ;  /* 0x00006100ca057a24 */ /* 0x000fc600078e0205 */
[----:B------:R-:W-:-:S05]  /*0d80*/  IADD3 R7, R7, R4, RZ ;  /* 0x0000000407077210 */ /* 0x000fca0007ffe0ff */
[----:B------:R-:W-:-:S05]  /*0d90*/  IMAD.WIDE.U32 R10, R202, c[0x0][0x180], R6 ;  /* 0x00006000ca0a7a25 */ /* 0x000fca00078e0006 */
[----:B------:R-:W-:Y:S02]  /*0da0*/  IADD3 R8, R11, R5, RZ ;  /* 0x000000050b087210 */ /* 0x000fe40007ffe0ff */
.L_x_300:
        /* <DEDUP_REMOVED lines=14> */
[----:B------:R-:W-:Y:S02]  /*0e90*/  MOV R12, R6 ;  /* 0x00000006000c7202 */ /* 0x000fe40000000f00 */
.L_x_301:
[----:B------:R-:W-:Y:S01]  /*0ea0*/  IABS R6, c[0x0][0x1c8] ;  /* 0x0000720000067a13 */ /* 0x000fe20000000000 */
[----:B------:R-:W-:Y:S01]  /*0eb0*/  @P1 IMAD.WIDE.U32 R18, R31, c[0x0][0x370], RZ ;  /* 0x0000dc001f121a25 */ /* 0x000fe200078e00ff */
[----:B------:R-:W-:Y:S02]  /*0ec0*/  LOP3.LUT R14, R233, c[0x0][0x1c8], RZ, 0x3c, !PT ;  /* 0x00007200e90e7a12 */ /* 0x000fe400078e3cff */
[----:B------:R-:W1:Y:S01]  /*0ed0*/  I2F.RP R5, R6 ;  /* 0x0000000600057306 */ /* 0x000e620000209400 */
[----:B------:R-:W-:Y:S01]  /*0ee0*/  @P1 IMAD R11, R31, c[0x0][0x374], R19 ;  /* 0x0000dd001f0b1a24 */ /* 0x000fe200078e0213 */
[----:B------:R-:W-:Y:S01]  /*0ef0*/  @P1 MOV R30, R18 ;  /* 0x00000012001e1202 */ /* 0x000fe20000000f00 */
[----:B------:R-:W2:Y:S01]  /*0f00*/  LDC.U8 R19, c[0x0][0x328] ;  /* 0x0000ca00ff137b82 */ /* 0x000ea20000000000 */
[----:B------:R-:W-:Y:S01]  /*0f10*/  IMAD.MOV.U32 R23, RZ, RZ, c[0x0][0x224] ;  /* 0x00008900ff177624 */ /* 0x000fe200078e00ff */
[----:B------:R-:W-:Y:S01]  /*0f20*/  ISETP.GE.AND P4, PT, R14, RZ, PT ;  /* 0x000000ff0e00720c */ /* 0x000fe20003f86270 */
[C---:B------:R-:W-:Y:S01]  /*0f30*/  IMAD.WIDE.U32 R28, R202.reuse, c[0x0][0x224], RZ ;  /* 0x00008900ca1c7a25 */ /* 0x040fe200078e00ff */
[----:B------:R-:W-:-:S02]  /*0f40*/  SHF.L.U64.HI R24, R202, 0x7, R213 ;  /* 0x00000007ca187819 */ /* 0x000fc400000102d5 */
[----:B------:R-:W-:Y:S01]  /*0f50*/  SHF.R.S32.HI R23, RZ, 0x1f, R23 ;  /* 0x0000001fff177819 */ /* 0x000fe20000011417 */
[----:B------:R-:W-:Y:S01]  /*0f60*/  IMAD.MOV.U32 R18, RZ, RZ, c[0x0][0x22c] ;  /* 0x00008b00ff127624 */ /* 0x000fe200078e00ff */
[----:B------:R-:W-:-:S03]  /*0f70*/  SEL R24, R24, RZ, P2 ;  /* 0x000000ff18187207 */ /* 0x000fc60001000000 */
[----:B------:R-:W-:Y:S01]  /*0f80*/  IMAD.WIDE R26, R18, c[0x0][0x1c0], RZ ;  /* 0x00007000121a7a25 */ /* 0x000fe200078e02ff */
[----:B-1----:R-:W1:Y:S01]  /*0f90*/  MUFU.RCP R20, R5 ;  /* 0x0000000500147308 */ /* 0x002e620000001000 */
[----:B--2---:R-:W-:Y:S02]  /*0fa0*/  ISETP.NE.AND P3, PT, R19, RZ, PT ;  /* 0x000000ff1300720c */ /* 0x004fe40003f65270 */
[----:B-1----:R-:W-:Y:S01]  /*0fb0*/  IADD3 R20, R20, 0xffffffe, RZ ;  /* 0x0ffffffe14147810 */ /* 0x002fe20007ffe0ff */
[----:B------:R-:W-:-:S04]  /*0fc0*/  @!P1 IMAD R5, R213, c[0x0][0x368], RZ ;  /* 0x0000da00d5059a24 */ /* 0x000fc800078e02ff */
[----:B------:R-:W1:Y:S01]  /*0fd0*/  F2I.FTZ.U32.TRUNC.NTZ R21, R20 ;  /* 0x0000001400157305 */ /* 0x000e62000021f000 */
[----:B------:R-:W-:Y:S01]  /*0fe0*/  @!P1 IMAD R5, R202, c[0x0][0x36c], R5 ;  /* 0x0000db00ca059a24 */ /* 0x000fe200078e0205 */
[----:B-1----:R-:W-:Y:S01]  /*0ff0*/  IADD3 R4, RZ, -R21, RZ ;  /* 0x80000015ff047210 */ /* 0x002fe20007ffe0ff */
[----:B------:R-:W-:-:S04]  /*1000*/  IMAD.MOV.U32 R20, RZ, RZ, RZ ;  /* 0x000000ffff147224 */ /* 0x000fc800078e00ff */
[----:B------:R-:W-:Y:S01]  /*1010*/  IMAD R7, R4, R6, RZ ;  /* 0x0000000604077224 */ /* 0x000fe200078e02ff */
[----:B------:R-:W-:-:S03]  /*1020*/  IABS R4, R233 ;  /* 0x000000e900047213 */ /* 0x000fc60000000000 */
[----:B------:R-:W-:-:S04]  /*1030*/  IMAD.HI.U32 R7, R21, R7, R20 ;  /* 0x0000000715077227 */ /* 0x000fc800078e0014 */
[----:B------:R-:W-:-:S04]  /*1040*/  @!P1 IMAD.WIDE.U32 R20, R202, c[0x0][0x368], RZ ;  /* 0x0000da00ca149a25 */ /* 0x000fc800078e00ff */
[----:B------:R-:W-:Y:S01]  /*1050*/  IMAD.HI.U32 R7, R7, R4, RZ ;  /* 0x0000000407077227 */ /* 0x000fe200078e00ff */
[----:B------:R-:W-:-:S03]  /*1060*/  @!P1 IADD3 R11, R21, R5, RZ ;  /* 0x00000005150b9210 */ /* 0x000fc60007ffe0ff */
[----:B------:R-:W-:Y:S01]  /*1070*/  @!P1 IMAD.MOV.U32 R30, RZ, RZ, R20 ;  /* 0x000000ffff1e9224 */ /* 0x000fe200078e0014 */
[----:B------:R-:W-:Y:S01]  /*1080*/  IADD3 R17, -R7, RZ, RZ ;  /* 0x000000ff07117210 */ /* 0x000fe20007ffe1ff */
[----:B------:R-:W-:Y:S02]  /*1090*/  IMAD.SHL.U32 R20, R202, 0x80, RZ ;  /* 0x00000080ca147824 */ /* 0x000fe400078e00ff */
[----:B------:R-:W-:Y:S02]  /*10a0*/  IMAD R21, R27, R28, RZ ;  /* 0x0000001c1b157224 */ /* 0x000fe400078e02ff */
[----:B------:R-:W-:Y:S01]  /*10b0*/  IMAD R17, R6, R17, R4 ;  /* 0x0000001106117224 */ /* 0x000fe200078e0204 */
[----:B------:R-:W-:Y:S01]  /*10c0*/  SEL R19, R20, RZ, P2 ;  /* 0x000000ff14137207 */ /* 0x000fe20001000000 */
[----:B------:R-:W-:-:S03]  /*10d0*/  IMAD R4, R23, R202, RZ ;  /* 0x000000ca17047224 */ /* 0x000fc600078e02ff */
[----:B------:R-:W-:Y:S01]  /*10e0*/  ISETP.GT.U32.AND P5, PT, R6, R17, PT ;  /* 0x000000110600720c */ /* 0x000fe20003fa4070 */
[----:B------:R-:W-:Y:S01]  /*10f0*/  IMAD R5, R213, c[0x0][0x224], R4 ;  /* 0x00008900d5057a24 */ /* 0x000fe200078e0204 */
[----:B------:R-:W-:Y:S01]  /*1100*/  IADD3 R32, P2, R22, R19, RZ ;  /* 0x0000001316207210 */ /* 0x000fe20007f5e0ff */
[----:B------:R-:W1:Y:S03]  /*1110*/  S2R R4, SR_CTAID.X ;  /* 0x0000000000047919 */ /* 0x000e660000002500 */
[----:B------:R-:W-:Y:S01]  /*1120*/  IADD3 R14, R29, R5, RZ ;  /* 0x000000051d0e7210 */ /* 0x000fe20007ffe0ff */
[----:B------:R-:W-:Y:S01]  /*1130*/  IMAD.X R24, R15, 0x1, R24, P2 ;  /* 0x000000010f187824 */ /* 0x000fe200010e0618 */
[----:B------:R-:W2:Y:S01]  /*1140*/  LDC.U8 R5, c[0x0][0x3d0] ;  /* 0x0000f400ff057b82 */ /* 0x000ea20000000000 */
[----:B------:R-:W-:Y:S02]  /*1150*/  IMAD R19, R27, R32, RZ ;  /* 0x000000201b137224 */ /* 0x000fe400078e02ff */
[----:B------:R-:W-:-:S02]  /*1160*/  IMAD R14, R26, R14, R21 ;  /* 0x0000000e1a0e7224 */ /* 0x000fc400078e0215 */
[----:B------:R-:W-:Y:S01]  /*1170*/  @!P5 IADD3 R17, R17, -R6, RZ ;  /* 0x800000061111d210 */ /* 0x000fe20007ffe0ff */
[C---:B------:R-:W-:Y:S01]  /*1180*/  IMAD.WIDE.U32 R28, R26.reuse, R28, RZ ;  /* 0x0000001c1a1c7225 */ /* 0x040fe200078e00ff */
[----:B------:R-:W-:Y:S02]  /*1190*/  @!P5 IADD3 R7, R7, 0x1, RZ ;  /* 0x000000010707d810 */ /* 0x000fe40007ffe0ff */
[----:B------:R-:W-:Y:S01]  /*11a0*/  ISETP.GE.U32.AND P6, PT, R17, R6, PT ;  /* 0x000000061100720c */ /* 0x000fe20003fc6070 */
[C---:B------:R-:W-:Y:S01]  /*11b0*/  IMAD R19, R26.reuse, R24, R19 ;  /* 0x000000181a137224 */ /* 0x040fe200078e0213 */
[----:B------:R-:W-:Y:S01]  /*11c0*/  ISETP.NE.AND P5, PT, RZ, c[0x0][0x1c8], PT ;  /* 0x00007200ff007a0c */ /* 0x000fe20003fa5270 */
[----:B------:R-:W-:Y:S01]  /*11d0*/  IMAD.WIDE.U32 R20, R26, R31, RZ ;  /* 0x0000001f1a147225 */ /* 0x000fe200078e00ff */
[----:B------:R-:W-:-:S03]  /*11e0*/  IADD3 R14, R29, R14, RZ ;  /* 0x0000000e1d0e7210 */ /* 0x000fc60007ffe0ff */
[----:B------:R-:W-:Y:S01]  /*11f0*/  IMAD R6, R27, R31, RZ ;  /* 0x0000001f1b067224 */ /* 0x000fe200078e02ff */
[----:B------:R-:W-:Y:S01]  /*1200*/  SEL R20, R28, R20, !P1 ;  /* 0x000000141c147207 */ /* 0x000fe20004800000 */
[----:B------:R-:W-:Y:S02]  /*1210*/  @P3 IMAD R24, R202, c[0x0][0x214], RZ ;  /* 0x00008500ca183a24 */ /* 0x000fe400078e02ff */
[----:B------:R-:W-:Y:S02]  /*1220*/  IMAD.WIDE.U32 R32, R26, R32, RZ ;  /* 0x000000201a207225 */ /* 0x000fe400078e00ff */
[----:B------:R-:W-:Y:S02]  /*1230*/  @P6 IADD3 R7, R7, 0x1, RZ ;  /* 0x0000000107076810 */ /* 0x000fe40007ffe0ff */
[----:B-1----:R-:W-:Y:S01]  /*1240*/  IMAD.WIDE.U32 R26, R4, c[0x0][0x3d8], RZ ;  /* 0x0000f600041a7a25 */ /* 0x002fe200078e00ff */
[----:B--2---:R-:W-:Y:S02]  /*1250*/  ISETP.NE.AND P2, PT, R5, RZ, PT ;  /* 0x000000ff0500720c */ /* 0x004fe40003f45270 */
[----:B------:R-:W-:Y:S01]  /*1260*/  @!P4 IADD3 R7, -R7, RZ, RZ ;  /* 0x000000ff0707c210 */ /* 0x000fe20007ffe1ff */
[----:B------:R-:W-:Y:S01]  /*1270*/  @P1 IMAD.IADD R14, R21, 0x1, R6 ;  /* 0x00000001150e1824 */ /* 0x000fe200078e0206 */
[----:B------:R-:W-:Y:S01]  /*1280*/  @P3 SEL R6, R24, R31, !P1 ;  /* 0x0000001f18063207 */ /* 0x000fe20004800000 */
[----:B------:R-:W-:Y:S01]  /*1290*/  IMAD R17, R4, c[0x0][0x3dc], R27 ;  /* 0x0000f70004117a24 */ /* 0x000fe200078e021b */
[----:B------:R-:W-:Y:S01]  /*12a0*/  @!P5 LOP3.LUT R7, RZ, c[0x0][0x1c8], RZ, 0x33, !PT ;  /* 0x00007200ff07da12 */ /* 0x000fe200078e33ff */
[----:B------:R-:W-:Y:S01]  /*12b0*/  @!P3 IMAD R4, R202, c[0x0][0x1c0], R233 ;  /* 0x00007000ca04ba24 */ /* 0x000fe200078e02e9 */
[----:B------:R-:W-:Y:S01]  /*12c0*/  SEL R23, R26, RZ, P2 ;  /* 0x000000ff1a177207 */ /* 0x000fe20001000000 */
[C---:B------:R-:W-:Y:S01]  /*12d0*/  IMAD R21, R233.reuse, c[0x0][0x22c], RZ ;  /* 0x00008b00e9157a24 */ /* 0x040fe200078e02ff */
[----:B------:R-:W-:Y:S01]  /*12e0*/  SHF.R.S32.HI R5, RZ, 0x1f, R225 ;  /* 0x0000001fff057819 */ /* 0x000fe200000114e1 */
[----:B------:R-:W-:Y:S01]  /*12f0*/  @P3 IMAD R27, R233, c[0x0][0x234], R6 ;  /* 0x00008d00e91b3a24 */ /* 0x000fe200078e0206 */
[----:B------:R-:W-:Y:S01]  /*1300*/  SEL R17, R17, RZ, P2 ;  /* 0x000000ff11117207 */ /* 0x000fe20001000000 */
[----:B------:R-:W-:Y:S01]  /*1310*/  @!P3 IMAD R27, R4, c[0x0][0x214], RZ ;  /* 0x00008500041bba24 */ /* 0x000fe200078e02ff */
[----:B------:R-:W-:-:S02]  /*1320*/  SHF.R.S32.HI R4, RZ, 0x1f, R233 ;  /* 0x0000001fff047819 */ /* 0x000fc400000114e9 */
[----:B------:R-:W-:Y:S02]  /*1330*/  SHF.R.S32.HI R25, RZ, 0x1f, R21 ;  /* 0x0000001fff197819 */ /* 0x000fe40000011415 */
[----:B------:R-:W-:Y:S02]  /*1340*/  IADD3 R19, R33, R19, RZ ;  /* 0x0000001321137210 */ /* 0x000fe40007ffe0ff */
        /* <DEDUP_REMOVED lines=9> */
.L_x_302:
[----:B------:R-:W-:-:S04]  /*13e0*/  IMAD R29, R202, c[0x0][0x1c0], R233 ;  /* 0x00007000ca1d7a24 */ /* 0x000fc800078e02e9 */
[----:B------:R-:W-:Y:S02]  /*13f0*/  IMAD R29, R29, c[0x0][0x224], RZ ;  /* 0x000089001d1d7a24 */ /* 0x000fe400078e02ff */
.L_x_303:
[----:B------:R-:W-:Y:S01]  /*1400*/  IMAD R18, R18, c[0x0][0x1c0], RZ ;  /* 0x0000700012127a24 */ /* 0x000fe200078e02ff */
[----:B------:R-:W-:Y:S01]  /*1410*/  IADD3 R30, P4, R210, R30, RZ ;  /* 0x0000001ed21e7210 */ /* 0x000fe20007f9e0ff */
[----:B------:R-:W-:Y:S01]  /*1420*/  IMAD.IADD R28, R22, 0x1, R29 ;  /* 0x00000001161c7824 */ /* 0x000fe200078e021d */
[----:B------:R-:W-:Y:S01]  /*1430*/  SHF.R.S32.HI R211, RZ, 0x1f, R210 ;  /* 0x0000001fffd37819 */ /* 0x000fe200000114d2 */
[----:B------:R-:W-:Y:S01]  /*1440*/  IMAD.SHL.U32 R26, R18, 0x40, RZ ;  /* 0x00000040121a7824 */ /* 0x000fe200078e00ff */
[----:B------:R-:W-:Y:S03]  /*1450*/  BSSY B1, `(.L_x_299) ;  /* 0x00006de000017945 */ /* 0x000fe60003800000 */
[----:B------:R-:W-:Y:S01]  /*1460*/  IMAD.X R31, R211, 0x1, R11, P4 ;  /* 0x00000001d31f7824 */ /* 0x000fe200020e060b */
[----:B------:R-:W-:Y:S01]  /*1470*/  IADD3 R24, P3, P1, R32, R26, R21 ;  /* 0x0000001a20187210 */ /* 0x000fe2000797e015 */
[----:B------:R-:W-:Y:S01]  /*1480*/  IMAD R21, R15, c[0x0][0x370], RZ ;  /* 0x0000dc000f157a24 */ /* 0x000fe200078e02ff */
[----:B------:R-:W-:Y:S01]  /*1490*/  SHF.R.S32.HI R26, RZ, 0x1f, R26 ;  /* 0x0000001fff1a7819 */ /* 0x000fe2000001141a */
[----:B------:R-:W-:Y:S01]  /*14a0*/  IMAD.WIDE.U32 R30, R22, c[0x0][0x370], R30 ;  /* 0x0000dc00161e7a25 */ /* 0x000fe200078e001e */
[----:B------:R-:W-:-:S02]  /*14b0*/  MOV R11, 0x4 ;  /* 0x00000004000b7802 */ /* 0x000fc40000000f00 */
[----:B------:R-:W-:Y:S01]  /*14c0*/  IADD3.X R19, R19, R26, R25, P3, P1 ;  /* 0x0000001a13137210 */ /* 0x000fe20001fe2419 */
[C---:B------:R-:W-:Y:S01]  /*14d0*/  IMAD R21, R22.reuse, c[0x0][0x374], R21 ;  /* 0x0000dd0016157a24 */ /* 0x040fe200078e0215 */
[----:B------:R-:W-:Y:S01]  /*14e0*/  IADD3 R20, P3, P1, R23, R24, R20 ;  /* 0x0000001817147210 */ /* 0x000fe2000797e014 */
[----:B------:R-:W-:Y:S01]  /*14f0*/  IMAD.IADD R24, R22, 0x1, R27 ;  /* 0x0000000116187824 */ /* 0x000fe200078e021b */
[----:B------:R-:W-:Y:S01]  /*1500*/  IADD3 R23, P4, R209, R22, RZ ;  /* 0x00000016d1177210 */ /* 0x000fe20007f9e0ff */
[----:B------:R-:W-:Y:S01]  /*1510*/  IMAD R22, R4, c[0x0][0x378], RZ ;  /* 0x0000de0004167a24 */ /* 0x000fe200078e02ff */
[----:B------:R-:W-:Y:S01]  /*1520*/  IADD3.X R14, R17, R19, R14, P3, P1 ;  /* 0x00000013110e7210 */ /* 0x000fe20001fe240e */
[----:B------:R-:W-:Y:S01]  /*1530*/  IMAD R17, R207, R18, R206 ;  /* 0x00000012cf117224 */ /* 0x000fe200078e02ce */
[----:B------:R-:W-:Y:S01]  /*1540*/  IADD3 R19, -R240, R242, R225 ;  /* 0x000000f2f0137210 */ /* 0x000fe20007ffe1e1 */
[----:B------:R-:W-:Y:S02]  /*1550*/  IMAD.X R15, R212, 0x1, R15, P4 ;  /* 0x00000001d40f7824 */ /* 0x000fe400020e060f */
[----:B------:R-:W-:Y:S01]  /*1560*/  IMAD.WIDE.U32 R26, R23, c[0x0][0x190], R210 ;  /* 0x00006400171a7a25 */ /* 0x000fe200078e00d2 */
[----:B------:R-:W-:-:S03]  /*1570*/  IADD3 R20, P1, R17, R20, RZ ;  /* 0x0000001411147210 */ /* 0x000fc60007f3e0ff */
[----:B------:R-:W-:Y:S01]  /*1580*/  IMAD R18, R15, c[0x0][0x190], RZ ;  /* 0x000064000f127a24 */ /* 0x000fe200078e02ff */
[----:B------:R-:W-:Y:S01]  /*1590*/  IADD3 R15, R19, -c[0x0][0x2e8], RZ ;  /* 0x8000ba00130f7a10 */ /* 0x000fe20007ffe0ff */
[----:B------:R-:W-:Y:S01]  /*15a0*/  IMAD.IADD R31, R31, 0x1, R21 ;  /* 0x000000011f1f7824 */ /* 0x000fe200078e0215 */
[----:B------:R-:W-:Y:S01]  /*15b0*/  LEA.HI.X.SX32 R17, R17, R14, 0x1, P1 ;  /* 0x0000000e11117211 */ /* 0x000fe200008f0eff */
[----:B------:R-:W-:Y:S01]  /*15c0*/  IMAD R18, R23, c[0x0][0x194], R18 ;  /* 0x0000650017127a24 */ /* 0x000fe200078e0212 */
[----:B------:R-:W-:Y:S01]  /*15d0*/  SHF.R.S32.HI R14, RZ, 0x1f, R15 ;  /* 0x0000001fff0e7819 */ /* 0x000fe2000001140f */
[C---:B------:R-:W-:Y:S01]  /*15e0*/  IMAD R19, R233.reuse, c[0x0][0x37c], R22 ;  /* 0x0000df00e9137a24 */ /* 0x040fe200078e0216 */
[----:B------:R-:W-:Y:S01]  /*15f0*/  IADD3 R22, P3, R16, R26, RZ ;  /* 0x0000001a10167210 */ /* 0x000fe20007f7e0ff */
[----:B------:R-:W-:Y:S01]  /*1600*/  IMAD.WIDE.U32 R30, R233, c[0x0][0x378], R30 ;  /* 0x0000de00e91e7a25 */ /* 0x000fe200078e001e */
[----:B------:R-:W-:Y:S02]  /*1610*/  LEA.HI R14, R14, R15, RZ, 0x6 ;  /* 0x0000000f0e0e7211 */ /* 0x000fe400078f30ff */
[----:B------:R-:W-:Y:S01]  /*1620*/  LEA R246, P1, R20, c[0x0][0x350], 0x2 ;  /* 0x0000d40014f67a11 */ /* 0x000fe200078210ff */
[----:B------:R-:W-:Y:S01]  /*1630*/  IMAD R16, R212, c[0x0][0x370], RZ ;  /* 0x0000dc00d4107a24 */ /* 0x000fe200078e02ff */
[----:B------:R-:W-:Y:S01]  /*1640*/  SHF.R.S32.HI R14, RZ, 0x6, R14 ;  /* 0x00000006ff0e7819 */ /* 0x000fe2000001140e */
[----:B------:R-:W-:Y:S01]  /*1650*/  IMAD.IADD R31, R31, 0x1, R19 ;  /* 0x000000011f1f7824 */ /* 0x000fe200078e0213 */
[----:B------:R-:W-:Y:S01]  /*1660*/  IADD3.X R23, R13, R27, R18, P3, !PT ;  /* 0x0000001b0d177210 */ /* 0x000fe20001ffe412 */
[----:B------:R-:W-:Y:S01]  /*1670*/  IMAD R18, R4, c[0x0][0x1a8], RZ ;  /* 0x00006a0004127a24 */ /* 0x000fe200078e02ff */
[----:B------:R-:W-:Y:S01]  /*1680*/  IMNMX R224, RZ, R14, !PT ;  /* 0x0000000effe07217 */ /* 0x000fe20007800200 */
[----:B------:R-:W-:Y:S01]  /*1690*/  IMAD R15, R209, c[0x0][0x374], R16 ;  /* 0x0000dd00d10f7a24 */ /* 0x000fe200078e0210 */
[----:B------:R-:W-:Y:S01]  /*16a0*/  LEA.HI.X R247, R20, c[0x0][0x354], R17, 0x2, P1 ;  /* 0x0000d50014f77a11 */ /* 0x000fe200008f1411 */
[----:B------:R-:W-:Y:S01]  /*16b0*/  IMAD R13, R233, c[0x0][0x1ac], R18 ;  /* 0x00006b00e90d7a24 */ /* 0x000fe200078e0212 */
[----:B------:R-:W-:Y:S01]  /*16c0*/  ISETP.GT.AND P4, PT, R239, R224, PT ;  /* 0x000000e0ef00720c */ /* 0x000fe20003f84270 */
[----:B------:R-:W-:Y:S01]  /*16d0*/  IMAD.WIDE.U32 R20, R233, c[0x0][0x1a8], R22 ;  /* 0x00006a00e9147a25 */ /* 0x000fe200078e0016 */
[----:B------:R-:W-:-:S03]  /*16e0*/  IADD3 R239, R239, -0x1, RZ ;  /* 0xffffffffefef7810 */ /* 0x000fc60007ffe0ff */
[----:B------:R-:W-:Y:S01]  /*16f0*/  IMAD.WIDE.U32 R16, R209, c[0x0][0x370], R30 ;  /* 0x0000dc00d1107a25 */ /* 0x000fe200078e001e */
[----:B------:R-:W-:Y:S02]  /*1700*/  IADD3 R13, R21, R13, RZ ;  /* 0x0000000d150d7210 */ /* 0x000fe40007ffe0ff */
[----:B------:R-:W-:Y:S01]  /*1710*/  LEA R250, P3, R20, c[0x0][0x160], 0x1 ;  /* 0x0000580014fa7a11 */ /* 0x000fe200078608ff */
[-C--:B------:R-:W-:Y:S01]  /*1720*/  IMAD.WIDE R228, R28, R11.reuse, c[0x0][0x3c8] ;  /* 0x0000f2001ce47625 */ /* 0x080fe200078e020b */
[----:B------:R-:W-:Y:S02]  /*1730*/  LEA R248, P1, R16, c[0x0][0x330], 0x1 ;  /* 0x0000cc0010f87a11 */ /* 0x000fe400078208ff */
[----:B------:R-:W-:Y:S01]  /*1740*/  LEA.HI.X R251, R20, c[0x0][0x164], R13, 0x1, P3 ;  /* 0x0000590014fb7a11 */ /* 0x000fe200018f0c0d */
[----:B------:R-:W-:Y:S01]  /*1750*/  IMAD.WIDE R230, R24, R11, c[0x0][0x200] ;  /* 0x0000800018e67625 */ /* 0x000fe200078e020b */
[----:B------:R-:W-:-:S03]  /*1760*/  MOV R227, R229 ;  /* 0x000000e500e37202 */ /* 0x000fc60000000f00 */
[----:B------:R-:W-:Y:S01]  /*1770*/  IMAD.IADD R15, R17, 0x1, R15 ;  /* 0x00000001110f7824 */ /* 0x000fe200078e020f */
[----:B------:R-:W-:-:S04]  /*1780*/  MOV R229, R231 ;  /* 0x000000e700e57202 */ /* 0x000fc80000000f00 */
[----:B------:R-:W-:Y:S01]  /*1790*/  LEA.HI.X R249, R16, c[0x0][0x334], R15, 0x1, P1 ;  /* 0x0000cd0010f97a11 */ /* 0x000fe200008f0c0f */
[----:B------:R-:W-:Y:S05]  /*17a0*/  @P4 BRA `(.L_x_304) ;  /* 0x0000076000004947 */ /* 0x000fea0003800000 */
[----:B------:R-:W-:-:S05]  /*17b0*/  @P0 IADD3 R7, R241, R244, RZ ;  /* 0x000000f4f1070210 */ /* 0x000fca0007ffe0ff */
[----:B------:R-:W-:-:S04]  /*17c0*/  @P0 IMAD.WIDE.U32 R12, R7, c[0x0][0x3a0], RZ ;  /* 0x0000e800070c0a25 */ /* 0x000fc800078e00ff */
[----:B------:R-:W-:Y:S01]  /*17d0*/  @P0 IMAD R7, R7, c[0x0][0x3a4], R13 ;  /* 0x0000e90007070a24 */ /* 0x000fe200078e020d */
        /* <DEDUP_REMOVED lines=10> */
.L_x_305:
        /* <DEDUP_REMOVED lines=14> */
.L_x_306:
[----:B------:R-:W-:Y:S01]  /*1960*/  IMAD R240, R216, -0x40, R240 ;  /* 0xffffffc0d8f07824 */ /* 0x000fe200078e02f0 */
[----:B------:R-:W-:Y:S01]  /*1970*/  BSSY B0, `(.L_x_307) ;  /* 0x000001a000007945 */ /* 0x000fe20003800000 */
[----:B------:R-:W-:Y:S02]  /*1980*/  IMAD R10, R5, c[0x0][0x3a0], RZ ;  /* 0x0000e800050a7a24 */ /* 0x000fe400078e02ff */
[----:B------:R-:W-:Y:S01]  /*1990*/  IMAD.WIDE.U32 R14, R225, c[0x0][0x3a0], R210 ;  /* 0x0000e800e10e7a25 */ /* 0x000fe200078e00d2 */
[----:B------:R-:W-:-:S03]  /*19a0*/  ISETP.GE.AND P4, PT, R209, R240, PT ;  /* 0x000000f0d100720c */ /* 0x000fc60003f86270 */
[----:B------:R-:W-:Y:S01]  /*19b0*/  IMAD R10, R225, c[0x0][0x3a4], R10 ;  /* 0x0000e900e10a7a24 */ /* 0x000fe200078e020a */
[----:B------:R-:W-:Y:S01]  /*19c0*/  IADD3 R12, P0, R12, R14, RZ ;  /* 0x0000000e0c0c7210 */ /* 0x000fe20007f1e0ff */
[----:B------:R-:W-:-:S03]  /*19d0*/  IMAD R14, R4, c[0x0][0x3b8], RZ ;  /* 0x0000ee00040e7a24 */ /* 0x000fc600078e02ff */
        /* <DEDUP_REMOVED lines=16> */
[----:B------:R1:W-:Y:S04]  /*1ae0*/  @!P3 STG.E.128 [R10.64], RZ ;  /* 0x000000ff0a00b986 */ /* 0x0003e8000c101d06 */
[----:B------:R1:W-:Y:S04]  /*1af0*/  @!P2 STG.E.128 [R10.64+0x80], RZ ;  /* 0x000080ff0a00a986 */ /* 0x0003e8000c101d06 */
[----:B------:R1:W-:Y:S02]  /*1b00*/  @!P1 STG.E.128 [R10.64+0x100], RZ ;  /* 0x000100ff0a009986 */ /* 0x0003e4000c101d06 */
.L_x_308:
[----:B------:R-:W-:Y:S05]  /*1b10*/  BSYNC B0 ;  /* 0x0000000000007941 */ /* 0x000fea0003800000 */
.L_x_307:
[----:B------:R-:W-:Y:S01]  /*1b20*/  IADD3 R9, R209, 0x20, RZ ;  /* 0x00000020d1097810 */ /* 0x000fe20007ffe0ff */
[----:B------:R-:W-:Y:S03]  /*1b30*/  BSSY B0, `(.L_x_309) ;  /* 0x0000012000007945 */ /* 0x000fe60003800000 */
[----:B------:R-:W-:-:S13]  /*1b40*/  ISETP.GE.AND P3, PT, R9, R240, PT ;  /* 0x000000f00900720c */ /* 0x000fda0003f66270 */
[----:B------:R-:W-:Y:S05]  /*1b50*/  @P3 BRA `(.L_x_310) ;  /* 0x000000f000003947 */ /* 0x000fea0003800000 */
[----:B-1----:R-:W-:Y:S01]  /*1b60*/  IADD3 R10, P0, R209, 0x20, RZ ;  /* 0x00000020d10a7810 */ /* 0x002fe20007f1e0ff */
        /* <DEDUP_REMOVED lines=14> */
.L_x_310:
[----:B------:R-:W-:Y:S05]  /*1c50*/  BSYNC B0 ;  /* 0x0000000000007941 */ /* 0x000fea0003800000 */
.L_x_309:
[----:B------:R-:W-:Y:S01]  /*1c60*/  IMAD.WIDE.U32 R12, R225, c[0x0][0x3a8], R210 ;  /* 0x0000ea00e10c7a25 */ /* 0x000fe200078e00d2 */
[----:B------:R-:W-:Y:S03]  /*1c70*/  BSSY B0, `(.L_x_311) ;  /* 0x0000017000007945 */ /* 0x000fe60003800000 */
[----:B-1----:R-:W-:Y:S01]  /*1c80*/  IMAD R10, R5, c[0x0][0x3a8], RZ ;  /* 0x0000ea00050a7a24 */ /* 0x002fe200078e02ff */
        /* <DEDUP_REMOVED lines=21> */
.L_x_312:
[----:B------:R-:W-:Y:S05]  /*1de0*/  BSYNC B0 ;  /* 0x0000000000007941 */ /* 0x000fea0003800000 */
.L_x_311:
[----:B------:R-:W-:Y:S05]  /*1df0*/  @P3 BRA `(.L_x_313) ;  /* 0x0000643000003947 */ /* 0x000fea0003800000 */
[----:B------:R-:W-:Y:S01]  /*1e00*/  IADD3 R5, P0, R209, 0x20, RZ ;  /* 0x00000020d1057810 */ /* 0x000fe20007f1e0ff */
[----:B------:R-:W-:Y:S01]  /*1e10*/  IMAD.MOV.U32 R6, RZ, RZ, R8 ;  /* 0x000000ffff067224 */ /* 0x000fe200078e0008 */
[----:B------:R-:W-:-:S03]  /*1e20*/  ISETP.GE.AND P1, PT, R210, c[0x0][0x220], PT ;  /* 0x00008800d2007a0c */ /* 0x000fc60003f26270 */
[----:B------:R-:W-:Y:S01]  /*1e30*/  IMAD.X R4, RZ, RZ, R212, P0 ;  /* 0x000000ffff047224 */ /* 0x000fe200000e06d4 */
[----:B------:R-:W-:Y:S01]  /*1e40*/  ISETP.GE.AND P0, PT, R214, c[0x0][0x220], PT ;  /* 0x00008800d6007a0c */ /* 0x000fe20003f06270 */
[----:B------:R-:W-:-:S04]  /*1e50*/  IMAD.WIDE.U32 R6, R5, c[0x0][0x3a8], R6 ;  /* 0x0000ea0005067a25 */ /* 0x000fc800078e0006 */
[----:B------:R-:W-:Y:S01]  /*1e60*/  IMAD R4, R4, c[0x0][0x3a8], RZ ;  /* 0x0000ea0004047a24 */ /* 0x000fe200078e02ff */
[----:B------:R-:W-:-:S03]  /*1e70*/  LEA R8, P2, R6, c[0x0][0x348], 0x1 ;  /* 0x0000d20006087a11 */ /* 0x000fc600078408ff */
[----:B------:R-:W-:-:S04]  /*1e80*/  IMAD R4, R5, c[0x0][0x3ac], R4 ;  /* 0x0000eb0005047a24 */ /* 0x000fc800078e0204 */
        /* <DEDUP_REMOVED lines=8> */
.L_x_304:
[----:B------:R-:W-:Y:S01]  /*1f10*/  @P2 BAR.SYNC.DEFER_BLOCKING 0x0 ;  /* 0x0000000000002b1d */ /* 0x000fe20000010000 */
[C---:B------:R-:W-:Y:S01]  /*1f20*/  IMAD R11, R239.reuse, -0x40, R242 ;  /* 0xffffffc0ef0b7824 */ /* 0x040fe200078e02f2 */
[----:B------:R-:W-:-:S04]  /*1f30*/  LEA.HI R4, R239, R239, RZ, 0x1 ;  /* 0x000000efef047211 */ /* 0x000fc800078f08ff */
[----:B------:R-:W-:Y:S01]  /*1f40*/  ISETP.GE.AND P5, PT, R209, R11, PT ;  /* 0x0000000bd100720c */ /* 0x000fe20003fa6270 */
[----:B------:R-:W-:Y:S01]  /*1f50*/  BSSY B0, `(.L_x_314) ;  /* 0x000001b000007945 */ /* 0x000fe20003800000 */
[----:B------:R-:W-:-:S05]  /*1f60*/  LOP3.LUT R4, R4, 0xfffffffe, RZ, 0xc0, !PT ;  /* 0xfffffffe04047812 */ /* 0x000fca00078ec0ff */
        /* <DEDUP_REMOVED lines=25> */
.L_x_315:
[----:B------:R-:W-:Y:S05]  /*2100*/  BSYNC B0 ;  /* 0x0000000000007941 */ /* 0x000fea0003800000 */
.L_x_314:
        /* <DEDUP_REMOVED lines=10> */
[----:B------:R-:W-:-:S04]  /*21b0*/  ISETP.GE.AND P2, PT, R214, c[0x0][0x220], PT ;  /* 0x00008800d6007a0c */ /* 0x000fc80003f46270 */
[----:B------:R-:W-:Y:S01]  /*21c0*/  IADD3 R14, P6, R16, R22, RZ ;  /* 0x00000016100e7210 */ /* 0x000fe20007fde0ff */
[----:B------:R-:W-:-:S05]  /*21d0*/  IMAD R16, R193, c[0x0][0x374], RZ ;  /* 0x0000dd00c1107a24 */ /* 0x000fca00078e02ff */
[----:B------:R-:W-:Y:S01]  /*21e0*/  IADD3.X R15, R15, R23, R16, P6, !PT ;  /* 0x000000170f0f7210 */ /* 0x000fe200037fe410 */
[----:B------:R-:W-:Y:S01]  /*21f0*/  @!P3 IMAD.MOV.U32 R19, RZ, RZ, c[0x0][0x370] ;  /* 0x0000dc00ff13b624 */ /* 0x000fe200078e00ff */
[----:B------:R1:W-:Y:S01]  /*2200*/  @P3 STS.128 [R215+0xd000], RZ ;  /* 0x00d000ffd7003388 */ /* 0x0003e20000000c00 */
[----:B------:R-:W-:Y:S01]  /*2210*/  @!P3 IMAD.MOV.U32 R17, RZ, RZ, c[0x0][0x374] ;  /* 0x0000dd00ff11b624 */ /* 0x000fe200078e00ff */
[----:B------:R-:W-:Y:S02]  /*2220*/  @!P2 LEA R16, P6, R14, c[0x0][0x330], 0x1 ;  /* 0x0000cc000e10aa11 */ /* 0x000fe400078c08ff */
[----:B------:R-:W-:-:S04]  /*2230*/  @!P3 LEA R18, P1, R19, R248, 0x6 ;  /* 0x000000f81312b211 */ /* 0x000fc800078230ff */
[----:B------:R-:W-:Y:S02]  /*2240*/  @!P3 LEA.HI.X R19, R19, R249, R17, 0x6, P1 ;  /* 0x000000f91313b211 */ /* 0x000fe400008f3411 */
[----:B------:R-:W-:Y:S02]  /*2250*/  ISETP.GE.AND P1, PT, R217, c[0x0][0x220], PT ;  /* 0x00008800d9007a0c */ /* 0x000fe40003f26270 */
[----:B------:R-:W-:Y:S01]  /*2260*/  @!P2 LEA.HI.X R17, R14, c[0x0][0x334], R15, 0x1, P6 ;  /* 0x0000cd000e11aa11 */ /* 0x000fe200030f0c0f */
        /* <DEDUP_REMOVED lines=17> */
.L_x_317:
[----:B------:R-:W-:Y:S05]  /*2380*/  BSYNC B0 ;  /* 0x0000000000007941 */ /* 0x000fea0003800000 */
.L_x_316:
[----:B------:R-:W-:Y:S01]  /*2390*/  IADD3 R15, R208, 0x3000, RZ ;  /* 0x00003000d00f7810 */ /* 0x000fe20007ffe0ff */
[----:B------:R-:W-:Y:S03]  /*23a0*/  BSSY B0, `(.L_x_318) ;  /* 0x000002d000007945 */ /* 0x000fe60003800000 */
        /* <DEDUP_REMOVED lines=16> */
.L_x_319:
        /* <DEDUP_REMOVED lines=28> */
.L_x_320:
[----:B------:R-:W-:Y:S05]  /*2670*/  BSYNC B0 ;  /* 0x0000000000007941 */ /* 0x000fea0003800000 */
.L_x_318:
        /* <DEDUP_REMOVED lines=17> */
.L_x_322:
        /* <DEDUP_REMOVED lines=32> */
[----:B------:R-:W-:-:S04]  /*2990*/  LEA R14, P1, R20, c[0x0][0x160], 0x1 ;  /* 0x00005800140e7a11 */ /* 0x000fc800078208ff */
[----:B------:R-:W-:-:S05]  /*29a0*/  LEA.HI.X R15, R20, c[0x0][0x164], R13, 0x1, P1 ;  /* 0x00005900140f7a11 */ /* 0x000fca00008f0c0d */
[----:B------:R-:W-:Y:S01]  /*29b0*/  @!PT LDS RZ, [RZ] ;  /* 0x00000000fffff984 */ /* 0x000fe20000000800 */
[----:B------:R-:W-:Y:S01]  /*29c0*/  @!PT LDS RZ, [RZ] ;  /* 0x00000000fffff984 */ /* 0x000fe20000000800 */
[----:B------:R-:W-:Y:S01]  /*29d0*/  @!PT LDS RZ, [RZ] ;  /* 0x00000000fffff984 */ /* 0x000fe20000000800 */
[----:B------:R1:W-:Y:S04]  /*29e0*/  LDGSTS.E.BYPASS.LTC128B.128 [R238+0x5000], [R14.64+0x100] ;  /* 0x050001000eee7fae */ /* 0x0003e8000b901d46 */
.L_x_323:
[----:B------:R-:W-:Y:S05]  /*29f0*/  BSYNC B0 ;  /* 0x0000000000007941 */ /* 0x000fea0003800000 */
.L_x_321:
[C---:B-1----:R-:W-:Y:S01]  /*2a00*/  IADD3 R14, R204.reuse, 0x8, RZ ;  /* 0x00000008cc0e7810 */ /* 0x042fe20007ffe0ff */
[C---:B------:R-:W-:Y:S01]  /*2a10*/  IMAD.SHL.U32 R231, R204.reuse, 0x4, RZ ;  /* 0x00000004cce77824 */ /* 0x040fe200078e00ff */
[----:B------:R-:W-:Y:S01]  /*2a20*/  SHF.R.S32.HI R13, RZ, 0x1f, R204 ;  /* 0x0000001fff0d7819 */ /* 0x000fe200000114cc */
[----:B------:R-:W-:Y:S01]  /*2a30*/  IMAD.MOV.U32 R235, RZ, RZ, 0x7f800000 ;  /* 0x7f800000ffeb7424 */ /* 0x000fe200078e00ff */
[-C--:B------:R-:W-:Y:S02]  /*2a40*/  ISETP.GE.AND P3, PT, R204, R11.reuse, PT ;  /* 0x0000000bcc00720c */ /* 0x080fe40003f66270 */
[----:B------:R-:W-:Y:S02]  /*2a50*/  ISETP.GE.AND P2, PT, R14, R11, PT ;  /* 0x0000000b0e00720c */ /* 0x000fe40003f46270 */
[----:B------:R-:W-:Y:S02]  /*2a60*/  SHF.L.U64.HI R232, R204, 0x2, R13 ;  /* 0x00000002cce87819 */ /* 0x000fe4000001020d */
[----:B------:R-:W-:-:S02]  /*2a70*/  IADD3 R18, P1, R231, R230, RZ ;  /* 0x000000e6e7127210 */ /* 0x000fc40007f3e0ff */
[----:B------:R-:W-:Y:S02]  /*2a80*/  MOV R237, 0x7f800000 ;  /* 0x7f80000000ed7802 */ /* 0x000fe40000000f00 */
[----:B------:R-:W-:-:S05]  /*2a90*/  IADD3.X R19, R232, R229, RZ, P1, !PT ;  /* 0x000000e5e8137210 */ /* 0x000fca0000ffe4ff */
[----:B------:R1:W5:Y:S04]  /*2aa0*/  @!P3 LDG.E R235, [R18.64] ;  /* 0x0000000612ebb981 */ /* 0x000368000c1e1900 */
[----:B------:R1:W5:Y:S01]  /*2ab0*/  @!P2 LDG.E R237, [R18.64+0x20] ;  /* 0x0000200612eda981 */ /* 0x000362000c1e1900 */
[----:B------:R-:W-:Y:S01]  /*2ac0*/  IMAD R11, R216, -0x40, R240 ;  /* 0xffffffc0d80b7824 */ /* 0x000fe200078e02f0 */
[----:B------:R-:W-:Y:S01]  /*2ad0*/  BSSY B0, `(.L_x_324) ;  /* 0x000002e000007945 */ /* 0x000fe20003800000 */
[----:B------:R-:W-:Y:S02]  /*2ae0*/  IMAD R14, R5, c[0x0][0x198], RZ ;  /* 0x00006600050e7a24 */ /* 0x000fe400078e02ff */
[----:B------:R-:W-:Y:S01]  /*2af0*/  IMAD.WIDE.U32 R16, R225, c[0x0][0x198], R210 ;  /* 0x00006600e1107a25 */ /* 0x000fe200078e00d2 */
[----:B------:R-:W-:-:S03]  /*2b00*/  ISETP.GE.AND P6, PT, R209, R11, PT ;  /* 0x0000000bd100720c */ /* 0x000fc60003fc6270 */
[----:B------:R-:W-:Y:S01]  /*2b10*/  IMAD R13, R225, c[0x0][0x19c], R14 ;  /* 0x00006700e10d7a24 */ /* 0x000fe200078e020e */
[----:B------:R-:W-:-:S04]  /*2b20*/  IADD3 R14, P1, R10, R16, RZ ;  /* 0x000000100a0e7210 */ /* 0x000fc80007f3e0ff */
[----:B------:R-:W-:Y:S01]  /*2b30*/  IADD3.X R15, R8, R17, R13, P1, !PT ;  /* 0x00000011080f7210 */ /* 0x000fe20000ffe40d */
[----:B------:R-:W-:-:S04]  /*2b40*/  IMAD R8, R6, c[0x0][0x1b0], RZ ;  /* 0x00006c0006087a24 */ /* 0x000fc800078e02ff */
[----:B------:R1:W-:Y:S01]  /*2b50*/  @P6 STS.128 [R215+0x12000], RZ ;  /* 0x012000ffd7006388 */ /* 0x0003e20000000c00 */
[C---:B------:R-:W-:Y:S02]  /*2b60*/  IMAD R13, R7.reuse, c[0x0][0x1b4], R8 ;  /* 0x00006d00070d7a24 */ /* 0x040fe400078e0208 */
[----:B------:R-:W-:Y:S01]  /*2b70*/  IMAD.WIDE.U32 R14, R7, c[0x0][0x1b0], R14 ;  /* 0x00006c00070e7a25 */ /* 0x000fe200078e000e */
[----:B------:R1:W-:Y:S03]  /*2b80*/  @P6 STS.128 [R215+0x14000], RZ ;  /* 0x014000ffd7006388 */ /* 0x0003e60000000c00 */
[----:B------:R-:W-:Y:S01]  /*2b90*/  IMAD.IADD R13, R15, 0x1, R13 ;  /* 0x000000010f0d7824 */ /* 0x000fe200078e020d */
[----:B------:R1:W-:Y:S01]  /*2ba0*/  @P6 STS.128 [R215+0x16000], RZ ;  /* 0x016000ffd7006388 */ /* 0x0003e20000000c00 */
[----:B------:R-:W-:Y:S05]  /*2bb0*/  @P6 BRA `(.L_x_325) ;  /* 0x000001f000006947 */ /* 0x000fea0003800000 */
[----:B------:R-:W-:Y:S01]  /*2bc0*/  ISETP.GE.AND P4, PT, R210, c[0x0][0x220], PT ;  /* 0x00008800d2007a0c */ /* 0x000fe20003f86270 */
[----:B------:R-:W-:Y:S01]  /*2bd0*/  IMAD R8, R212, c[0x0][0x198], RZ ;  /* 0x00006600d4087a24 */ /* 0x000fe200078e02ff */
[----:B------:R-:W-:Y:S01]  /*2be0*/  ISETP.GE.AND P3, PT, R214, c[0x0][0x220], PT ;  /* 0x00008800d6007a0c */ /* 0x000fe20003f66270 */
[----:B------:R-:W-:Y:S01]  /*2bf0*/  IMAD.MOV.U32 R16, RZ, RZ, R14 ;  /* 0x000000ffff107224 */ /* 0x000fe200078e000e */
[----:B------:R-:W-:Y:S01]  /*2c00*/  ISETP.GE.AND P1, PT, R217, c[0x0][0x220], PT ;  /* 0x00008800d9007a0c */ /* 0x000fe20003f26270 */
[----:B------:R-:W-:-:S02]  /*2c10*/  IMAD.MOV.U32 R17, RZ, RZ, R13 ;  /* 0x000000ffff117224 */ /* 0x000fc400078e000d */
[C---:B------:R-:W-:Y:S02]  /*2c20*/  IMAD R8, R209.reuse, c[0x0][0x19c], R8 ;  /* 0x00006700d1087a24 */ /* 0x040fe400078e0208 */
[----:B------:R-:W-:-:S04]  /*2c30*/  IMAD.WIDE.U32 R16, R209, c[0x0][0x198], R16 ;  /* 0x00006600d1107a25 */ /* 0x000fc800078e0010 */
[----:B------:R-:W-:Y:S01]  /*2c40*/  IMAD.IADD R8, R17, 0x1, R8 ;  /* 0x0000000111087824 */ /* 0x000fe200078e0208 */
[C---:B------:R-:W-:Y:S01]  /*2c50*/  @!P4 LEA R20, P5, R16.reuse, c[0x0][0x168], 0x1 ;  /* 0x00005a001014ca11 */ /* 0x040fe200078a08ff */
[----:B------:R1:W-:Y:S02]  /*2c60*/  @P4 STS.128 [R215+0x12000], RZ ;  /* 0x012000ffd7004388 */ /* 0x0003e40000000c00 */
[C---:B-1----:R-:W-:Y:S02]  /*2c70*/  @!P3 LEA R18, P2, R16.reuse, c[0x0][0x168], 0x1 ;  /* 0x00005a001012ba11 */ /* 0x042fe400078408ff */
        /* <DEDUP_REMOVED lines=19> */
.L_x_325:
[----:B------:R-:W-:Y:S05]  /*2db0*/  BSYNC B0 ;  /* 0x0000000000007941 */ /* 0x000fea0003800000 */
.L_x_324:
        /* <DEDUP_REMOVED lines=38> */
.L_x_327:
[----:B------:R-:W-:Y:S05]  /*3020*/  BSYNC B0 ;  /* 0x0000000000007941 */ /* 0x000fea0003800000 */
.L_x_326:
[----:B------:R1:W-:Y:S02]  /*3030*/  @P6 STS.128 [R215+0x18000], RZ ;  /* 0x018000ffd7006388 */ /* 0x0003e40000000c00 */
[----:B-1----:R-:W-:Y:S01]  /*3040*/  IMAD.WIDE.U32 R10, R225, c[0x0][0x1a0], R210 ;  /* 0x00006800e10a7a25 */ /* 0x002fe200078e00d2 */
[----:B------:R-:W-:Y:S01]  /*3050*/  BSSY B0, `(.L_x_328) ;  /* 0x000002a000007945 */ /* 0x000fe20003800000 */
[----:B------:R1:W-:Y:S02]  /*3060*/  @P6 STS.128 [R215+0x1a000], RZ ;  /* 0x01a000ffd7006388 */ /* 0x0003e40000000c00 */
[----:B------:R-:W-:Y:S01]  /*3070*/  IMAD R4, R5, c[0x0][0x1a0], RZ ;  /* 0x0000680005047a24 */ /* 0x000fe200078e02ff */
[----:B------:R-:W-:Y:S01]  /*3080*/  IADD3 R8, P1, R12, R10, RZ ;  /* 0x0000000a0c087210 */ /* 0x000fe20007f3e0ff */
[----:B------:R-:W-:Y:S01]  /*3090*/  IMAD R6, R6, c[0x0][0x1b8], RZ ;  /* 0x00006e0006067a24 */ /* 0x000fe200078e02ff */
[----:B------:R1:W-:Y:S01]  /*30a0*/  @P6 STS.128 [R215+0x1c000], RZ ;  /* 0x01c000ffd7006388 */ /* 0x0003e20000000c00 */
[----:B------:R-:W-:-:S02]  /*30b0*/  IMAD R4, R225, c[0x0][0x1a4], R4 ;  /* 0x00006900e1047a24 */ /* 0x000fc400078e0204 */
[----:B------:R-:W-:-:S03]  /*30c0*/  IMAD R5, R7, c[0x0][0x1bc], R6 ;  /* 0x00006f0007057a24 */ /* 0x000fc600078e0206 */
[----:B------:R-:W-:-:S05]  /*30d0*/  IADD3.X R9, R9, R11, R4, P1, !PT ;  /* 0x0000000b09097210 */ /* 0x000fca0000ffe404 */
        /* <DEDUP_REMOVED lines=8> */
[C---:B------:R-:W-:Y:S02]  /*3160*/  IMAD R4, R209.reuse, c[0x0][0x1a4], R4 ;  /* 0x00006900d1047a24 */ /* 0x040fe400078e0204 */
[----:B------:R-:W-:-:S04]  /*3170*/  IMAD.WIDE.U32 R10, R209, c[0x0][0x1a0], R6 ;  /* 0x00006800d10a7a25 */ /* 0x000fc800078e0006 */
[----:B------:R-:W-:Y:S02]  /*3180*/  IMAD.IADD R4, R11, 0x1, R4 ;  /* 0x000000010b047824 */ /* 0x000fe400078e0204 */
        /* <DEDUP_REMOVED lines=22> */
.L_x_329:
[----:B------:R-:W-:Y:S05]  /*32f0*/  BSYNC B0 ;  /* 0x0000000000007941 */ /* 0x000fea0003800000 */
.L_x_328:
        /* <DEDUP_REMOVED lines=37> */
.L_x_331:
[----:B------:R-:W-:Y:S05]  /*3550*/  BSYNC B0 ;  /* 0x0000000000007941 */ /* 0x000fea0003800000 */
.L_x_330:
[----:B------:R-:W0:Y:S01]  /*3560*/  LDGDEPBAR ;  /* 0x00000000000079af */ /* 0x000e220000000000 */
[----:B------:R-:W-:Y:S01]  /*3570*/  R2P PR, R205, 0x6 ;  /* 0x00000006cd007804 */ /* 0x000fe20000000000 */
[----:B------:R-:W-:Y:S01]  /*3580*/  IMAD.MOV.U32 R192, RZ, RZ, 0x40 ;  /* 0x00000040ffc07424 */ /* 0x000fe200078e00ff */
[----:B------:R-:W-:Y:S01]  /*3590*/  IADD3 R195, R200, 0x3000, RZ ;  /* 0x00003000c8c37810 */ /* 0x000fe20007ffe0ff */
[----:B------:R-:W-:Y:S01]  /*35a0*/  IMAD.IADD R223, R225, 0x1, R242 ;  /* 0x00000001e1df7824 */ /* 0x000fe200078e02f2 */
[----:B------:R-:W-:Y:S01]  /*35b0*/  IADD3 R194, R199, 0x3000, RZ ;  /* 0x00003000c7c27810 */ /* 0x000fe20007ffe0ff */
[----:B------:R-:W-:Y:S01]  /*35c0*/  IMAD.MOV.U32 R236, RZ, RZ, c[0x0][0x2e4] ;  /* 0x0000b900ffec7624 */ /* 0x000fe200078e00ff */
[----:B------:R-:W-:Y:S01]  /*35d0*/  SEL R193, R193, 0xffffffe0, !P1 ;  /* 0xffffffe0c1c17807 */ /* 0x000fe20004800000 */
[----:B------:R-:W-:Y:S01]  /*35e0*/  IMAD.MOV.U32 R234, RZ, RZ, R238 ;  /* 0x000000ffffea7224 */ /* 0x000fe200078e00ee */
[----:B------:R-:W-:Y:S01]  /*35f0*/  SEL R195, R195, R200, !P0 ;  /* 0x000000c8c3c37207 */ /* 0x000fe20004000000 */
[----:B------:R-:W-:Y:S01]  /*3600*/  CS2R R142, SRZ ;  /* 0x00000000008e7805 */ /* 0x000fe2000001ff00 */
[----:B------:R-:W-:Y:S01]  /*3610*/  SEL R194, R194, R199, !P0 ;  /* 0x000000c7c2c27207 */ /* 0x000fe20004000000 */
[----:B------:R-:W-:Y:S01]  /*3620*/  IMAD.IADD R191, R196, 0x1, R193 ;  /* 0x00000001c4bf7824 */ /* 0x000fe200078e02c1 */
[----:B------:R-:W-:Y:S01]  /*3630*/  SEL R192, R192, 0xffffffc0, !P2 ;  /* 0xffffffc0c0c07807 */ /* 0x000fe20005000000 */
[----:B------:R-:W-:Y:S01]  /*3640*/  CS2R R140, SRZ ;  /* 0x00000000008c7805 */ /* 0x000fe2000001ff00 */
[----:B------:R-:W-:Y:S01]  /*3650*/  IADD3 R243, -R240, 0x40, R223 ;  /* 0x00000040f0f37810 */ /* 0x000fe20007ffe1df */
        /* <DEDUP_REMOVED lines=46> */
[----:B------:R-:W-:Y:S01]  /*3940*/  IMAD.SHL.U32 R195, R195, 0x2, RZ ;  /* 0x00000002c3c37824 */ /* 0x000fe200078e00ff */
[----:B------:R-:W-:Y:S01]  /*3950*/  IADD3 R243, R243, -c[0x0][0x2e8], RZ ;  /* 0x8000ba00f3f37a10 */ /* 0x000fe20007ffe0ff */
[----:B------:R-:W-:-:S02]  /*3960*/  IMAD.SHL.U32 R194, R194, 0x2, RZ ;  /* 0x00000002c2c27824 */ /* 0x000fc400078e00ff */
[----:B------:R-:W-:Y:S02]  /*3970*/  IMAD.IADD R189, R196, 0x1, R192 ;  /* 0x00000001c4bd7824 */ /* 0x000fe400078e02c0 */
[----:B------:R-:W-:Y:S02]  /*3980*/  IMAD.IADD R190, R192, 0x1, R191 ;  /* 0x00000001c0be7824 */ /* 0x000fe400078e02bf */
.L_x_336:
[----:B------:R-:W0:Y:S01]  /*3990*/  LDGDEPBAR ;  /* 0x00000000000079af */ /* 0x000e220000000000 */
[C---:B------:R-:W-:Y:S01]  /*39a0*/  IMAD.IADD R95, R195.reuse, 0x1, R193 ;  /* 0x00000001c35f7824 */ /* 0x040fe200078e02c1 */
[----:B------:R-:W-:Y:S02]  /*39b0*/  IADD3 R93, R195, R192, RZ ;  /* 0x000000c0c35d7210 */ /* 0x000fe40007ffe0ff */
[----:B------:R-:W-:Y:S01]  /*39c0*/  IADD3 R96, P0, R231, R228, RZ ;  /* 0x000000e4e7607210 */ /* 0x000fe20007f1e0ff */
[----:B------:R-:W-:Y:S01]  /*39d0*/  IMAD.IADD R92, R95, 0x1, R192 ;  /* 0x000000015f5c7824 */ /* 0x000fe200078e02c0 */
[----:B------:R-:W-:Y:S03]  /*39e0*/  SHF.L.U32 R94, R239, 0x6, RZ ;  /* 0x00000006ef5e7819 */ /* 0x000fe600000006ff */
[----:B------:R-:W-:Y:S01]  /*39f0*/  IMAD.X R97, R232, 0x1, R227, P0 ;  /* 0x00000001e8617824 */ /* 0x000fe200000e06e3 */
[----:B------:R-:W-:Y:S01]  /*3a00*/  ISETP.GE.AND P0, PT, R94, R243, PT ;  /* 0x000000f35e00720c */ /* 0x000fe20003f06270 */
[----:B------:R-:W-:Y:S04]  /*3a10*/  DEPBAR.LE SB0, 0x0 ;  /* 0x000080000000791a */ /* 0x000fe80000000000 */
[----:B------:R-:W-:Y:S06]  /*3a20*/  BAR.SYNC.DEFER_BLOCKING 0x0 ;  /* 0x0000000000007b1d */ /* 0x000fec0000010000 */
[----:B------:R-:W-:Y:S04]  /*3a30*/  LDSM.16.M88.4 R20, [R195] ;  /* 0x00000000c314783b */ /* 0x000fe80000000200 */
[----:B------:R-:W1:Y:S04]  /*3a40*/  LDSM.16.M88.4 R24, [R198+0x12000] ;  /* 0x01200000c618783b */ /* 0x000e680000000200 */
[----:B------:R-:W2:Y:S04]  /*3a50*/  LDSM.16.M88.4 R28, [R198+0x12800] ;  /* 0x01280000c61c783b */ /* 0x000ea80000000200 */
[----:B------:R-:W-:Y:S04]  /*3a60*/  LDSM.16.M88.4 R32, [R95] ;  /* 0x000000005f20783b */ /* 0x000fe80000000200 */
[----:B------:R-:W3:Y:S04]  /*3a70*/  LDSM.16.M88.4 R84, [R188+0x12000] ;  /* 0x01200000bc54783b */ /* 0x000ee80000000200 */
[----:B------:R-:W4:Y:S04]  /*3a80*/  LDSM.16.M88.4 R88, [R188+0x12800] ;  /* 0x01280000bc58783b */ /* 0x000f280000000200 */
[----:B-----5:R2:W5:Y:S04]  /*3a90*/  LDG.E R169, [R96.64] ;  /* 0x0000000660a97981 */ /* 0x020568000c1e1900 */
[----:B------:R2:W5:Y:S01]  /*3aa0*/  LDG.E R168, [R96.64+0x20] ;  /* 0x0000200660a87981 */ /* 0x000562000c1e1900 */
[C---:B-1----:R-:W-:Y:S08]  /*3ab0*/  HMMA.16816.F32 R4, R20.reuse, R24, RZ ;  /* 0x000000181404723c */ /* 0x042ff000000018ff */
[C---:B------:R-:W-:Y:S01]  /*3ac0*/  HMMA.16816.F32 R8, R20.reuse, R26, RZ ;  /* 0x0000001a1408723c */ /* 0x040fe200000018ff */
[----:B------:R-:W-:Y:S03]  /*3ad0*/  LDSM.16.M88.4 R24, [R3+0x12000] ;  /* 0x012000000318783b */ /* 0x000fe60000000200 */
[----:B--2---:R-:W-:Y:S04]  /*3ae0*/  IMAD.MOV.U32 R97, RZ, RZ, c[0x0][0x2e4] ;  /* 0x0000b900ff617624 */ /* 0x004fe800078e00ff */
[C---:B------:R-:W-:Y:S08]  /*3af0*/  HMMA.16816.F32 R12, R20.reuse, R28, RZ ;  /* 0x0000001c140c723c */ /* 0x040ff000000018ff */
[----:B------:R-:W-:Y:S01]  /*3b00*/  HMMA.16816.F32 R16, R20, R30, RZ ;  /* 0x0000001e1410723c */ /* 0x000fe200000018ff */
[----:B------:R-:W1:Y:S04]  /*3b10*/  LDSM.16.M88.4 R20, [R93] ;  /* 0x000000005d14783b */ /* 0x000e680000000200 */
[----:B------:R-:W2:Y:S03]  /*3b20*/  LDSM.16.M88.4 R28, [R3+0x12800] ;  /* 0x01280000031c783b */ /* 0x000ea60000000200 */
[C---:B---3--:R-:W-:Y:S08]  /*3b30*/  HMMA.16816.F32 R4, R32.reuse, R84, R4 ;  /* 0x000000542004723c */ /* 0x048ff00000001804 */
[C---:B------:R-:W-:Y:S01]  /*3b40*/  HMMA.16816.F32 R8, R32.reuse, R86, R8 ;  /* 0x000000562008723c */ /* 0x040fe20000001808 */
[----:B------:R-:W-:Y:S07]  /*3b50*/  LDSM.16.M88.4 R84, [R2+0x12000] ;  /* 0x012000000254783b */ /* 0x000fee0000000200 */
[C---:B----4-:R-:W-:Y:S08]  /*3b60*/  HMMA.16816.F32 R12, R32.reuse, R88, R12 ;  /* 0x00000058200c723c */ /* 0x050ff0000000180c */
[----:B------:R-:W-:Y:S01]  /*3b70*/  HMMA.16816.F32 R16, R32, R90, R16 ;  /* 0x0000005a2010723c */ /* 0x000fe20000001810 */
[----:B------:R-:W3:Y:S04]  /*3b80*/  LDSM.16.M88.4 R32, [R92] ;  /* 0x000000005c20783b */ /* 0x000ee80000000200 */
[----:B------:R-:W4:Y:S03]  /*3b90*/  LDSM.16.M88.4 R88, [R2+0x12800] ;  /* 0x012800000258783b */ /* 0x000f260000000200 */
[C---:B-1----:R-:W-:Y:S08]  /*3ba0*/  HMMA.16816.F32 R4, R20.reuse, R24, R4 ;  /* 0x000000181404723c */ /* 0x042ff00000001804 */
[C---:B------:R-:W-:Y:S01]  /*3bb0*/  HMMA.16816.F32 R8, R20.reuse, R26, R8 ;  /* 0x0000001a1408723c */ /* 0x040fe20000001808 */
[----:B------:R-:W-:Y:S07]  /*3bc0*/  LDSM.16.M88.4 R24, [R198+0x14000] ;  /* 0x01400000c618783b */ /* 0x000fee0000000200 */
[C---:B--2---:R-:W-:Y:S08]  /*3bd0*/  HMMA.16816.F32 R12, R20.reuse, R28, R12 ;  /* 0x0000001c140c723c */ /* 0x044ff0000000180c */
[----:B------:R-:W-:Y:S01]  /*3be0*/  HMMA.16816.F32 R16, R20, R30, R16 ;  /* 0x0000001e1410723c */ /* 0x000fe20000001810 */
[----:B------:R-:W1:Y:S04]  /*3bf0*/  LDSM.16.M88.4 R20, [R195+0x2000] ;  /* 0x00200000c314783b */ /* 0x000e680000000200 */
[----:B------:R-:W2:Y:S03]  /*3c00*/  LDSM.16.M88.4 R28, [R198+0x14800] ;  /* 0x01480000c61c783b */ /* 0x000ea60000000200 */
[C---:B---3--:R-:W-:Y:S08]  /*3c10*/  HMMA.16816.F32 R4, R32.reuse, R84, R4 ;  /* 0x000000542004723c */ /* 0x048ff00000001804 */
[C---:B------:R-:W-:Y:S01]  /*3c20*/  HMMA.16816.F32 R8, R32.reuse, R86, R8 ;  /* 0x000000562008723c */ /* 0x040fe20000001808 */
[----:B------:R-:W-:Y:S07]  /*3c30*/  LDSM.16.M88.4 R84, [R188+0x14000] ;  /* 0x01400000bc54783b */ /* 0x000fee0000000200 */
[C---:B----4-:R-:W-:Y:S08]  /*3c40*/  HMMA.16816.F32 R12, R32.reuse, R88, R12 ;  /* 0x00000058200c723c */ /* 0x050ff0000000180c */
[----:B------:R-:W-:Y:S01]  /*3c50*/  HMMA.16816.F32 R16, R32, R90, R16 ;  /* 0x0000005a2010723c */ /* 0x000fe20000001810 */
[----:B------:R-:W3:Y:S04]  /*3c60*/  LDSM.16.M88.4 R32, [R95+0x2000] ;  /* 0x002000005f20783b */ /* 0x000ee80000000200 */
        /* <DEDUP_REMOVED lines=44> */
[C---:B------:R-:W-:Y:S08]  /*3f30*/  HMMA.16816.F32 R8, R20.reuse, R26, R8 ;  /* 0x0000001a1408723c */ /* 0x040ff00000001808 */
[C---:B--2---:R-:W-:Y:S08]  /*3f40*/  HMMA.16816.F32 R12, R20.reuse, R28, R12 ;  /* 0x0000001c140c723c */ /* 0x044ff0000000180c */
[----:B------:R-:W-:Y:S08]  /*3f50*/  HMMA.16816.F32 R16, R20, R30, R16 ;  /* 0x0000001e1410723c */ /* 0x000ff00000001810 */
[C---:B---3--:R-:W-:Y:S08]  /*3f60*/  HMMA.16816.F32 R4, R32.reuse, R84, R4 ;  /* 0x000000542004723c */ /* 0x048ff00000001804 */
[C---:B------:R-:W-:Y:S08]  /*3f70*/  HMMA.16816.F32 R8, R32.reuse, R86, R8 ;  /* 0x000000562008723c */ /* 0x040ff00000001808 */
[C---:B----4-:R-:W-:Y:S08]  /*3f80*/  HMMA.16816.F32 R12, R32.reuse, R88, R12 ;  /* 0x00000058200c723c */ /* 0x050ff0000000180c */
[----:B------:R-:W-:Y:S01]  /*3f90*/  HMMA.16816.F32 R16, R32, R90, R16 ;  /* 0x0000005a2010723c */ /* 0x000fe20000001810 */
[----:B------:R-:W-:-:S07]  /*3fa0*/  @!P0 BRA `(.L_x_332) ;  /* 0x0000008000008947 */ /* 0x000fce0003800000 */
[----:B------:R-:W-:Y:S01]  /*3fb0*/  IADD3 R21, R236, R223, -R240 ;  /* 0x000000dfec157210 */ /* 0x000fe20007ffe8f0 */
[----:B------:R-:W-:Y:S01]  /*3fc0*/  IMAD.MOV.U32 R97, RZ, RZ, R236 ;  /* 0x000000ffff617224 */ /* 0x000fe200078e00ec */
[----:B------:R-:W-:Y:S02]  /*3fd0*/  IADD3 R20, R94, 0x40, RZ ;  /* 0x000000405e147810 */ /* 0x000fe40007ffe0ff */
[----:B------:R-:W-:Y:S02]  /*3fe0*/  IADD3 R23, R225, 0x40, RZ ;  /* 0x00000040e1177810 */ /* 0x000fe40007ffe0ff */
[----:B------:R-:W-:Y:S02]  /*3ff0*/  ISETP.GE.AND P1, PT, R20, R21, PT ;  /* 0x000000151400720c */ /* 0x000fe40003f26270 */
[----:B------:R-:W-:Y:S11]  /*4000*/  ISETP.LT.AND P0, PT, R23, R240, PT ;  /* 0x000000f01700720c */ /* 0x000ff60003f01270 */
[----:B------:R-:W-:Y:S02]  /*4010*/  @!UPT UIADD3 URZ, URZ, URZ, URZ ;  /* 0x0000003f3f3ff290 */ /* 0x000fe4000fffe03f */
[----:B------:R-:W-:-:S05]  /*4020*/  @!P1 BRA P0, `(.L_x_333) ;  /* 0x0000046000009947 */ /* 0x000fca0000000000 */
.L_x_332:
[----:B------:R-:W-:Y:S01]  /*4030*/  IADD3 R22, R240, 0x1, -R242 ;  /* 0x00000001f0167810 */ /* 0x000fe20007ffe8f2 */
[----:B------:R-:W-:Y:S01]  /*4040*/  IMAD.IADD R87, R204, 0x1, R94 ;  /* 0x00000001cc577824 */ /* 0x000fe200078e025e */
[----:B------:R-:W-:Y:S01]  /*4050*/  IADD3 R20, -R97, R240, -R242 ;  /* 0x000000f061147210 */ /* 0x000fe20007ffe9f2 */
[----:B------:R-:W-:Y:S01]  /*4060*/  IMAD R85, R216, 0x40, R203 ;  /* 0x00000040d8557824 */ /* 0x000fe200078e02cb */
[----:B------:R-:W-:Y:S01]  /*4070*/  IADD3 R22, R22, c[0x0][0x2e8], RZ ;  /* 0x0000ba0016167a10 */ /* 0x000fe20007ffe0ff */
[----:B------:R-:W-:Y:S01]  /*4080*/  IMAD.MOV.U32 R236, RZ, RZ, R97 ;  /* 0x000000ffffec7224 */ /* 0x000fe200078e0061 */
[C---:B------:R-:W-:Y:S01]  /*4090*/  IADD3 R21, R87.reuse, 0x8, RZ ;  /* 0x0000000857157810 */ /* 0x040fe20007ffe0ff */
[----:B------:R-:W-:Y:S01]  /*40a0*/  IMAD.IADD R24, R87, 0x1, R20 ;  /* 0x0000000157187824 */ /* 0x000fe200078e0214 */
[----:B------:R-:W-:Y:S01]  /*40b0*/  IADD3 R35, R85, 0x1, RZ ;  /* 0x0000000155237810 */ /* 0x000fe20007ffe0ff */
[----:B------:R-:W-:Y:S01]  /*40c0*/  IMAD.IADD R87, R87, 0x1, R22 ;  /* 0x0000000157577824 */ /* 0x000fe200078e0216 */
[----:B------:R-:W-:Y:S01]  /*40d0*/  IADD3 R33, R85, 0x8, RZ ;  /* 0x0000000855217810 */ /* 0x000fe20007ffe0ff */
[--C-:B------:R-:W-:Y:S01]  /*40e0*/  IMAD.IADD R20, R20, 0x1, R21.reuse ;  /* 0x0000000114147824 */ /* 0x100fe200078e0215 */
[----:B------:R-:W-:Y:S01]  /*40f0*/  IMNMX R24, RZ, R24, !PT ;  /* 0x00000018ff187217 */ /* 0x000fe20007800200 */
[----:B------:R-:W-:Y:S01]  /*4100*/  IMAD.IADD R21, R22, 0x1, R21 ;  /* 0x0000000116157824 */ /* 0x000fe200078e0215 */
[----:B------:R-:W-:Y:S02]  /*4110*/  IMNMX R22, R87, R240, PT ;  /* 0x000000f057167217 */ /* 0x000fe40003800200 */
[-C--:B------:R-:W-:Y:S02]  /*4120*/  ISETP.GE.AND P1, PT, R85, R24.reuse, PT ;  /* 0x000000185500720c */ /* 0x080fe40003f26270 */
[----:B------:R-:W-:Y:S02]  /*4130*/  ISETP.GE.AND P0, PT, R35, R24, PT ;  /* 0x000000182300720c */ /* 0x000fe40003f06270 */
[C---:B------:R-:W-:Y:S02]  /*4140*/  IADD3 R31, R85.reuse, 0x9, RZ ;  /* 0x00000009551f7810 */ /* 0x040fe40007ffe0ff */
[C---:B------:R-:W-:Y:S02]  /*4150*/  IADD3 R29, R85.reuse, 0x10, RZ ;  /* 0x00000010551d7810 */ /* 0x040fe40007ffe0ff */
[C---:B------:R-:W-:Y:S02]  /*4160*/  IADD3 R27, R85.reuse, 0x11, RZ ;  /* 0x00000011551b7810 */ /* 0x040fe40007ffe0ff */
[C---:B------:R-:W-:Y:S02]  /*4170*/  IADD3 R25, R85.reuse, 0x18, RZ ;  /* 0x0000001855197810 */ /* 0x040fe40007ffe0ff */
[C---:B------:R-:W-:Y:S02]  /*4180*/  IADD3 R23, R85.reuse, 0x19, RZ ;  /* 0x0000001955177810 */ /* 0x040fe40007ffe0ff */
[----:B------:R-:W-:Y:S02]  /*4190*/  IMNMX R20, RZ, R20, !PT ;  /* 0x00000014ff147217 */ /* 0x000fe40007800200 */
[-C--:B------:R-:W-:Y:S02]  /*41a0*/  ISETP.GE.OR P1, PT, R85, R22.reuse, !P1 ;  /* 0x000000165500720c */ /* 0x080fe40004f26670 */
[----:B------:R-:W-:Y:S02]  /*41b0*/  ISETP.GE.OR P0, PT, R35, R22, !P0 ;  /* 0x000000162300720c */ /* 0x000fe40004706670 */
[-C--:B------:R-:W-:Y:S02]  /*41c0*/  ISETP.GE.AND P6, PT, R33, R24.reuse, PT ;  /* 0x000000182100720c */ /* 0x080fe40003fc6270 */
[-C--:B------:R-:W-:Y:S02]  /*41d0*/  ISETP.GE.AND P5, PT, R31, R24.reuse, PT ;  /* 0x000000181f00720c */ /* 0x080fe40003fa6270 */
[-C--:B------:R-:W-:Y:S02]  /*41e0*/  ISETP.GE.AND P4, PT, R29, R24.reuse, PT ;  /* 0x000000181d00720c */ /* 0x080fe40003f86270 */
[-C--:B------:R-:W-:Y:S02]  /*41f0*/  ISETP.GE.AND P3, PT, R27, R24.reuse, PT ;  /* 0x000000181b00720c */ /* 0x080fe40003f66270 */
[-C--:B------:R-:W-:Y:S02]  /*4200*/  ISETP.GE.AND P2, PT, R25, R24.reuse, PT ;  /* 0x000000181900720c */ /* 0x080fe40003f46270 */
[----:B------:R-:W-:Y:S02]  /*4210*/  FSEL R4, R4, -INF , !P1 ;  /* 0xff80000004047808 */ /* 0x000fe40004800000 */
[----:B------:R-:W-:Y:S02]  /*4220*/  ISETP.GE.AND P1, PT, R23, R24, PT ;  /* 0x000000181700720c */ /* 0x000fe40003f26270 */
[----:B------:R-:W-:Y:S02]  /*4230*/  IMNMX R24, R21, R240, PT ;  /* 0x000000f015187217 */ /* 0x000fe40003800200 */
[----:B------:R-:W-:Y:S02]  /*4240*/  FSEL R5, R5, -INF , !P0 ;  /* 0xff80000005057808 */ /* 0x000fe40004000000 */
[----:B------:R-:W-:Y:S02]  /*4250*/  ISETP.GE.AND P0, PT, R85, R20, PT ;  /* 0x000000145500720c */ /* 0x000fe40003f06270 */
[-C--:B------:R-:W-:Y:S02]  /*4260*/  ISETP.GE.OR P6, PT, R33, R22.reuse, !P6 ;  /* 0x000000162100720c */ /* 0x080fe400077c6670 */
[-C--:B------:R-:W-:Y:S02]  /*4270*/  ISETP.GE.OR P5, PT, R31, R22.reuse, !P5 ;  /* 0x000000161f00720c */ /* 0x080fe40006fa6670 */
[-C--:B------:R-:W-:Y:S02]  /*4280*/  ISETP.GE.OR P4, PT, R29, R22.reuse, !P4 ;  /* 0x000000161d00720c */ /* 0x080fe40006786670 */
[-C--:B------:R-:W-:Y:S02]  /*4290*/  ISETP.GE.OR P3, PT, R27, R22.reuse, !P3 ;  /* 0x000000161b00720c */ /* 0x080fe40005f66670 */
[-C--:B------:R-:W-:Y:S02]  /*42a0*/  ISETP.GE.OR P2, PT, R25, R22.reuse, !P2 ;  /* 0x000000161900720c */ /* 0x080fe40005746670 */
[----:B------:R-:W-:Y:S02]  /*42b0*/  ISETP.GE.OR P1, PT, R23, R22, !P1 ;  /* 0x000000161700720c */ /* 0x000fe40004f26670 */
[----:B------:R-:W-:Y:S02]  /*42c0*/  ISETP.GE.OR P0, PT, R85, R24, !P0 ;  /* 0x000000185500720c */ /* 0x000fe40004706670 */
        /* <DEDUP_REMOVED lines=28> */
.L_x_333:
[C---:B------:R-:W-:Y:S01]  /*4490*/  FMUL.FTZ R21, R235.reuse, 1.4426950216293334961 ;  /* 0x3fb8aa3beb157820 */ /* 0x040fe20000410000 */
[----:B------:R-:W-:Y:S01]  /*44a0*/  FSETP.NEU.FTZ.AND P0, PT, R235, -INF , PT ;  /* 0xff800000eb00780b */ /* 0x000fe20003f1d000 */
[----:B------:R-:W-:Y:S01]  /*44b0*/  FMUL.FTZ R20, R237, 1.4426950216293334961 ;  /* 0x3fb8aa3bed147820 */ /* 0x000fe20000410000 */
[----:B------:R-:W-:Y:S02]  /*44c0*/  SHF.L.U32 R166, R200, 0x1, RZ ;  /* 0x00000001c8a67819 */ /* 0x000fe400000006ff */
[----:B------:R-:W-:Y:S02]  /*44d0*/  FSEL R21, R21, RZ, P0 ;  /* 0x000000ff15157208 */ /* 0x000fe40000000000 */
[----:B------:R-:W-:Y:S02]  /*44e0*/  FSETP.NEU.FTZ.AND P0, PT, R237, -INF , PT ;  /* 0xff800000ed00780b */ /* 0x000fe40003f1d000 */
[-C--:B------:R-:W-:Y:S01]  /*44f0*/  IADD3 R167, R193, R166.reuse, RZ ;  /* 0x000000a6c1a77210 */ /* 0x080fe20007ffe0ff */
[--C-:B------:R-:W-:Y:S01]  /*4500*/  FFMA.FTZ R170, R4, c[0x0][0x23c], -R21.reuse ;  /* 0x00008f0004aa7a23 */ /* 0x100fe20000010815 */
[----:B------:R-:W-:Y:S01]  /*4510*/  FSEL R20, R20, RZ, P0 ;  /* 0x000000ff14147208 */ /* 0x000fe20000000000 */
[--C-:B------:R-:W-:Y:S01]  /*4520*/  FFMA.FTZ R171, R5, c[0x0][0x23c], -R21.reuse ;  /* 0x00008f0005ab7a23 */ /* 0x100fe20000010815 */
[----:B------:R-:W-:Y:S01]  /*4530*/  IADD3 R165, R192, R166, RZ ;  /* 0x000000a6c0a57210 */ /* 0x000fe20007ffe0ff */
[--C-:B------:R-:W-:Y:S01]  /*4540*/  FFMA.FTZ R174, R8, c[0x0][0x23c], -R21.reuse ;  /* 0x00008f0008ae7a23 */ /* 0x100fe20000010815 */
[----:B------:R-:W-:Y:S01]  /*4550*/  IADD3 R164, R192, R167, RZ ;  /* 0x000000a7c0a47210 */ /* 0x000fe20007ffe0ff */
[--C-:B------:R-:W-:Y:S01]  /*4560*/  FFMA.FTZ R172, R6, c[0x0][0x23c], -R20.reuse ;  /* 0x00008f0006ac7a23 */ /* 0x100fe20000010814 */
[----:B------:R-:W-:Y:S01]  /*4570*/  MUFU.EX2 R170, R170 ;  /* 0x000000aa00aa7308 */ /* 0x000fe20000000800 */
[--C-:B------:R-:W-:Y:S01]  /*4580*/  FFMA.FTZ R173, R7, c[0x0][0x23c], -R20.reuse ;  /* 0x00008f0007ad7a23 */ /* 0x100fe20000010814 */
[----:B------:R-:W-:Y:S01]  /*4590*/  MOV R245, c[0x0][0x22c] ;  /* 0x00008b0000f57a02 */ /* 0x000fe20000000f00 */
[--C-:B------:R-:W-:Y:S01]  /*45a0*/  FFMA.FTZ R175, R9, c[0x0][0x23c], -R21.reuse ;  /* 0x00008f0009af7a23 */ /* 0x100fe20000010815 */
[----:B------:R-:W-:Y:S01]  /*45b0*/  ISETP.GT.AND P6, PT, R239, R224, PT ;  /* 0x000000e0ef00720c */ /* 0x000fe20003fc4270 */
[--C-:B------:R-:W-:Y:S02]  /*45c0*/  FFMA.FTZ R176, R10, c[0x0][0x23c], -R20.reuse ;  /* 0x00008f000ab07a23 */ /* 0x100fe40000010814 */
[--C-:B------:R-:W-:Y:S02]  /*45d0*/  FFMA.FTZ R177, R11, c[0x0][0x23c], -R20.reuse ;  /* 0x00008f000bb17a23 */ /* 0x100fe40000010814 */
[--C-:B------:R-:W-:Y:S01]  /*45e0*/  FFMA.FTZ R178, R12, c[0x0][0x23c], -R21.reuse ;  /* 0x00008f000cb27a23 */ /* 0x100fe20000010815 */
[----:B------:R-:W-:Y:S01]  /*45f0*/  MUFU.EX2 R171, R171 ;  /* 0x000000ab00ab7308 */ /* 0x000fe20000000800 */
[--C-:B------:R-:W-:Y:S02]  /*4600*/  FFMA.FTZ R179, R13, c[0x0][0x23c], -R21.reuse ;  /* 0x00008f000db37a23 */ /* 0x100fe40000010815 */
[--C-:B------:R-:W-:Y:S02]  /*4610*/  FFMA.FTZ R180, R14, c[0x0][0x23c], -R20.reuse ;  /* 0x00008f000eb47a23 */ /* 0x100fe40000010814 */
[--C-:B------:R-:W-:Y:S02]  /*4620*/  FFMA.FTZ R181, R15, c[0x0][0x23c], -R20.reuse ;  /* 0x00008f000fb57a23 */ /* 0x100fe40000010814 */
[--C-:B------:R-:W-:Y:S02]  /*4630*/  FFMA.FTZ R182, R16, c[0x0][0x23c], -R21.reuse ;  /* 0x00008f0010b67a23 */ /* 0x100fe40000010815 */
[--C-:B------:R-:W-:Y:S01]  /*4640*/  FFMA.FTZ R184, R18, c[0x0][0x23c], -R20.reuse ;  /* 0x00008f0012b87a23 */ /* 0x100fe20000010814 */
[----:B------:R-:W-:Y:S01]  /*4650*/  MUFU.EX2 R172, R172 ;  /* 0x000000ac00ac7308 */ /* 0x000fe20000000800 */
[----:B------:R-:W-:Y:S02]  /*4660*/  FFMA.FTZ R21, R17, c[0x0][0x23c], -R21 ;  /* 0x00008f0011157a23 */ /* 0x000fe40000010815 */
[----:B------:R-:W-:Y:S02]  /*4670*/  FFMA.FTZ R20, R19, c[0x0][0x23c], -R20 ;  /* 0x00008f0013147a23 */ /* 0x000fe40000010814 */
[----:B------:R-:W-:Y:S05]  /*4680*/  IMAD R245, R245, c[0x0][0x1c0], RZ ;  /* 0x00007000f5f57a24 */ /* 0x000fea00078e02ff */
[----:B------:R-:W-:Y:S10]  /*4690*/  MUFU.EX2 R173, R173 ;  /* 0x000000ad00ad7308 */ /* 0x000ff40000000800 */
        /* <DEDUP_REMOVED lines=11> */
[----:B------:R-:W1:Y:S02]  /*4750*/  MUFU.EX2 R185, R20 ;  /* 0x0000001400b97308 */ /* 0x000e640000000800 */
[----:B-1----:R-:W-:Y:S02]  /*4760*/  F2FP.PACK_AB R25, R185, R184 ;  /* 0x000000b8b919723e */ /* 0x002fe400000000ff */
[----:B------:R-:W-:Y:S02]  /*4770*/  F2FP.PACK_AB R153, R171, R170 ;  /* 0x000000aaab99723e */ /* 0x000fe400000000ff */
[----:B------:R-:W-:Y:S02]  /*4780*/  F2FP.PACK_AB R35, R173, R172 ;  /* 0x000000acad23723e */ /* 0x000fe400000000ff */
[----:B------:R-:W-:Y:S01]  /*4790*/  F2FP.PACK_AB R33, R175, R174 ;  /* 0x000000aeaf21723e */ /* 0x000fe200000000ff */
[----:B------:R-:W-:Y:S01]  /*47a0*/  STS [R218+0x20000], R153 ;  /* 0x02000099da007388 */ /* 0x000fe20000000800 */
[----:B------:R-:W-:Y:S02]  /*47b0*/  F2FP.PACK_AB R23, R177, R176 ;  /* 0x000000b0b117723e */ /* 0x000fe400000000ff */
[----:B------:R-:W-:Y:S02]  /*47c0*/  F2FP.PACK_AB R31, R179, R178 ;  /* 0x000000b2b31f723e */ /* 0x000fe400000000ff */
[----:B------:R-:W-:Y:S01]  /*47d0*/  F2FP.PACK_AB R29, R181, R180 ;  /* 0x000000b4b51d723e */ /* 0x000fe200000000ff */
[----:B------:R-:W-:Y:S01]  /*47e0*/  STS [R218+0x20400], R35 ;  /* 0x02040023da007388 */ /* 0x000fe20000000800 */
[----:B------:R-:W-:Y:S05]  /*47f0*/  F2FP.PACK_AB R27, R183, R182 ;  /* 0x000000b6b71b723e */ /* 0x000fea00000000ff */
[----:B------:R-:W-:Y:S06]  /*4800*/  STS [R222+0x20000], R33 ;  /* 0x02000021de007388 */ /* 0x000fec0000000800 */
[----:B------:R-:W-:Y:S06]  /*4810*/  STS [R222+0x20400], R23 ;  /* 0x02040017de007388 */ /* 0x000fec0000000800 */
[----:B------:R-:W-:Y:S06]  /*4820*/  STS [R220+0x20000], R31 ;  /* 0x0200001fdc007388 */ /* 0x000fec0000000800 */
[----:B------:R-:W-:Y:S06]  /*4830*/  STS [R220+0x20400], R29 ;  /* 0x0204001ddc007388 */ /* 0x000fec0000000800 */
[----:B------:R-:W-:Y:S06]  /*4840*/  STS [R226+0x20000], R27 ;  /* 0x0200001be2007388 */ /* 0x000fec0000000800 */
[----:B------:R-:W-:Y:S06]  /*4850*/  STS [R226+0x20400], R25 ;  /* 0x02040019e2007388 */ /* 0x000fec0000000800 */
[----:B------:R-:W-:Y:S06]  /*4860*/  LDSM.16.M88.4 R84, [R166+0xc000] ;  /* 0x00c00000a654783b */ /* 0x000fec0000000200 */
[----:B------:R-:W1:Y:S06]  /*4870*/  LDSM.16.M88.4 R88, [R198+0x18000] ;  /* 0x01800000c658783b */ /* 0x000e6c0000000200 */
[----:B------:R-:W2:Y:S06]  /*4880*/  LDSM.16.M88.4 R92, [R198+0x18800] ;  /* 0x01880000c65c783b */ /* 0x000eac0000000200 */
[----:B------:R-:W-:Y:S06]  /*4890*/  LDSM.16.M88.4 R96, [R167+0xc000] ;  /* 0x00c00000a760783b */ /* 0x000fec0000000200 */
[----:B------:R-:W3:Y:S06]  /*48a0*/  LDSM.16.M88.4 R148, [R188+0x18000] ;  /* 0x01800000bc94783b */ /* 0x000eec0000000200 */
[----:B------:R-:W4:Y:S06]  /*48b0*/  LDSM.16.M88.4 R152, [R188+0x18800] ;  /* 0x01880000bc98783b */ /* 0x000f2c0000000200 */
[----:B------:R-:W-:Y:S06]  /*48c0*/  LDSM.16.M88.4 R156, [R165+0xc000] ;  /* 0x00c00000a59c783b */ /* 0x000fec0000000200 */
[----:B------:R-:W4:Y:S01]  /*48d0*/  LDSM.16.M88.4 R160, [R3+0x18000] ;  /* 0x0180000003a0783b */ /* 0x000f220000000200 */
[C---:B-1----:R-:W-:Y:S08]  /*48e0*/  HMMA.16816.F32 R20, R84.reuse, R88, RZ ;  /* 0x000000585414723c */ /* 0x042ff000000018ff */
[C---:B------:R-:W-:Y:S01]  /*48f0*/  HMMA.16816.F32 R24, R84.reuse, R90, RZ ;  /* 0x0000005a5418723c */ /* 0x040fe200000018ff */
[----:B------:R-:W-:Y:S07]  /*4900*/  LDSM.16.M88.4 R88, [R164+0xc000] ;  /* 0x00c00000a458783b */ /* 0x000fee0000000200 */
[C---:B--2---:R-:W-:Y:S08]  /*4910*/  HMMA.16816.F32 R28, R84.reuse, R92, RZ ;  /* 0x0000005c541c723c */ /* 0x044ff000000018ff */
[----:B------:R-:W-:Y:S01]  /*4920*/  HMMA.16816.F32 R32, R84, R94, RZ ;  /* 0x0000005e5420723c */ /* 0x000fe200000018ff */
[----:B------:R-:W1:Y:S06]  /*4930*/  LDSM.16.M88.4 R84, [R3+0x18800] ;  /* 0x018800000354783b */ /* 0x000e6c0000000200 */
[----:B------:R-:W2:Y:S01]  /*4940*/  LDSM.16.M88.4 R92, [R2+0x18000] ;  /* 0x01800000025c783b */ /* 0x000ea20000000200 */
[C---:B---3--:R-:W-:Y:S08]  /*4950*/  HMMA.16816.F32 R20, R96.reuse, R148, R20 ;  /* 0x000000946014723c */ /* 0x048ff00000001814 */
[C---:B------:R-:W-:Y:S01]  /*4960*/  HMMA.16816.F32 R24, R96.reuse, R150, R24 ;  /* 0x000000966018723c */ /* 0x040fe20000001818 */
[----:B------:R-:W-:Y:S07]  /*4970*/  LDSM.16.M88.4 R148, [R166+0xe000] ;  /* 0x00e00000a694783b */ /* 0x000fee0000000200 */
[C---:B----4-:R-:W-:Y:S08]  /*4980*/  HMMA.16816.F32 R28, R96.reuse, R152, R28 ;  /* 0x00000098601c723c */ /* 0x050ff0000000181c */
[----:B------:R-:W-:Y:S01]  /*4990*/  HMMA.16816.F32 R32, R96, R154, R32 ;  /* 0x0000009a6020723c */ /* 0x000fe20000001820 */
[----:B------:R-:W3:Y:S06]  /*49a0*/  LDSM.16.M88.4 R96, [R2+0x18800] ;  /* 0x018800000260783b */ /* 0x000eec0000000200 */
[----:B------:R-:W4:Y:S01]  /*49b0*/  LDSM.16.M88.4 R152, [R198+0x1a000] ;  /* 0x01a00000c698783b */ /* 0x000f220000000200 */
[C---:B------:R-:W-:Y:S08]  /*49c0*/  HMMA.16816.F32 R20, R156.reuse, R160, R20 ;  /* 0x000000a09c14723c */ /* 0x040ff00000001814 */
[C---:B------:R-:W-:Y:S01]  /*49d0*/  HMMA.16816.F32 R24, R156.reuse, R162, R24 ;  /* 0x000000a29c18723c */ /* 0x040fe20000001818 */
[----:B------:R-:W-:Y:S07]  /*49e0*/  LDSM.16.M88.4 R160, [R188+0x1a000] ;  /* 0x01a00000bca0783b */ /* 0x000fee0000000200 */
[C---:B-1----:R-:W-:Y:S08]  /*49f0*/  HMMA.16816.F32 R28, R156.reuse, R84, R28 ;  /* 0x000000549c1c723c */ /* 0x042ff0000000181c */
[----:B------:R-:W-:Y:S01]  /*4a00*/  HMMA.16816.F32 R32, R156, R86, R32 ;  /* 0x000000569c20723c */ /* 0x000fe20000001820 */
[----:B------:R-:W1:Y:S06]  /*4a10*/  LDSM.16.M88.4 R84, [R198+0x1a800] ;  /* 0x01a80000c654783b */ /* 0x000e6c0000000200 */
[----:B------:R-:W1:Y:S01]  /*4a20*/  LDSM.16.M88.4 R156, [R167+0xe000] ;  /* 0x00e00000a79c783b */ /* 0x000e620000000200 */
[C---:B--2---:R-:W-:Y:S08]  /*4a30*/  HMMA.16816.F32 R20, R88.reuse, R92, R20 ;  /* 0x0000005c5814723c */ /* 0x044ff00000001814 */
[C---:B------:R-:W-:Y:S01]  /*4a40*/  HMMA.16816.F32 R24, R88.reuse, R94, R24 ;  /* 0x0000005e5818723c */ /* 0x040fe20000001818 */
[----:B------:R-:W-:Y:S07]  /*4a50*/  LDSM.16.M88.4 R92, [R165+0xe000] ;  /* 0x00e00000a55c783b */ /* 0x000fee0000000200 */
[C---:B---3--:R-:W-:Y:S08]  /*4a60*/  HMMA.16816.F32 R28, R88.reuse, R96, R28 ;  /* 0x00000060581c723c */ /* 0x048ff0000000181c */
[----:B------:R-:W-:Y:S01]  /*4a70*/  HMMA.16816.F32 R32, R88, R98, R32 ;  /* 0x000000625820723c */ /* 0x000fe20000001820 */
[----:B------:R-:W2:Y:S06]  /*4a80*/  LDSM.16.M88.4 R88, [R188+0x1a800] ;  /* 0x01a80000bc58783b */ /* 0x000eac0000000200 */
[----:B------:R-:W3:Y:S01]  /*4a90*/  LDSM.16.M88.4 R96, [R3+0x1a000] ;  /* 0x01a000000360783b */ /* 0x000ee20000000200 */
[C---:B----4-:R-:W-:Y:S08]  /*4aa0*/  HMMA.16816.F32 R20, R148.reuse, R152, R20 ;  /* 0x000000989414723c */ /* 0x050ff00000001814 */
[C---:B------:R-:W-:Y:S01]  /*4ab0*/  HMMA.16816.F32 R24, R148.reuse, R154, R24 ;  /* 0x0000009a9418723c */ /* 0x040fe20000001818 */
[----:B------:R-:W-:Y:S07]  /*4ac0*/  LDSM.16.M88.4 R152, [R2+0x1a000] ;  /* 0x01a000000298783b */ /* 0x000fee0000000200 */
[C---:B-1----:R-:W-:Y:S08]  /*4ad0*/  HMMA.16816.F32 R28, R148.reuse, R84, R28 ;  /* 0x00000054941c723c */ /* 0x042ff0000000181c */
[----:B------:R-:W-:Y:S01]  /*4ae0*/  HMMA.16816.F32 R32, R148, R86, R32 ;  /* 0x000000569420723c */ /* 0x000fe20000001820 */
[----:B------:R-:W1:Y:S06]  /*4af0*/  LDSM.16.M88.4 R84, [R3+0x1a800] ;  /* 0x01a800000354783b */ /* 0x000e6c0000000200 */
[----:B------:R-:W4:Y:S01]  /*4b00*/  LDSM.16.M88.4 R148, [R164+0xe000] ;  /* 0x00e00000a494783b */ /* 0x000f220000000200 */
[C---:B------:R-:W-:Y:S08]  /*4b10*/  HMMA.16816.F32 R20, R156.reuse, R160, R20 ;  /* 0x000000a09c14723c */ /* 0x040ff00000001814 */
[C---:B------:R-:W-:Y:S01]  /*4b20*/  HMMA.16816.F32 R24, R156.reuse, R162, R24 ;  /* 0x000000a29c18723c */ /* 0x040fe20000001818 */
[----:B------:R-:W-:Y:S07]  /*4b30*/  LDSM.16.M88.4 R160, [R198+0x1c000] ;  /* 0x01c00000c6a0783b */ /* 0x000fee0000000200 */
[C---:B--2---:R-:W-:Y:S08]  /*4b40*/  HMMA.16816.F32 R28, R156.reuse, R88, R28 ;  /* 0x000000589c1c723c */ /* 0x044ff0000000181c */
[----:B------:R-:W-:Y:S01]  /*4b50*/  HMMA.16816.F32 R32, R156, R90, R32 ;  /* 0x0000005a9c20723c */ /* 0x000fe20000001820 */
[----:B------:R-:W2:Y:S06]  /*4b60*/  LDSM.16.M88.4 R88, [R2+0x1a800] ;  /* 0x01a800000258783b */ /* 0x000eac0000000200 */
[----:B------:R-:W2:Y:S01]  /*4b70*/  LDSM.16.M88.4 R156, [R166+0x10000] ;  /* 0x01000000a69c783b */ /* 0x000ea20000000200 */
[C---:B---3--:R-:W-:Y:S08]  /*4b80*/  HMMA.16816.F32 R20, R92.reuse, R96, R20 ;  /* 0x000000605c14723c */ /* 0x048ff00000001814 */
[C---:B------:R-:W-:Y:S01]  /*4b90*/  HMMA.16816.F32 R24, R92.reuse, R98, R24 ;  /* 0x000000625c18723c */ /* 0x040fe20000001818 */
[----:B------:R-:W-:Y:S07]  /*4ba0*/  LDSM.16.M88.4 R96, [R188+0x1c000] ;  /* 0x01c00000bc60783b */ /* 0x000fee0000000200 */
[C---:B-1----:R-:W-:Y:S08]  /*4bb0*/  HMMA.16816.F32 R28, R92.reuse, R84, R28 ;  /* 0x000000545c1c723c */ /* 0x042ff0000000181c */
[----:B------:R-:W-:Y:S01]  /*4bc0*/  HMMA.16816.F32 R32, R92, R86, R32 ;  /* 0x000000565c20723c */ /* 0x000fe20000001820 */
[----:B------:R-:W1:Y:S06]  /*4bd0*/  LDSM.16.M88.4 R84, [R198+0x1c800] ;  /* 0x01c80000c654783b */ /* 0x000e6c0000000200 */
[----:B------:R-:W3:Y:S01]  /*4be0*/  LDSM.16.M88.4 R92, [R167+0x10000] ;  /* 0x01000000a75c783b */ /* 0x000ee20000000200 */
[C---:B----4-:R-:W-:Y:S08]  /*4bf0*/  HMMA.16816.F32 R20, R148.reuse, R152, R20 ;  /* 0x000000989414723c */ /* 0x050ff00000001814 */
[C---:B------:R-:W-:Y:S01]  /*4c00*/  HMMA.16816.F32 R24, R148.reuse, R154, R24 ;  /* 0x0000009a9418723c */ /* 0x040fe20000001818 */
[----:B------:R-:W-:Y:S07]  /*4c10*/  LDSM.16.M88.4 R152, [R3+0x1c000] ;  /* 0x01c000000398783b */ /* 0x000fee0000000200 */
[C---:B--2---:R-:W-:Y:S08]  /*4c20*/  HMMA.16816.F32 R28, R148.reuse, R88, R28 ;  /* 0x00000058941c723c */ /* 0x044ff0000000181c */
[----:B------:R-:W-:Y:S01]  /*4c30*/  HMMA.16816.F32 R32, R148, R90, R32 ;  /* 0x0000005a9420723c */ /* 0x000fe20000001820 */
[----:B------:R-:W2:Y:S06]  /*4c40*/  LDSM.16.M88.4 R88, [R188+0x1c800] ;  /* 0x01c80000bc58783b */ /* 0x000eac0000000200 */
[----:B------:R-:W4:Y:S01]  /*4c50*/  LDSM.16.M88.4 R148, [R165+0x10000] ;  /* 0x01000000a594783b */ /* 0x000f220000000200 */
[C---:B------:R-:W-:Y:S08]  /*4c60*/  HMMA.16816.F32 R20, R156.reuse, R160, R20 ;  /* 0x000000a09c14723c */ /* 0x040ff00000001814 */
[C---:B------:R-:W-:Y:S08]  /*4c70*/  HMMA.16816.F32 R24, R156.reuse, R162, R24 ;  /* 0x000000a29c18723c */ /* 0x040ff00000001818 */
[C---:B-1----:R-:W-:Y:S08]  /*4c80*/  HMMA.16816.F32 R28, R156.reuse, R84, R28 ;  /* 0x000000549c1c723c */ /* 0x042ff0000000181c */
[----:B------:R-:W-:Y:S01]  /*4c90*/  HMMA.16816.F32 R32, R156, R86, R32 ;  /* 0x000000569c20723c */ /* 0x000fe20000001820 */
[----:B------:R-:W1:Y:S06]  /*4ca0*/  LDSM.16.M88.4 R84, [R3+0x1c800] ;  /* 0x01c800000354783b */ /* 0x000e6c0000000200 */
[----:B------:R-:W-:Y:S01]  /*4cb0*/  LDSM.16.M88.4 R156, [R2+0x1c000] ;  /* 0x01c00000029c783b */ /* 0x000fe20000000200 */
[C---:B---3--:R-:W-:Y:S08]  /*4cc0*/  HMMA.16816.F32 R20, R92.reuse, R96, R20 ;  /* 0x000000605c14723c */ /* 0x048ff00000001814 */
[C---:B------:R-:W-:Y:S01]  /*4cd0*/  HMMA.16816.F32 R24, R92.reuse, R98, R24 ;  /* 0x000000625c18723c */ /* 0x040fe20000001818 */
[----:B------:R-:W3:Y:S07]  /*4ce0*/  LDSM.16.M88.4 R96, [R164+0x10000] ;  /* 0x01000000a460783b */ /* 0x000eee0000000200 */
[C---:B--2---:R-:W-:Y:S08]  /*4cf0*/  HMMA.16816.F32 R28, R92.reuse, R88, R28 ;  /* 0x000000585c1c723c */ /* 0x044ff0000000181c */
[----:B------:R-:W-:Y:S01]  /*4d00*/  HMMA.16816.F32 R32, R92, R90, R32 ;  /* 0x0000005a5c20723c */ /* 0x000fe20000001820 */
[----:B------:R-:W2:Y:S07]  /*4d10*/  LDSM.16.M88.4 R88, [R2+0x1c800] ;  /* 0x01c800000258783b */ /* 0x000eae0000000200 */
[C---:B----4-:R-:W-:Y:S07]  /*4d20*/  HMMA.16816.F32 R20, R148.reuse, R152, R20 ;  /* 0x000000989414723c */ /* 0x050fee0000001814 */
[----:B------:R-:W-:Y:S01]  /*4d30*/  LEA R153, -R245, RZ, 0x6 ;  /* 0x000000fff5997211 */ /* 0x000fe200078e31ff */
[C---:B------:R-:W-:Y:S04]  /*4d40*/  HMMA.16816.F32 R24, R148.reuse, R154, R24 ;  /* 0x0000009a9418723c */ /* 0x040fe80000001818 */
[C---:B------:R-:W-:Y:S04]  /*4d50*/  LEA R246, P0, R153.reuse, R246, 0x2 ;  /* 0x000000f699f67211 */ /* 0x040fe800078010ff */
[C---:B-1----:R-:W-:Y:S04]  /*4d60*/  HMMA.16816.F32 R28, R148.reuse, R84, R28 ;  /* 0x00000054941c723c */ /* 0x042fe8000000181c */
[----:B------:R-:W-:Y:S04]  /*4d70*/  LEA.HI.X.SX32 R247, R153, R247, 0x2, P0 ;  /* 0x000000f799f77211 */ /* 0x000fe800000f16ff */
[----:B------:R-:W-:Y:S08]  /*4d80*/  HMMA.16816.F32 R32, R148, R86, R32 ;  /* 0x000000569420723c */ /* 0x000ff00000001820 */
[C---:B---3--:R-:W-:Y:S08]  /*4d90*/  HMMA.16816.F32 R20, R96.reuse, R156, R20 ;  /* 0x0000009c6014723c */ /* 0x048ff00000001814 */
[C---:B------:R-:W-:Y:S08]  /*4da0*/  HMMA.16816.F32 R24, R96.reuse, R158, R24 ;  /* 0x0000009e6018723c */ /* 0x040ff00000001818 */
[C---:B--2---:R-:W-:Y:S08]  /*4db0*/  HMMA.16816.F32 R28, R96.reuse, R88, R28 ;  /* 0x00000058601c723c */ /* 0x044ff0000000181c */
[C---:B-----5:R-:W-:Y:S01]  /*4dc0*/  FADD.FTZ R153, -R169.reuse, R20 ;  /* 0x00000014a9997221 */ /* 0x060fe20000010100 */
[----:B------:R-:W-:Y:S03]  /*4dd0*/  HMMA.16816.F32 R32, R96, R90, R32 ;  /* 0x0000005a6020723c */ /* 0x000fe60000001820 */
[C---:B------:R-:W-:Y:S02]  /*4de0*/  FADD.FTZ R20, -R169.reuse, R21 ;  /* 0x00000015a9147221 */ /* 0x040fe40000010100 */
[C---:B------:R-:W-:Y:S02]  /*4df0*/  FADD.FTZ R21, -R168.reuse, R22 ;  /* 0x00000016a8157221 */ /* 0x040fe40000010100 */
[C---:B------:R-:W-:Y:S02]  /*4e00*/  FADD.FTZ R22, -R168.reuse, R23 ;  /* 0x00000017a8167221 */ /* 0x040fe40000010100 */
[C---:B------:R-:W-:Y:S03]  /*4e10*/  FADD.FTZ R23, -R169.reuse, R24 ;  /* 0x00000018a9177221 */ /* 0x040fe60000010100 */
[C---:B------:R-:W-:Y:S02]  /*4e20*/  FADD.FTZ R24, -R169.reuse, R25 ;  /* 0x00000019a9187221 */ /* 0x040fe40000010100 */
[C---:B------:R-:W-:Y:S02]  /*4e30*/  FADD.FTZ R25, -R168.reuse, R26 ;  /* 0x0000001aa8197221 */ /* 0x040fe40000010100 */
[C---:B------:R-:W-:Y:S02]  /*4e40*/  FADD.FTZ R26, -R168.reuse, R27 ;  /* 0x0000001ba81a7221 */ /* 0x040fe40000010100 */
[C---:B------:R-:W-:Y:S02]  /*4e50*/  FADD.FTZ R27, -R169.reuse, R28 ;  /* 0x0000001ca91b7221 */ /* 0x040fe40000010100 */
[C---:B------:R-:W-:Y:S02]  /*4e60*/  FADD.FTZ R28, -R169.reuse, R29 ;  /* 0x0000001da91c7221 */ /* 0x040fe40000010100 */
[C---:B------:R-:W-:Y:S02]  /*4e70*/  FADD.FTZ R29, -R168.reuse, R30 ;  /* 0x0000001ea81d7221 */ /* 0x040fe40000010100 */
[C---:B------:R-:W-:Y:S02]  /*4e80*/  FADD.FTZ R30, -R168.reuse, R31 ;  /* 0x0000001fa81e7221 */ /* 0x040fe40000010100 */
[C---:B------:R-:W-:Y:S02]  /*4e90*/  FADD.FTZ R31, -R169.reuse, R32 ;  /* 0x00000020a91f7221 */ /* 0x040fe40000010100 */
[----:B------:R-:W-:Y:S02]  /*4ea0*/  FADD.FTZ R32, -R169, R33 ;  /* 0x00000021a9207221 */ /* 0x000fe40000010100 */
        /* <DEDUP_REMOVED lines=22> */
[----:B------:R-:W-:Y:S01]  /*5010*/  IMAD.MOV.U32 R6, RZ, RZ, -0x6000 ;  /* 0xffffa000ff067424 */ /* 0x000fe200078e00ff */
[----:B------:R-:W-:Y:S01]  /*5020*/  ISETP.GE.AND P1, PT, R217, c[0x0][0x220], PT ;  /* 0x00008800d9007a0c */ /* 0x000fe20003f26270 */
[----:B------:R-:W-:Y:S01]  /*5030*/  IMAD.U32 R7, R5, -0x40, RZ ;  /* 0xffffffc005077824 */ /* 0x000fe200078e00ff */
[----:B------:R-:W-:Y:S04]  /*5040*/  LOP3.LUT R4, R239, 0x1, RZ, 0xc0, !PT ;  /* 0x00000001ef047812 */ /* 0x000fe800078ec0ff */
[CC--:B------:R-:W-:Y:S02]  /*5050*/  LEA R10, P0, R7.reuse, R250.reuse, 0x1 ;  /* 0x000000fa070a7211 */ /* 0x0c0fe400078008ff */
[----:B------:R-:W-:Y:S01]  /*5060*/  ISETP.NE.U32.AND P5, PT, R4, 0x1, PT ;  /* 0x000000010400780c */ /* 0x000fe20003fa5070 */
[----:B------:R-:W-:Y:S01]  /*5070*/  IMAD.MOV.U32 R4, RZ, RZ, c[0x0][0x194] ;  /* 0x00006500ff047624 */ /* 0x000fe200078e00ff */
[----:B------:R-:W-:Y:S02]  /*5080*/  LEA.HI.X.SX32 R11, R7, R251, 0x1, P0 ;  /* 0x000000fb070b7211 */ /* 0x000fe400000f0eff */
[----:B------:R-:W-:Y:S02]  /*5090*/  LEA R9, P4, R5, R7, 0x5 ;  /* 0x0000000705097211 */ /* 0x000fe400078828ff */
[----:B------:R-:W-:Y:S02]  /*50a0*/  SHF.R.S32.HI R8, RZ, 0x1f, R7 ;  /* 0x0000001fff087819 */ /* 0x000fe40000011407 */
[----:B------:R-:W-:Y:S02]  /*50b0*/  @!P1 LEA R14, P0, R9, R250, 0x1 ;  /* 0x000000fa090e9211 */ /* 0x000fe400078008ff */
[----:B------:R-:W-:Y:S02]  /*50c0*/  SEL R7, R6, 0x6000, !P5 ;  /* 0x0000600006077807 */ /* 0x000fe40006800000 */
[C---:B------:R-:W-:Y:S02]  /*50d0*/  @!P3 LEA R16, P5, R5.reuse, R10, 0x6 ;  /* 0x0000000a0510b211 */ /* 0x040fe400078a30ff */
[C-C-:B------:R-:W-:Y:S01]  /*50e0*/  LEA.HI.X R8, R5.reuse, R8, R4.reuse, 0x5, P4 ;  /* 0x0000000805087211 */ /* 0x140fe200020f2c04 */
[--C-:B------:R-:W-:Y:S01]  /*50f0*/  IMAD.IADD R238, R238, 0x1, R7.reuse ;  /* 0x00000001eeee7824 */ /* 0x100fe200078e0207 */
[----:B------:R-:W-:Y:S01]  /*5100*/  @!P3 LEA.HI.X R17, R5, R11, R4, 0x6, P5 ;  /* 0x0000000b0511b211 */ /* 0x000fe200028f3404 */
[--C-:B------:R-:W-:Y:S01]  /*5110*/  IMAD.IADD R234, R234, 0x1, R7.reuse ;  /* 0x00000001eaea7824 */ /* 0x100fe200078e0207 */
[----:B------:R-:W-:Y:S01]  /*5120*/  @!P2 LEA R12, P4, R9, R250, 0x1 ;  /* 0x000000fa090ca211 */ /* 0x000fe200078808ff */
[----:B------:R-:W-:Y:S01]  /*5130*/  IMAD.IADD R195, R195, 0x1, R7 ;  /* 0x00000001c3c37824 */ /* 0x000fe200078e0207 */
[----:B------:R1:W-:Y:S01]  /*5140*/  @P3 STS [R238], RZ ;  /* 0x000000ffee003388 */ /* 0x0003e20000000800 */
[CC--:B------:R-:W-:Y:S01]  /*5150*/  @!P1 LEA.HI.X R15, R9.reuse, R251.reuse, R8, 0x1, P0 ;  /* 0x000000fb090f9211 */ /* 0x0c0fe200000f0c08 */
[----:B------:R-:W-:Y:S01]  /*5160*/  IMAD.MOV.U32 R250, RZ, RZ, R10 ;  /* 0x000000fffffa7224 */ /* 0x000fe200078e000a */
[----:B------:R-:W-:Y:S01]  /*5170*/  @!P2 LEA.HI.X R13, R9, R251, R8, 0x1, P4 ;  /* 0x000000fb090da211 */ /* 0x000fe200020f0c08 */
        /* <DEDUP_REMOVED lines=49> */
.L_x_334:
[----:B------:R-:W-:Y:S01]  /*5490*/  F2FP.PACK_AB R153, R20, R153 ;  /* 0x000000991499723e */ /* 0x000fe200000000ff */
[----:B------:R-:W-:Y:S01]  /*54a0*/  IMAD.SHL.U32 R201, R199, 0x2, RZ ;  /* 0x00000002c7c97824 */ /* 0x000fe200078e00ff */
        /* <DEDUP_REMOVED lines=12> */
[----:B------:R-:W-:Y:S05]  /*5570*/  STS [R220+0x1e400], R29 ;  /* 0x01e4001ddc007388 */ /* 0x000fea0000000800 */
[----:B------:R-:W-:Y:S05]  /*5580*/  STS [R226+0x1e000], R85 ;  /* 0x01e00055e2007388 */ /* 0x000fea0000000800 */
[----:B------:R-:W-:Y:S05]  /*5590*/  STS [R226+0x1e400], R87 ;  /* 0x01e40057e2007388 */ /* 0x000fea0000000800 */
[----:B------:R-:W-:Y:S06]  /*55a0*/  BAR.SYNC.DEFER_BLOCKING 0x0 ;  /* 0x0000000000007b1d */ /* 0x000fec0000010000 */
[----:B------:R-:W-:Y:S05]  /*55b0*/  LDSM.16.MT88.4 R4, [R197+0x20000] ;  /* 0x02000000c504783b */ /* 0x000fea0000004200 */
[----:B-1----:R-:W1:Y:S05]  /*55c0*/  LDSM.16.MT88.4 R8, [R201+0xc000] ;  /* 0x00c00000c908783b */ /* 0x002e6a0000004200 */
        /* <DEDUP_REMOVED lines=74> */
[----:B------:R-:W-:Y:S02]  /*5a70*/  LEA R10, P0, R7, R248, 0x1 ;  /* 0x000000f8070a7211 */ /* 0x000fe400078008ff */
[----:B------:R-:W-:Y:S02]  /*5a80*/  LEA R9, P4, R5, R7, 0x5 ;  /* 0x0000000705097211 */ /* 0x000fe400078828ff */
[----:B------:R-:W-:Y:S01]  /*5a90*/  LEA.HI.X.SX32 R11, R7, R249, 0x1, P0 ;  /* 0x000000f9070b7211 */ /* 0x000fe200000f0eff */
[----:B------:R1:W-:Y:S01]  /*5aa0*/  @P3 STS.128 [R215+0xc000], RZ ;  /* 0x00c000ffd7003388 */ /* 0x0003e20000000c00 */
[C---:B------:R-:W-:Y:S02]  /*5ab0*/  @!P3 LEA R14, P5, R5.reuse, R10, 0x6 ;  /* 0x0000000a050eb211 */ /* 0x040fe400078a30ff */
[----:B------:R-:W-:Y:S01]  /*5ac0*/  SHF.R.S32.HI R6, RZ, 0x1f, R7 ;  /* 0x0000001fff067819 */ /* 0x000fe20000011407 */
[----:B------:R-:W-:Y:S01]  /*5ad0*/  @!PT LDS RZ, [RZ] ;  /* 0x00000000fffff984 */ /* 0x000fe20000000800 */
[----:B------:R-:W-:Y:S01]  /*5ae0*/  @!PT LDS RZ, [RZ] ;  /* 0x00000000fffff984 */ /* 0x000fe20000000800 */
[----:B------:R-:W-:Y:S01]  /*5af0*/  @!PT LDS RZ, [RZ] ;  /* 0x00000000fffff984 */ /* 0x000fe20000000800 */
[----:B------:R1:W-:Y:S01]  /*5b00*/  @!P3 LDGSTS.E.BYPASS.LTC128B.128 [R215+0xc000], [R10.64] ;  /* 0x0c0000000ad7bfae */ /* 0x0003e2000b901d46 */
[--C-:B------:R-:W-:Y:S02]  /*5b10*/  @!P3 LEA.HI.X R15, R5, R11, R4.reuse, 0x6, P5 ;  /* 0x0000000b050fb211 */ /* 0x100fe400028f3404 */
[----:B------:R-:W-:Y:S01]  /*5b20*/  @!P1 LEA R8, P0, R9, R248, 0x1 ;  /* 0x000000f809089211 */ /* 0x000fe200078008ff */
[----:B------:R1:W-:Y:S01]  /*5b30*/  @P2 STS.128 [R215+0xe000], RZ ;  /* 0x00e000ffd7002388 */ /* 0x0003e20000000c00 */
[----:B------:R-:W-:Y:S02]  /*5b40*/  LEA.HI.X R6, R5, R6, R4, 0x5, P4 ;  /* 0x0000000605067211 */ /* 0x000fe400020f2c04 */
[C---:B------:R-:W-:Y:S01]  /*5b50*/  @!P2 LEA R12, P4, R9.reuse, R248, 0x1 ;  /* 0x000000f8090ca211 */ /* 0x040fe200078808ff */
[----:B------:R-:W-:Y:S01]  /*5b60*/  @!PT LDS RZ, [RZ] ;  /* 0x00000000fffff984 */ /* 0x000fe20000000800 */
[----:B------:R-:W-:Y:S01]  /*5b70*/  @!PT LDS RZ, [RZ] ;  /* 0x00000000fffff984 */ /* 0x000fe20000000800 */
[----:B------:R-:W-:Y:S01]  /*5b80*/  @!PT LDS RZ, [RZ] ;  /* 0x00000000fffff984 */ /* 0x000fe20000000800 */
[----:B------:R1:W-:Y:S01]  /*5b90*/  @!P2 LDGSTS.E.BYPASS.LTC128B.128 [R215+0xe000], [R10.64+0x80] ;  /* 0x0e0000800ad7afae */ /* 0x0003e2000b901d46 */
[----:B------:R-:W-:Y:S02]  /*5ba0*/  IMAD.MOV.U32 R248, RZ, RZ, R10 ;  /* 0x000000fffff87224 */ /* 0x000fe400078e000a */
[CCC-:B------:R-:W-:Y:S01]  /*5bb0*/  @!P2 LEA.HI.X R13, R9.reuse, R249.reuse, R6.reuse, 0x1, P4 ;  /* 0x000000f9090da211 */ /* 0x1c0fe200020f0c06 */
[----:B------:R1:W-:Y:S01]  /*5bc0*/  @P1 STS.128 [R215+0x10000], RZ ;  /* 0x010000ffd7001388 */ /* 0x0003e20000000c00 */
[----:B------:R-:W-:Y:S01]  /*5bd0*/  @!P1 LEA.HI.X R9, R9, R249, R6, 0x1, P0 ;  /* 0x000000f909099211 */ /* 0x000fe200000f0c06 */
[----:B------:R-:W-:Y:S02]  /*5be0*/  IMAD.MOV.U32 R249, RZ, RZ, R11 ;  /* 0x000000fffff97224 */ /* 0x000fe400078e000b */
        /* <DEDUP_REMOVED lines=20> */
.L_x_335:
[----:B------:R-:W-:Y:S04]  /*5d30*/  LDSM.16.M88.4 R148, [R196] ;  /* 0x00000000c494783b */ /* 0x000fe80000000200 */
[----:B------:R-:W2:Y:S04]  /*5d40*/  LDSM.16.MT88.4 R16, [R201+0x12000] ;  /* 0x01200000c910783b */ /* 0x000ea80000004200 */
[----:B------:R-:W3:Y:S04]  /*5d50*/  LDSM.16.M88.4 R92, [R196+0x1000] ;  /* 0x00100000c45c783b */ /* 0x000ee80000000200 */
[----:B------:R-:W4:Y:S04]  /*5d60*/  LDSM.16.MT88.4 R32, [R201+0x14000] ;  /* 0x01400000c920783b */ /* 0x000f280000004200 */
[----:B------:R-:W1:Y:S04]  /*5d70*/  LDSM.16.MT88.4 R96, [R201+0x16000] ;  /* 0x01600000c960783b */ /* 0x000e680000004200 */
[----:B------:R-:W-:Y:S04]  /*5d80*/  LDSM.16.M88.4 R152, [R191] ;  /* 0x00000000bf98783b */ /* 0x000fe80000000200 */
[----:B------:R-:W1:Y:S04]  /*5d90*/  LDSM.16.MT88.4 R156, [R201+0x12800] ;  /* 0x01280000c99c783b */ /* 0x000e680000004200 */
[----:B------:R-:W1:Y:S04]  /*5da0*/  LDSM.16.M88.4 R160, [R191+0x1000] ;  /* 0x00100000bfa0783b */ /* 0x000e680000000200 */
[----:B------:R-:W1:Y:S04]  /*5db0*/  LDSM.16.MT88.4 R164, [R201+0x14800] ;  /* 0x01480000c9a4783b */ /* 0x000e680000004200 */
[----:B------:R-:W1:Y:S04]  /*5dc0*/  LDSM.16.MT88.4 R168, [R201+0x16800] ;  /* 0x01680000c9a8783b */ /* 0x000e680000004200 */
[----:B------:R-:W-:Y:S01]  /*5dd0*/  LDSM.16.MT88.4 R172, [R201+0x13000] ;  /* 0x01300000c9ac783b */ /* 0x000fe20000004200 */
[-C--:B--2---:R-:W-:Y:S03]  /*5de0*/  HMMA.16816.F32 R4, R148, R16.reuse, RZ ;  /* 0x000000109404723c */ /* 0x084fe600000018ff */
[----:B------:R-:W-:Y:S04]  /*5df0*/  LDSM.16.M88.4 R176, [R189+0x1000] ;  /* 0x00100000bdb0783b */ /* 0x000fe80000000200 */
[----:B------:R-:W-:Y:S01]  /*5e00*/  LDSM.16.MT88.4 R180, [R201+0x15000] ;  /* 0x01500000c9b4783b */ /* 0x000fe20000004200 */
[C---:B-1-3--:R-:W-:Y:S03]  /*5e10*/  HMMA.16816.F32 R8, R92.reuse, R16, RZ ;  /* 0x000000105c08723c */ /* 0x04afe600000018ff */
[----:B------:R-:W-:Y:S05]  /*5e20*/  LDSM.16.M88.4 R184, [R190+0x1000] ;  /* 0x00100000beb8783b */ /* 0x000fea0000000200 */
[-C--:B------:R-:W-:Y:S08]  /*5e30*/  HMMA.16816.F32 R12, R92, R18.reuse, RZ ;  /* 0x000000125c0c723c */ /* 0x080ff000000018ff */
[C---:B------:R-:W-:Y:S08]  /*5e40*/  HMMA.16816.F32 R16, R148.reuse, R18, RZ ;  /* 0x000000129410723c */ /* 0x040ff000000018ff */
[-C--:B----4-:R-:W-:Y:S08]  /*5e50*/  HMMA.16816.F32 R20, R148, R32.reuse, RZ ;  /* 0x000000209414723c */ /* 0x090ff000000018ff */
[C---:B------:R-:W-:Y:S08]  /*5e60*/  HMMA.16816.F32 R24, R92.reuse, R32, RZ ;  /* 0x000000205c18723c */ /* 0x040ff000000018ff */
[-C--:B------:R-:W-:Y:S08]  /*5e70*/  HMMA.16816.F32 R28, R92, R34.reuse, RZ ;  /* 0x000000225c1c723c */ /* 0x080ff000000018ff */
[C---:B------:R-:W-:Y:S08]  /*5e80*/  HMMA.16816.F32 R32, R148.reuse, R34, RZ ;  /* 0x000000229420723c */ /* 0x040ff000000018ff */
[-C--:B------:R-:W-:Y:S08]  /*5e90*/  HMMA.16816.F32 R84, R148, R96.reuse, RZ ;  /* 0x000000609454723c */ /* 0x080ff000000018ff */
[C---:B------:R-:W-:Y:S08]  /*5ea0*/  HMMA.16816.F32 R88, R92.reuse, R96, RZ ;  /* 0x000000605c58723c */ /* 0x040ff000000018ff */
[-C--:B------:R-:W-:Y:S08]  /*5eb0*/  HMMA.16816.F32 R92, R92, R98.reuse, RZ ;  /* 0x000000625c5c723c */ /* 0x080ff000000018ff */
[----:B------:R-:W-:Y:S01]  /*5ec0*/  HMMA.16816.F32 R96, R148, R98, RZ ;  /* 0x000000629460723c */ /* 0x000fe200000018ff */
[----:B------:R-:W1:Y:S07]  /*5ed0*/  LDSM.16.M88.4 R148, [R189] ;  /* 0x00000000bd94783b */ /* 0x000e6e0000000200 */
        /* <DEDUP_REMOVED lines=13> */
[----:B------:R-:W3:Y:S07]  /*5fb0*/  LDSM.16.M88.4 R160, [R190] ;  /* 0x00000000bea0783b */ /* 0x000eee0000000200 */
[----:B------:R-:W-:Y:S01]  /*5fc0*/  HMMA.16816.F32 R96, R152, R170, R96 ;  /* 0x000000aa9860723c */ /* 0x000fe20000001860 */
[----:B------:R-:W4:Y:S04]  /*5fd0*/  LDSM.16.MT88.4 R152, [R201+0x15800] ;  /* 0x01580000c998783b */ /* 0x000f280000004200 */
[----:B------:R-:W2:Y:S03]  /*5fe0*/  LDSM.16.MT88.4 R168, [R201+0x17800] ;  /* 0x01780000c9a8783b */ /* 0x000ea60000004200 */
        /* <DEDUP_REMOVED lines=8> */
[-C--:B--2---:R-:W-:Y:S08]  /*6070*/  HMMA.16816.F32 R84, R148, R156.reuse, R84 ;  /* 0x0000009c9454723c */ /* 0x084ff00000001854 */
[C---:B------:R-:W-:Y:S07]  /*6080*/  HMMA.16816.F32 R88, R176.reuse, R156, R88 ;  /* 0x0000009cb058723c */ /* 0x040fee0000001858 */
[----:B------:R-:W-:Y:S01]  /*6090*/  IMAD.SHL.U32 R157, R245, 0x10, RZ ;  /* 0x00000010f59d7824 */ /* 0x000fe200078e00ff */
[-C--:B------:R-:W-:Y:S08]  /*60a0*/  HMMA.16816.F32 R92, R176, R158.reuse, R92 ;  /* 0x0000009eb05c723c */ /* 0x080ff0000000185c */
[----:B------:R-:W-:Y:S08]  /*60b0*/  HMMA.16816.F32 R96, R148, R158, R96 ;  /* 0x0000009e9460723c */ /* 0x000ff00000001860 */
[-C--:B---3--:R-:W-:Y:S08]  /*60c0*/  HMMA.16816.F32 R4, R160, R164.reuse, R4 ;  /* 0x000000a4a004723c */ /* 0x088ff00000001804 */
[C---:B------:R-:W-:Y:S08]  /*60d0*/  HMMA.16816.F32 R8, R184.reuse, R164, R8 ;  /* 0x000000a4b808723c */ /* 0x040ff00000001808 */
[-C--:B------:R-:W-:Y:S08]  /*60e0*/  HMMA.16816.F32 R12, R184, R166.reuse, R12 ;  /* 0x000000a6b80c723c */ /* 0x080ff0000000180c */
[C---:B------:R-:W-:Y:S07]  /*60f0*/  HMMA.16816.F32 R16, R160.reuse, R166, R16 ;  /* 0x000000a6a010723c */ /* 0x040fee0000001810 */
[C---:B------:R-:W-:Y:S01]  /*6100*/  LEA R166, P1, R157.reuse, R246, 0x2 ;  /* 0x000000f69da67211 */ /* 0x040fe200078210ff */
[-C--:B----4-:R-:W-:Y:S04]  /*6110*/  HMMA.16816.F32 R20, R160, R152.reuse, R20 ;  /* 0x00000098a014723c */ /* 0x090fe80000001814 */
[-C--:B------:R-:W-:Y:S04]  /*6120*/  LEA.HI.X.SX32 R167, R157, R247.reuse, 0x2, P1 ;  /* 0x000000f79da77211 */ /* 0x080fe800008f16ff */
[C---:B------:R-:W-:Y:S07]  /*6130*/  HMMA.16816.F32 R24, R184.reuse, R152, R24 ;  /* 0x00000098b818723c */ /* 0x040fee0000001818 */
[----:B------:R-:W-:Y:S01]  /*6140*/  IMAD.SHL.U32 R153, R245, 0x8, RZ ;  /* 0x00000008f5997824 */ /* 0x000fe200078e00ff */
[-C--:B------:R-:W-:Y:S08]  /*6150*/  HMMA.16816.F32 R28, R184, R154.reuse, R28 ;  /* 0x0000009ab81c723c */ /* 0x080ff0000000181c */
[C---:B------:R-:W-:Y:S07]  /*6160*/  HMMA.16816.F32 R32, R160.reuse, R154, R32 ;  /* 0x0000009aa020723c */ /* 0x040fee0000001820 */
[----:B------:R-:W-:Y:S01]  /*6170*/  @P6 IADD3 R154, P0, R231, R230, RZ ;  /* 0x000000e6e79a6210 */ /* 0x000fe20007f1e0ff */
[-C--:B------:R-:W-:Y:S04]  /*6180*/  HMMA.16816.F32 R84, R160, R168.reuse, R84 ;  /* 0x000000a8a054723c */ /* 0x080fe80000001854 */
[----:B------:R-:W-:Y:S01]  /*6190*/  @P6 IMAD.X R155, R232, 0x1, R229, P0 ;  /* 0x00000001e89b6824 */ /* 0x000fe200000e06e5 */
[CC--:B------:R-:W-:Y:S03]  /*61a0*/  LEA R158, P0, R153.reuse, R246.reuse, 0x2 ;  /* 0x000000f6999e7211 */ /* 0x0c0fe600078010ff */
[C---:B------:R-:W-:Y:S01]  /*61b0*/  HMMA.16816.F32 R88, R184.reuse, R168, R88 ;  /* 0x000000a8b858723c */ /* 0x040fe20000001858 */
[----:B------:R1:W5:Y:S03]  /*61c0*/  @P6 LDG.E R235, [R154.64+-0x100] ;  /* 0xffff00069aeb6981 */ /* 0x000366000c1e1900 */
[-C--:B------:R-:W-:Y:S01]  /*61d0*/  LEA.HI.X.SX32 R159, R153, R247.reuse, 0x2, P0 ;  /* 0x000000f7999f7211 */ /* 0x080fe200000f16ff */
[----:B------:R1:W5:Y:S03]  /*61e0*/  @P6 LDG.E R237, [R154.64+-0xe0] ;  /* 0xffff20069aed6981 */ /* 0x000366000c1e1900 */
[-C--:B------:R-:W-:Y:S01]  /*61f0*/  HMMA.16816.F32 R92, R184, R170.reuse, R92 ;  /* 0x000000aab85c723c */ /* 0x080fe2000000185c */
[----:B------:R-:W-:Y:S04]  /*6200*/  RED.E.ADD.F32.FTZ.RN.STRONG.GPU [R246.64], R4 ;  /* 0x00000004f600798e */ /* 0x000fe8000c10e786 */
[----:B------:R2:W-:Y:S03]  /*6210*/  RED.E.ADD.F32.FTZ.RN.STRONG.GPU [R158.64], R5 ;  /* 0x000000059e00798e */ /* 0x0005e6000c10e786 */
[----:B------:R-:W-:Y:S01]  /*6220*/  HMMA.16816.F32 R96, R160, R170, R96 ;  /* 0x000000aaa060723c */ /* 0x000fe20000001860 */
[----:B------:R-:W-:Y:S06]  /*6230*/  RED.E.ADD.F32.FTZ.RN.STRONG.GPU [R166.64], R6 ;  /* 0x00000006a600798e */ /* 0x000fec000c10e786 */
[C---:B------:R-:W-:Y:S02]  /*6240*/  IMAD R161, R245.reuse, 0x18, RZ ;  /* 0x00000018f5a17824 */ /* 0x040fe400078e02ff */
[----:B------:R-:W-:Y:S03]  /*6250*/  IMAD.SHL.U32 R163, R245, 0x20, RZ ;  /* 0x00000020f5a37824 */ /* 0x000fe600078e00ff */
[-C--:B------:R-:W-:Y:S02]  /*6260*/  LEA R164, P0, R161, R246.reuse, 0x2 ;  /* 0x000000f6a1a47211 */ /* 0x080fe400078010ff */
[-C--:B------:R-:W-:Y:S01]  /*6270*/  LEA R162, P1, R163, R246.reuse, 0x2 ;  /* 0x000000f6a3a27211 */ /* 0x080fe200078210ff */
[----:B-1----:R-:W-:Y:S01]  /*6280*/  IMAD R155, R245, 0x28, RZ ;  /* 0x00000028f59b7824 */ /* 0x002fe200078e02ff */
[-C--:B------:R-:W-:Y:S01]  /*6290*/  LEA.HI.X.SX32 R165, R161, R247.reuse, 0x2, P0 ;  /* 0x000000f7a1a57211 */ /* 0x080fe200000f16ff */
[----:B------:R-:W-:Y:S01]  /*62a0*/  IMAD R161, R245, 0x30, RZ ;  /* 0x00000030f5a17824 */ /* 0x000fe200078e02ff */
[-C--:B------:R-:W-:Y:S01]  /*62b0*/  LEA.HI.X.SX32 R163, R163, R247.reuse, 0x2, P1 ;  /* 0x000000f7a3a37211 */ /* 0x080fe200008f16ff */
[----:B------:R-:W-:Y:S01]  /*62c0*/  IMAD R245, R245, 0x38, RZ ;  /* 0x00000038f5f57824 */ /* 0x000fe200078e02ff */
[-C--:B------:R-:W-:Y:S01]  /*62d0*/  LEA R154, P0, R155, R246.reuse, 0x2 ;  /* 0x000000f69b9a7211 */ /* 0x080fe200078010ff */
[----:B------:R1:W-:Y:S01]  /*62e0*/  RED.E.ADD.F32.FTZ.RN.STRONG.GPU [R164.64], R7 ;  /* 0x00000007a400798e */ /* 0x0003e2000c10e786 */
[-C--:B------:R-:W-:Y:S02]  /*62f0*/  LEA R160, P1, R161, R246.reuse, 0x2 ;  /* 0x000000f6a1a07211 */ /* 0x080fe400078210ff */
[-C--:B------:R-:W-:Y:S01]  /*6300*/  LEA.HI.X.SX32 R155, R155, R247.reuse, 0x2, P0 ;  /* 0x000000f79b9b7211 */ /* 0x080fe200000f16ff */
[----:B------:R3:W-:Y:S01]  /*6310*/  RED.E.ADD.F32.FTZ.RN.STRONG.GPU [R162.64], R8 ;  /* 0x00000008a200798e */ /* 0x0007e2000c10e786 */
[-C--:B------:R-:W-:Y:S02]  /*6320*/  LEA R168, P0, R245, R246.reuse, 0x2 ;  /* 0x000000f6f5a87211 */ /* 0x080fe400078010ff */
[-C--:B------:R-:W-:Y:S01]  /*6330*/  LEA.HI.X.SX32 R161, R161, R247.reuse, 0x2, P1 ;  /* 0x000000f7a1a17211 */ /* 0x080fe200008f16ff */
[----:B------:R4:W-:Y:S01]  /*6340*/  RED.E.ADD.F32.FTZ.RN.STRONG.GPU [R154.64], R9 ;  /* 0x000000099a00798e */ /* 0x0009e2000c10e786 */
[-C--:B------:R-:W-:Y:S02]  /*6350*/  LEA.HI.X.SX32 R169, R245, R247.reuse, 0x2, P0 ;  /* 0x000000f7f5a97211 */ /* 0x080fe400000f16ff */
[----:B--2---:R-:W-:Y:S01]  /*6360*/  IADD3 R5, R157, 0x20, RZ ;  /* 0x000000209d057810 */ /* 0x004fe20007ffe0ff */
[----:B------:R2:W-:Y:S04]  /*6370*/  RED.E.ADD.F32.FTZ.RN.STRONG.GPU [R160.64], R10 ;  /* 0x0000000aa000798e */ /* 0x0005e8000c10e786 */
[----:B------:R2:W-:Y:S04]  /*6380*/  RED.E.ADD.F32.FTZ.RN.STRONG.GPU [R168.64], R11 ;  /* 0x0000000ba800798e */ /* 0x0005e8000c10e786 */
[----:B------:R2:W-:Y:S04]  /*6390*/  RED.E.ADD.F32.FTZ.RN.STRONG.GPU [R246.64+0x80], R16 ;  /* 0x00008010f600798e */ /* 0x0005e8000c10e786 */
[----:B------:R2:W-:Y:S01]  /*63a0*/  RED.E.ADD.F32.FTZ.RN.STRONG.GPU [R158.64+0x80], R17 ;  /* 0x000080119e00798e */ /* 0x0005e2000c10e786 */
[----:B-1----:R-:W-:Y:S01]  /*63b0*/  IMAD.IADD R7, R153, 0x1, R5 ;  /* 0x0000000199077824 */ /* 0x002fe200078e0205 */
[CC--:B------:R-:W-:Y:S04]  /*63c0*/  LEA R164, P0, R5.reuse, R246.reuse, 0x2 ;  /* 0x000000f605a47211 */ /* 0x0c0fe800078010ff */
[-C--:B------:R-:W-:Y:S01]  /*63d0*/  LEA.HI.X.SX32 R165, R5, R247.reuse, 0x2, P0 ;  /* 0x000000f705a57211 */ /* 0x080fe200000f16ff */
[----:B------:R-:W-:Y:S01]  /*63e0*/  IMAD.IADD R5, R153, 0x1, R7 ;  /* 0x0000000199057824 */ /* 0x000fe200078e0207 */
[CC--:B---3--:R-:W-:Y:S03]  /*63f0*/  LEA R162, P0, R7.reuse, R246.reuse, 0x2 ;  /* 0x000000f607a27211 */ /* 0x0c8fe600078010ff */
[----:B------:R1:W-:Y:S01]  /*6400*/  RED.E.ADD.F32.FTZ.RN.STRONG.GPU [R164.64], R18 ;  /* 0x00000012a400798e */ /* 0x0003e2000c10e786 */
[-C--:B------:R-:W-:Y:S01]  /*6410*/  LEA.HI.X.SX32 R163, R7, R247.reuse, 0x2, P0 ;  /* 0x000000f707a37211 */ /* 0x080fe200000f16ff */
[----:B------:R-:W-:Y:S01]  /*6420*/  IMAD.IADD R7, R153, 0x1, R5 ;  /* 0x0000000199077824 */ /* 0x000fe200078e0205 */
[-C--:B----4-:R-:W-:Y:S03]  /*6430*/  LEA R154, P1, R5, R246.reuse, 0x2 ;  /* 0x000000f6059a7211 */ /* 0x090fe600078210ff */
[----:B------:R-:W-:Y:S01]  /*6440*/  IMAD.IADD R9, R153, 0x1, R7 ;  /* 0x0000000199097824 */ /* 0x000fe200078e0207 */
[-C--:B------:R-:W-:Y:S01]  /*6450*/  LEA R6, P0, R7, R246.reuse, 0x2 ;  /* 0x000000f607067211 */ /* 0x080fe200078010ff */
[----:B------:R3:W-:Y:S01]  /*6460*/  RED.E.ADD.F32.FTZ.RN.STRONG.GPU [R162.64], R19 ;  /* 0x00000013a200798e */ /* 0x0007e2000c10e786 */
[-C--:B------:R-:W-:Y:S01]  /*6470*/  LEA.HI.X.SX32 R155, R5, R247.reuse, 0x2, P1 ;  /* 0x000000f7059b7211 */ /* 0x080fe200008f16ff */
[----:B------:R-:W-:Y:S01]  /*6480*/  IMAD.IADD R5, R153, 0x1, R9 ;  /* 0x0000000199057824 */ /* 0x000fe200078e0209 */
[-C--:B------:R-:W-:Y:S02]  /*6490*/  LEA.HI.X.SX32 R7, R7, R247.reuse, 0x2, P0 ;  /* 0x000000f707077211 */ /* 0x080fe400000f16ff */
[CC--:B--2---:R-:W-:Y:S01]  /*64a0*/  LEA R10, P0, R9.reuse, R246.reuse, 0x2 ;  /* 0x000000f6090a7211 */ /* 0x0c4fe200078010ff */
[----:B------:R2:W-:Y:S03]  /*64b0*/  RED.E.ADD.F32.FTZ.RN.STRONG.GPU [R154.64], R12 ;  /* 0x0000000c9a00798e */ /* 0x0005e6000c10e786 */
[-C--:B------:R-:W-:Y:S01]  /*64c0*/  LEA.HI.X.SX32 R11, R9, R247.reuse, 0x2, P0 ;  /* 0x000000f7090b7211 */ /* 0x080fe200000f16ff */
[----:B------:R-:W-:Y:S01]  /*64d0*/  RED.E.ADD.F32.FTZ.RN.STRONG.GPU [R6.64], R13 ;  /* 0x0000000d0600798e */ /* 0x000fe2000c10e786 */
[-C--:B------:R-:W-:Y:S02]  /*64e0*/  LEA R16, P0, R5, R246.reuse, 0x2 ;  /* 0x000000f605107211 */ /* 0x080fe400078010ff */
[----:B------:R-:W-:Y:S01]  /*64f0*/  IADD3 R9, R157, 0x40, RZ ;  /* 0x000000409d097810 */ /* 0x000fe20007ffe0ff */
[----:B------:R4:W-:Y:S01]  /*6500*/  RED.E.ADD.F32.FTZ.RN.STRONG.GPU [R10.64], R14 ;  /* 0x0000000e0a00798e */ /* 0x0009e2000c10e786 */
[-C--:B------:R-:W-:Y:S03]  /*6510*/  LEA.HI.X.SX32 R17, R5, R247.reuse, 0x2, P0 ;  /* 0x000000f705117211 */ /* 0x080fe600000f16ff */
[----:B------:R-:W-:Y:S01]  /*6520*/  IMAD.IADD R5, R153, 0x1, R9 ;  /* 0x0000000199057824 */ /* 0x000fe200078e0209 */
[CC--:B-1----:R-:W-:Y:S01]  /*6530*/  LEA R18, P0, R9.reuse, R246.reuse, 0x2 ;  /* 0x000000f609127211 */ /* 0x0c2fe200078010ff */
[----:B------:R1:W-:Y:S04]  /*6540*/  RED.E.ADD.F32.FTZ.RN.STRONG.GPU [R16.64], R15 ;  /* 0x0000000f1000798e */ /* 0x0003e8000c10e786 */
[----:B------:R-:W-:Y:S01]  /*6550*/  RED.E.ADD.F32.FTZ.RN.STRONG.GPU [R246.64+0x100], R20 ;  /* 0x00010014f600798e */ /* 0x000fe2000c10e786 */
[-C--:B---3--:R-:W-:Y:S01]  /*6560*/  LEA.HI.X.SX32 R19, R9, R247.reuse, 0x2, P0 ;  /* 0x000000f709137211 */ /* 0x088fe200000f16ff */
[----:B------:R-:W-:Y:S02]  /*6570*/  IMAD.IADD R9, R153, 0x1, R5 ;  /* 0x0000000199097824 */ /* 0x000fe400078e0205 */
[----:B------:R-:W-:Y:S01]  /*6580*/  RED.E.ADD.F32.FTZ.RN.STRONG.GPU [R158.64+0x100], R21 ;  /* 0x000100159e00798e */ /* 0x000fe2000c10e786 */
[CC--:B--2---:R-:W-:Y:S03]  /*6590*/  LEA R154, P0, R5.reuse, R246.reuse, 0x2 ;  /* 0x000000f6059a7211 */ /* 0x0c4fe600078010ff */
[----:B------:R-:W-:Y:S01]  /*65a0*/  RED.E.ADD.F32.FTZ.RN.STRONG.GPU [R18.64], R22 ;  /* 0x000000161200798e */ /* 0x000fe2000c10e786 */
[-C--:B------:R-:W-:Y:S01]  /*65b0*/  LEA.HI.X.SX32 R155, R5, R247.reuse, 0x2, P0 ;  /* 0x000000f7059b7211 */ /* 0x080fe200000f16ff */
[----:B------:R-:W-:Y:S01]  /*65c0*/  IMAD.IADD R5, R153, 0x1, R9 ;  /* 0x0000000199057824 */ /* 0x000fe200078e0209 */
[-C--:B----4-:R-:W-:Y:S03]  /*65d0*/  LEA R10, P1, R9, R246.reuse, 0x2 ;  /* 0x000000f6090a7211 */ /* 0x090fe600078210ff */
[----:B------:R-:W-:Y:S01]  /*65e0*/  IMAD.IADD R7, R153, 0x1, R5 ;  /* 0x0000000199077824 */ /* 0x000fe200078e0205 */
[-C--:B------:R-:W-:Y:S01]  /*65f0*/  LEA R8, P0, R5, R246.reuse, 0x2 ;  /* 0x000000f605087211 */ /* 0x080fe200078010ff */
[----:B------:R-:W-:Y:S01]  /*6600*/  RED.E.ADD.F32.FTZ.RN.STRONG.GPU [R154.64], R23 ;  /* 0x000000179a00798e */ /* 0x000fe2000c10e786 */
[-C--:B------:R-:W-:Y:S02]  /*6610*/  LEA.HI.X.SX32 R11, R9, R247.reuse, 0x2, P1 ;  /* 0x000000f7090b7211 */ /* 0x080fe400008f16ff */
[-C--:B------:R-:W-:Y:S01]  /*6620*/  LEA.HI.X.SX32 R9, R5, R247.reuse, 0x2, P0 ;  /* 0x000000f705097211 */ /* 0x080fe200000f16ff */
[----:B------:R-:W-:Y:S01]  /*6630*/  IMAD.IADD R5, R153, 0x1, R7 ;  /* 0x0000000199057824 */ /* 0x000fe200078e0207 */
[CC--:B------:R-:W-:Y:S01]  /*6640*/  LEA R12, P0, R7.reuse, R246.reuse, 0x2 ;  /* 0x000000f6070c7211 */ /* 0x0c0fe200078010ff */
[----:B------:R2:W-:Y:S03]  /*6650*/  RED.E.ADD.F32.FTZ.RN.STRONG.GPU [R10.64], R24 ;  /* 0x000000180a00798e */ /* 0x0005e6000c10e786 */
[-C--:B------:R-:W-:Y:S01]  /*6660*/  LEA.HI.X.SX32 R13, R7, R247.reuse, 0x2, P0 ;  /* 0x000000f7070d7211 */ /* 0x080fe200000f16ff */
[----:B------:R-:W-:Y:S01]  /*6670*/  RED.E.ADD.F32.FTZ.RN.STRONG.GPU [R8.64], R25 ;  /* 0x000000190800798e */ /* 0x000fe2000c10e786 */
[-C--:B------:R-:W-:Y:S02]  /*6680*/  LEA R14, P0, R5, R246.reuse, 0x2 ;  /* 0x000000f6050e7211 */ /* 0x080fe400078010ff */
[----:B------:R-:W-:Y:S01]  /*6690*/  IADD3 R7, R157, 0x60, RZ ;  /* 0x000000609d077810 */ /* 0x000fe20007ffe0ff */
[----:B------:R3:W-:Y:S01]  /*66a0*/  RED.E.ADD.F32.FTZ.RN.STRONG.GPU [R12.64], R26 ;  /* 0x0000001a0c00798e */ /* 0x0007e2000c10e786 */
[-C--:B-1----:R-:W-:Y:S02]  /*66b0*/  LEA.HI.X.SX32 R15, R5, R247.reuse, 0x2, P0 ;  /* 0x000000f7050f7211 */ /* 0x082fe400000f16ff */
[-C--:B------:R-:W-:Y:S01]  /*66c0*/  LEA R16, P0, R7, R246.reuse, 0x2 ;  /* 0x000000f607107211 */ /* 0x080fe200078010ff */
[----:B------:R-:W-:Y:S01]  /*66d0*/  IMAD.IADD R5, R153, 0x1, R7 ;  /* 0x0000000199057824 */ /* 0x000fe200078e0207 */
[----:B------:R-:W-:Y:S02]  /*66e0*/  LDSM.16.MT88.4 R20, [R194+0x4000] ;  /* 0x00400000c214783b */ /* 0x000fe40000004200 */
[-C--:B------:R-:W-:Y:S01]  /*66f0*/  LEA.HI.X.SX32 R17, R7, R247.reuse, 0x2, P0 ;  /* 0x000000f707117211 */ /* 0x080fe200000f16ff */
[----:B------:R-:W-:Y:S01]  /*6700*/  IMAD.IADD R7, R153, 0x1, R5 ;  /* 0x0000000199077824 */ /* 0x000fe200078e0205 */
[----:B------:R1:W-:Y:S04]  /*6710*/  RED.E.ADD.F32.FTZ.RN.STRONG.GPU [R14.64], R27 ;  /* 0x0000001b0e00798e */ /* 0x0003e8000c10e786 */
[----:B------:R-:W-:Y:S04]  /*6720*/  RED.E.ADD.F32.FTZ.RN.STRONG.GPU [R246.64+0x180], R32 ;  /* 0x00018020f600798e */ /* 0x000fe8000c10e786 */
[----:B------:R-:W-:Y:S01]  /*6730*/  RED.E.ADD.F32.FTZ.RN.STRONG.GPU [R158.64+0x180], R33 ;  /* 0x000180219e00798e */ /* 0x000fe2000c10e786 */
[CC--:B--2---:R-:W-:Y:S03]  /*6740*/  LEA R10, P0, R5.reuse, R246.reuse, 0x2 ;  /* 0x000000f6050a7211 */ /* 0x0c4fe600078010ff */
[----:B------:R2:W-:Y:S01]  /*6750*/  RED.E.ADD.F32.FTZ.RN.STRONG.GPU [R16.64], R34 ;  /* 0x000000221000798e */ /* 0x0005e2000c10e786 */
[-C--:B------:R-:W-:Y:S01]  /*6760*/  LEA.HI.X.SX32 R11, R5, R247.reuse, 0x2, P0 ;  /* 0x000000f7050b7211 */ /* 0x080fe200000f16ff */
[----:B------:R-:W-:Y:S02]  /*6770*/  IMAD.IADD R5, R153, 0x1, R7 ;  /* 0x0000000199057824 */ /* 0x000fe400078e0207 */
[----:B------:R-:W-:Y:S01]  /*6780*/  LDSM.16.MT88.4 R24, [R197+0x1e800] ;  /* 0x01e80000c518783b */ /* 0x000fe20000004200 */
[-C--:B---3--:R-:W-:Y:S01]  /*6790*/  LEA R12, P1, R7, R246.reuse, 0x2 ;  /* 0x000000f6070c7211 */ /* 0x088fe200078210ff */
[----:B------:R-:W-:Y:S01]  /*67a0*/  IMAD.IADD R9, R153, 0x1, R5 ;  /* 0x0000000199097824 */ /* 0x000fe200078e0205 */
[-C--:B------:R-:W-:Y:S01]  /*67b0*/  LEA R6, P0, R5, R246.reuse, 0x2 ;  /* 0x000000f605067211 */ /* 0x080fe200078010ff */
[----:B------:R3:W-:Y:S01]  /*67c0*/  RED.E.ADD.F32.FTZ.RN.STRONG.GPU [R10.64], R35 ;  /* 0x000000230a00798e */ /* 0x0007e2000c10e786 */
[-C--:B------:R-:W-:Y:S02]  /*67d0*/  LEA.HI.X.SX32 R13, R7, R247.reuse, 0x2, P1 ;  /* 0x000000f7070d7211 */ /* 0x080fe400008f16ff */
[-C--:B------:R-:W-:Y:S01]  /*67e0*/  LEA.HI.X.SX32 R7, R5, R247.reuse, 0x2, P0 ;  /* 0x000000f705077211 */ /* 0x080fe200000f16ff */
[----:B------:R-:W-:Y:S01]  /*67f0*/  IMAD.IADD R5, R153, 0x1, R9 ;  /* 0x0000000199057824 */ /* 0x000fe200078e0209 */
[CC--:B-1----:R-:W-:Y:S01]  /*6800*/  LEA R14, P0, R9.reuse, R246.reuse, 0x2 ;  /* 0x000000f6090e7211 */ /* 0x0c2fe200078010ff */
[----:B------:R1:W-:Y:S03]  /*6810*/  RED.E.ADD.F32.FTZ.RN.STRONG.GPU [R12.64], R28 ;  /* 0x0000001c0c00798e */ /* 0x0003e6000c10e786 */
[-C--:B------:R-:W-:Y:S01]  /*6820*/  LEA.HI.X.SX32 R15, R9, R247.reuse, 0x2, P0 ;  /* 0x000000f7090f7211 */ /* 0x080fe200000f16ff */
[----:B------:R-:W-:Y:S01]  /*6830*/  RED.E.ADD.F32.FTZ.RN.STRONG.GPU [R6.64], R29 ;  /* 0x0000001d0600798e */ /* 0x000fe2000c10e786 */
[C---:B------:R-:W-:Y:S02]  /*6840*/  IADD3 R9, R157.reuse, 0x80, RZ ;  /* 0x000000809d097810 */ /* 0x040fe40007ffe0ff */
[----:B------:R-:W-:Y:S01]  /*6850*/  IADD3 R157, R157, 0xa0, RZ ;  /* 0x000000a09d9d7810 */ /* 0x000fe20007ffe0ff */
[----:B------:R4:W-:Y:S01]  /*6860*/  RED.E.ADD.F32.FTZ.RN.STRONG.GPU [R14.64], R30 ;  /* 0x0000001e0e00798e */ /* 0x0009e2000c10e786 */
[CC--:B--2---:R-:W-:Y:S04]  /*6870*/  LEA R16, P0, R5.reuse, R246.reuse, 0x2 ;  /* 0x000000f605107211 */ /* 0x0c4fe800078010ff */
[-C--:B------:R-:W-:Y:S01]  /*6880*/  LEA.HI.X.SX32 R17, R5, R247.reuse, 0x2, P0 ;  /* 0x000000f705117211 */ /* 0x080fe200000f16ff */
[----:B------:R-:W-:Y:S04]  /*6890*/  IMAD.IADD R5, R153, 0x1, R9 ;  /* 0x0000000199057824 */ /* 0x000fe800078e0209 */
[----:B------:R-:W-:Y:S01]  /*68a0*/  RED.E.ADD.F32.FTZ.RN.STRONG.GPU [R16.64], R31 ;  /* 0x0000001f1000798e */ /* 0x000fe2000c10e786 */
[CC--:B---3--:R-:W-:Y:S03]  /*68b0*/  LEA R10, P0, R9.reuse, R246.reuse, 0x2 ;  /* 0x000000f6090a7211 */ /* 0x0c8fe600078010ff */
[----:B------:R-:W-:Y:S01]  /*68c0*/  RED.E.ADD.F32.FTZ.RN.STRONG.GPU [R246.64+0x200], R84 ;  /* 0x00020054f600798e */ /* 0x000fe2000c10e786 */
[-C--:B------:R-:W-:Y:S01]  /*68d0*/  LEA.HI.X.SX32 R11, R9, R247.reuse, 0x2, P0 ;  /* 0x000000f7090b7211 */ /* 0x080fe200000f16ff */
[----:B------:R-:W-:Y:S01]  /*68e0*/  IMAD.IADD R9, R153, 0x1, R5 ;  /* 0x0000000199097824 */ /* 0x000fe200078e0205 */
[CC--:B-1----:R-:W-:Y:S01]  /*68f0*/  LEA R12, P0, R5.reuse, R246.reuse, 0x2 ;  /* 0x000000f6050c7211 */ /* 0x0c2fe200078010ff */
[----:B------:R-:W-:Y:S03]  /*6900*/  RED.E.ADD.F32.FTZ.RN.STRONG.GPU [R158.64+0x200], R85 ;  /* 0x000200559e00798e */ /* 0x000fe6000c10e786 */
[-C--:B------:R-:W-:Y:S01]  /*6910*/  LEA.HI.X.SX32 R13, R5, R247.reuse, 0x2, P0 ;  /* 0x000000f7050d7211 */ /* 0x080fe200000f16ff */
[----:B------:R-:W-:Y:S01]  /*6920*/  IMAD.IADD R5, R153, 0x1, R9 ;  /* 0x0000000199057824 */ /* 0x000fe200078e0209 */
[----:B------:R1:W-:Y:S01]  /*6930*/  RED.E.ADD.F32.FTZ.RN.STRONG.GPU [R10.64], R86 ;  /* 0x000000560a00798e */ /* 0x0003e2000c10e786 */
[-C--:B----4-:R-:W-:Y:S02]  /*6940*/  LEA R14, P1, R9, R246.reuse, 0x2 ;  /* 0x000000f6090e7211 */ /* 0x090fe400078210ff */
[----:B------:R-:W-:Y:S01]  /*6950*/  IMAD.IADD R7, R153, 0x1, R5 ;  /* 0x0000000199077824 */ /* 0x000fe200078e0205 */
[-C--:B------:R-:W-:Y:S01]  /*6960*/  LEA R8, P0, R5, R246.reuse, 0x2 ;  /* 0x000000f605087211 */ /* 0x080fe200078010ff */
[----:B------:R2:W-:Y:S01]  /*6970*/  RED.E.ADD.F32.FTZ.RN.STRONG.GPU [R12.64], R87 ;  /* 0x000000570c00798e */ /* 0x0005e2000c10e786 */
[-C--:B------:R-:W-:Y:S02]  /*6980*/  LEA.HI.X.SX32 R15, R9, R247.reuse, 0x2, P1 ;  /* 0x000000f7090f7211 */ /* 0x080fe400008f16ff */
[-C--:B------:R-:W-:Y:S01]  /*6990*/  LEA.HI.X.SX32 R9, R5, R247.reuse, 0x2, P0 ;  /* 0x000000f705097211 */ /* 0x080fe200000f16ff */
[----:B------:R-:W-:Y:S01]  /*69a0*/  IMAD.IADD R5, R153, 0x1, R7 ;  /* 0x0000000199057824 */ /* 0x000fe200078e0207 */
[CC--:B------:R-:W-:Y:S01]  /*69b0*/  LEA R6, P0, R7.reuse, R246.reuse, 0x2 ;  /* 0x000000f607067211 */ /* 0x0c0fe200078010ff */
[----:B------:R-:W-:Y:S03]  /*69c0*/  RED.E.ADD.F32.FTZ.RN.STRONG.GPU [R14.64], R88 ;  /* 0x000000580e00798e */ /* 0x000fe6000c10e786 */
[-C--:B------:R-:W-:Y:S01]  /*69d0*/  LEA.HI.X.SX32 R7, R7, R247.reuse, 0x2, P0 ;  /* 0x000000f707077211 */ /* 0x080fe200000f16ff */
[----:B------:R3:W-:Y:S04]  /*69e0*/  RED.E.ADD.F32.FTZ.RN.STRONG.GPU [R8.64], R89 ;  /* 0x000000590800798e */ /* 0x0007e8000c10e786 */
[----:B------:R-:W-:Y:S04]  /*69f0*/  RED.E.ADD.F32.FTZ.RN.STRONG.GPU [R6.64], R90 ;  /* 0x0000005a0600798e */ /* 0x000fe8000c10e786 */
[----:B------:R-:W-:Y:S01]  /*6a00*/  LDSM.16.MT88.4 R28, [R194+0x800] ;  /* 0x00080000c21c783b */ /* 0x000fe20000004200 */
[CC--:B-1----:R-:W-:Y:S04]  /*6a10*/  LEA R10, P0, R5.reuse, R246.reuse, 0x2 ;  /* 0x000000f6050a7211 */ /* 0x0c2fe800078010ff */
[-C--:B------:R-:W-:Y:S01]  /*6a20*/  LEA.HI.X.SX32 R11, R5, R247.reuse, 0x2, P0 ;  /* 0x000000f7050b7211 */ /* 0x080fe200000f16ff */
[----:B------:R-:W-:Y:S01]  /*6a30*/  IMAD.IADD R5, R153, 0x1, R157 ;  /* 0x0000000199057824 */ /* 0x000fe200078e029d */
[-C--:B------:R-:W-:Y:S03]  /*6a40*/  LEA R16, P0, R157, R246.reuse, 0x2 ;  /* 0x000000f69d107211 */ /* 0x080fe600078010ff */
[----:B--2---:R-:W-:Y:S01]  /*6a50*/  IMAD.IADD R13, R153, 0x1, R5 ;  /* 0x00000001990d7824 */ /* 0x004fe200078e0205 */
[-C--:B------:R-:W-:Y:S01]  /*6a60*/  LEA.HI.X.SX32 R17, R157, R247.reuse, 0x2, P0 ;  /* 0x000000f79d117211 */ /* 0x080fe200000f16ff */
[----:B------:R-:W-:Y:S01]  /*6a70*/  RED.E.ADD.F32.FTZ.RN.STRONG.GPU [R10.64], R91 ;  /* 0x0000005b0a00798e */ /* 0x000fe2000c10e786 */
[-C--:B------:R-:W-:Y:S01]  /*6a80*/  LEA R18, P0, R5, R246.reuse, 0x2 ;  /* 0x000000f605127211 */ /* 0x080fe200078010ff */
[----:B---3--:R-:W-:Y:S03]  /*6a90*/  IMAD.IADD R9, R153, 0x1, R13 ;  /* 0x0000000199097824 */ /* 0x008fe600078e020d */
[-C--:B------:R-:W-:Y:S01]  /*6aa0*/  LEA.HI.X.SX32 R19, R5, R247.reuse, 0x2, P0 ;  /* 0x000000f705137211 */ /* 0x080fe200000f16ff */
[----:B------:R-:W-:Y:S01]  /*6ab0*/  RED.E.ADD.F32.FTZ.RN.STRONG.GPU [R246.64+0x280], R96 ;  /* 0x00028060f600798e */ /* 0x000fe2000c10e786 */
[-C--:B------:R-:W-:Y:S01]  /*6ac0*/  LEA R32, P0, R13, R246.reuse, 0x2 ;  /* 0x000000f60d207211 */ /* 0x080fe200078010ff */
[----:B------:R-:W-:Y:S01]  /*6ad0*/  IMAD.IADD R5, R153, 0x1, R9 ;  /* 0x0000000199057824 */ /* 0x000fe200078e0209 */
[-C--:B------:R-:W-:Y:S01]  /*6ae0*/  LEA R88, P2, R9, R246.reuse, 0x2 ;  /* 0x000000f609587211 */ /* 0x080fe200078410ff */
[----:B------:R-:W-:Y:S01]  /*6af0*/  RED.E.ADD.F32.FTZ.RN.STRONG.GPU [R158.64+0x280], R97 ;  /* 0x000280619e00798e */ /* 0x000fe2000c10e786 */
[-C--:B------:R-:W-:Y:S01]  /*6b00*/  LEA.HI.X.SX32 R33, R13, R247.reuse, 0x2, P0 ;  /* 0x000000f70d217211 */ /* 0x080fe200000f16ff */
[----:B------:R-:W-:Y:S01]  /*6b10*/  IMAD.IADD R153, R153, 0x1, R5 ;  /* 0x0000000199997824 */ /* 0x000fe200078e0205 */
[-C--:B------:R-:W-:Y:S01]  /*6b20*/  LEA R86, P1, R5, R246.reuse, 0x2 ;  /* 0x000000f605567211 */ /* 0x080fe200078210ff */
[----:B------:R-:W-:Y:S01]  /*6b30*/  LDSM.16.MT88.4 R12, [R0+0x1e000] ;  /* 0x01e00000000c783b */ /* 0x000fe20000004200 */
[-C--:B------:R-:W-:Y:S02]  /*6b40*/  LEA.HI.X.SX32 R89, R9, R247.reuse, 0x2, P2 ;  /* 0x000000f709597211 */ /* 0x080fe400010f16ff */
[-C--:B------:R-:W-:Y:S01]  /*6b50*/  LEA.HI.X.SX32 R87, R5, R247.reuse, 0x2, P1 ;  /* 0x000000f705577211 */ /* 0x080fe200008f16ff */
[----:B------:R-:W-:Y:S01]  /*6b60*/  LDSM.16.MT88.4 R8, [R194] ;  /* 0x00000000c208783b */ /* 0x000fe20000004200 */
[C---:B------:R-:W-:Y:S02]  /*6b70*/  LEA R84, P0, R153.reuse, R246, 0x2 ;  /* 0x000000f699547211 */ /* 0x040fe400078010ff */
[----:B------:R-:W-:Y:S01]  /*6b80*/  @P6 IADD3 R228, P1, R228, -0x100, RZ ;  /* 0xffffff00e4e46810 */ /* 0x000fe20007f3e0ff */
[----:B------:R-:W1:Y:S01]  /*6b90*/  LDSM.16.MT88.4 R4, [R197+0x1e000] ;  /* 0x01e00000c504783b */ /* 0x000e620000004200 */
[----:B------:R-:W-:Y:S02]  /*6ba0*/  LEA.HI.X.SX32 R85, R153, R247, 0x2, P0 ;  /* 0x000000f799557211 */ /* 0x000fe400000f16ff */
[----:B------:R-:W-:Y:S01]  /*6bb0*/  @P6 IADD3.X R227, R227, -0x1, RZ, P1, !PT ;  /* 0xffffffffe3e36810 */ /* 0x000fe20000ffe4ff */
[----:B------:R-:W-:Y:S04]  /*6bc0*/  RED.E.ADD.F32.FTZ.RN.STRONG.GPU [R16.64], R98 ;  /* 0x000000621000798e */ /* 0x000fe8000c10e786 */
[----:B------:R-:W-:Y:S04]  /*6bd0*/  RED.E.ADD.F32.FTZ.RN.STRONG.GPU [R18.64], R99 ;  /* 0x000000631200798e */ /* 0x000fe8000c10e786 */
[----:B------:R-:W2:Y:S04]  /*6be0*/  LDSM.16.MT88.4 R16, [R194+0x2000] ;  /* 0x00200000c210783b */ /* 0x000ea80000004200 */
[----:B------:R-:W-:Y:S04]  /*6bf0*/  RED.E.ADD.F32.FTZ.RN.STRONG.GPU [R32.64], R92 ;  /* 0x0000005c2000798e */ /* 0x000fe8000c10e786 */
[----:B------:R-:W3:Y:S04]  /*6c00*/  LDSM.16.MT88.4 R32, [R0+0x1e800] ;  /* 0x01e800000020783b */ /* 0x000ee80000004200 */
[----:B------:R-:W-:Y:S04]  /*6c10*/  RED.E.ADD.F32.FTZ.RN.STRONG.GPU [R88.64], R93 ;  /* 0x0000005d5800798e */ /* 0x000fe8000c10e786 */
[----:B------:R-:W-:Y:S04]  /*6c20*/  LDSM.16.MT88.4 R88, [R0+0x1f800] ;  /* 0x01f800000058783b */ /* 0x000fe80000004200 */
[----:B------:R-:W-:Y:S04]  /*6c30*/  RED.E.ADD.F32.FTZ.RN.STRONG.GPU [R86.64], R94 ;  /* 0x0000005e5600798e */ /* 0x000fe8000c10e786 */
[----:B------:R-:W-:Y:S01]  /*6c40*/  RED.E.ADD.F32.FTZ.RN.STRONG.GPU [R84.64], R95 ;  /* 0x0000005f5400798e */ /* 0x000fe2000c10e786 */
[-C--:B-1----:R-:W-:Y:S03]  /*6c50*/  HMMA.16816.F32 R100, R4, R8.reuse, R100 ;  /* 0x000000080464723c */ /* 0x082fe60000001864 */
[----:B------:R-:W1:Y:S04]  /*6c60*/  LDSM.16.MT88.4 R84, [R194+0x2800] ;  /* 0x00280000c254783b */ /* 0x000e680000004200 */
[----:B------:R-:W-:Y:S01]  /*6c70*/  LDSM.16.MT88.4 R92, [R194+0x3800] ;  /* 0x00380000c25c783b */ /* 0x000fe20000004200 */
[C---:B------:R-:W-:Y:S08]  /*6c80*/  HMMA.16816.F32 R104, R12.reuse, R8, R104 ;  /* 0x000000080c68723c */ /* 0x040ff00000001868 */
[-C--:B------:R-:W-:Y:S08]  /*6c90*/  HMMA.16816.F32 R108, R12, R10.reuse, R108 ;  /* 0x0000000a0c6c723c */ /* 0x080ff0000000186c */
[C---:B------:R-:W-:Y:S01]  /*6ca0*/  HMMA.16816.F32 R112, R4.reuse, R10, R112 ;  /* 0x0000000a0470723c */ /* 0x040fe20000001870 */
[----:B------:R-:W4:Y:S07]  /*6cb0*/  LDSM.16.MT88.4 R8, [R194+0x4800] ;  /* 0x00480000c208783b */ /* 0x000f2e0000004200 */
[-C--:B--2---:R-:W-:Y:S08]  /*6cc0*/  HMMA.16816.F32 R116, R4, R16.reuse, R116 ;  /* 0x000000100474723c */ /* 0x084ff00000001874 */
        /* <DEDUP_REMOVED lines=10> */
[----:B------:R-:W2:Y:S03]  /*6d70*/  LDSM.16.MT88.4 R20, [R194+0x3000] ;  /* 0x00300000c214783b */ /* 0x000ea60000004200 */
[-C--:B------:R-:W-:Y:S08]  /*6d80*/  HMMA.16816.F32 R100, R24, R28.reuse, R100 ;  /* 0x0000001c1864723c */ /* 0x080ff00000001864 */
[C---:B---3--:R-:W-:Y:S08]  /*6d90*/  HMMA.16816.F32 R104, R32.reuse, R28, R104 ;  /* 0x0000001c2068723c */ /* 0x048ff00000001868 */
[-C--:B------:R-:W-:Y:S08]  /*6da0*/  HMMA.16816.F32 R108, R32, R30.reuse, R108 ;  /* 0x0000001e206c723c */ /* 0x080ff0000000186c */
[C---:B------:R-:W-:Y:S01]  /*6db0*/  HMMA.16816.F32 R112, R24.reuse, R30, R112 ;  /* 0x0000001e1870723c */ /* 0x040fe20000001870 */
[----:B------:R-:W3:Y:S07]  /*6dc0*/  LDSM.16.MT88.4 R28, [R194+0x5000] ;  /* 0x00500000c21c783b */ /* 0x000eee0000004200 */
[-C--:B-1----:R-:W-:Y:S08]  /*6dd0*/  HMMA.16816.F32 R116, R24, R84.reuse, R116 ;  /* 0x000000541874723c */ /* 0x082ff00000001874 */
[C---:B------:R-:W-:Y:S08]  /*6de0*/  HMMA.16816.F32 R120, R32.reuse, R84, R120 ;  /* 0x000000542078723c */ /* 0x040ff00000001878 */
[-C--:B------:R-:W-:Y:S08]  /*6df0*/  HMMA.16816.F32 R124, R32, R86.reuse, R124 ;  /* 0x00000056207c723c */ /* 0x080ff0000000187c */
[C---:B------:R-:W-:Y:S01]  /*6e00*/  HMMA.16816.F32 R128, R24.reuse, R86, R128 ;  /* 0x000000561880723c */ /* 0x040fe20000001880 */
[----:B------:R-:W-:Y:S07]  /*6e10*/  LDSM.16.MT88.4 R84, [R194+0x1800] ;  /* 0x00180000c254783b */ /* 0x000fee0000004200 */
[-C--:B----4-:R-:W-:Y:S08]  /*6e20*/  HMMA.16816.F32 R132, R24, R8.reuse, R132 ;  /* 0x000000081884723c */ /* 0x090ff00000001884 */
[C---:B------:R-:W-:Y:S08]  /*6e30*/  HMMA.16816.F32 R136, R32.reuse, R8, R136 ;  /* 0x000000082088723c */ /* 0x040ff00000001888 */
[-C--:B------:R-:W-:Y:S01]  /*6e40*/  HMMA.16816.F32 R140, R32, R10.reuse, R140 ;  /* 0x0000000a208c723c */ /* 0x080fe2000000188c */
[----:B------:R-:W1:Y:S07]  /*6e50*/  LDSM.16.MT88.4 R32, [R197+0x1f800] ;  /* 0x01f80000c520783b */ /* 0x000e6e0000004200 */
[----:B------:R-:W-:Y:S01]  /*6e60*/  HMMA.16816.F32 R144, R24, R10, R144 ;  /* 0x0000000a1890723c */ /* 0x000fe20000001890 */
[----:B------:R4:W1:Y:S07]  /*6e70*/  LDSM.16.MT88.4 R8, [R194+0x5800] ;  /* 0x00580000c208783b */ /* 0x00086e0000004200 */
[-C--:B--2---:R-:W-:Y:S08]  /*6e80*/  HMMA.16816.F32 R100, R4, R12.reuse, R100 ;  /* 0x0000000c0464723c */ /* 0x084ff00000001864 */
[C---:B------:R-:W-:Y:S08]  /*6e90*/  HMMA.16816.F32 R104, R16.reuse, R12, R104 ;  /* 0x0000000c1068723c */ /* 0x040ff00000001868 */
[-C--:B------:R-:W-:Y:S08]  /*6ea0*/  HMMA.16816.F32 R108, R16, R14.reuse, R108 ;  /* 0x0000000e106c723c */ /* 0x080ff0000000186c */
[C---:B------:R-:W-:Y:S08]  /*6eb0*/  HMMA.16816.F32 R112, R4.reuse, R14, R112 ;  /* 0x0000000e0470723c */ /* 0x040ff00000001870 */
[-C--:B------:R-:W-:Y:S08]  /*6ec0*/  HMMA.16816.F32 R116, R4, R20.reuse, R116 ;  /* 0x000000140474723c */ /* 0x080ff00000001874 */
[C---:B------:R-:W-:Y:S08]  /*6ed0*/  HMMA.16816.F32 R120, R16.reuse, R20, R120 ;  /* 0x000000141078723c */ /* 0x040ff00000001878 */
[-C--:B------:R-:W-:Y:S08]  /*6ee0*/  HMMA.16816.F32 R124, R16, R22.reuse, R124 ;  /* 0x00000016107c723c */ /* 0x080ff0000000187c */
[C---:B------:R-:W-:Y:S08]  /*6ef0*/  HMMA.16816.F32 R128, R4.reuse, R22, R128 ;  /* 0x000000160480723c */ /* 0x040ff00000001880 */
[-C--:B---3--:R-:W-:Y:S08]  /*6f00*/  HMMA.16816.F32 R132, R4, R28.reuse, R132 ;  /* 0x0000001c0484723c */ /* 0x088ff00000001884 */
[C---:B------:R-:W-:Y:S08]  /*6f10*/  HMMA.16816.F32 R136, R16.reuse, R28, R136 ;  /* 0x0000001c1088723c */ /* 0x040ff00000001888 */
[-C--:B------:R-:W-:Y:S08]  /*6f20*/  HMMA.16816.F32 R140, R16, R30.reuse, R140 ;  /* 0x0000001e108c723c */ /* 0x080ff0000000188c */
[----:B------:R-:W-:Y:S07]  /*6f30*/  HMMA.16816.F32 R144, R4, R30, R144 ;  /* 0x0000001e0490723c */ /* 0x000fee0000001890 */
[----:B------:R-:W-:Y:S01]  /*6f40*/  LOP3.LUT R4, R239, 0x1, RZ, 0xc0, !PT ;  /* 0x00000001ef047812 */ /* 0x000fe200078ec0ff */
[-C--:B-1----:R-:W-:Y:S05]  /*6f50*/  HMMA.16816.F32 R100, R32, R84.reuse, R100 ;  /* 0x000000542064723c */ /* 0x082fea0000001864 */
[----:B------:R-:W-:Y:S02]  /*6f60*/  ISETP.NE.U32.AND P0, PT, R4, 0x1, PT ;  /* 0x000000010400780c */ /* 0x000fe40003f05070 */
[----:B------:R-:W-:Y:S01]  /*6f70*/  @P6 IADD3 R4, P2, R230, -0x100, RZ ;  /* 0xffffff00e6046810 */ /* 0x000fe20007f5e0ff */
[C---:B------:R-:W-:Y:S04]  /*6f80*/  HMMA.16816.F32 R104, R88.reuse, R84, R104 ;  /* 0x000000545868723c */ /* 0x040fe80000001868 */
[----:B------:R-:W-:Y:S01]  /*6f90*/  @P6 IMAD.MOV.U32 R230, RZ, RZ, R4 ;  /* 0x000000ffffe66224 */ /* 0x000fe200078e0004 */
[----:B------:R-:W-:Y:S02]  /*6fa0*/  @P6 IADD3.X R4, R229, -0x1, RZ, P2, !PT ;  /* 0xffffffffe5046810 */ /* 0x000fe400017fe4ff */
[C---:B------:R-:W-:Y:S01]  /*6fb0*/  ISETP.GT.AND P2, PT, R239.reuse, R224, PT ;  /* 0x000000e0ef00720c */ /* 0x040fe20003f44270 */
[-C--:B------:R-:W-:Y:S04]  /*6fc0*/  HMMA.16816.F32 R108, R88, R86.reuse, R108 ;  /* 0x00000056586c723c */ /* 0x080fe8000000186c */
[C---:B------:R-:W-:Y:S01]  /*6fd0*/  IADD3 R5, R194.reuse, -0x6000, RZ ;  /* 0xffffa000c2057810 */ /* 0x040fe20007ffe0ff */
[----:B------:R-:W-:Y:S01]  /*6fe0*/  @P6 IMAD.MOV.U32 R229, RZ, RZ, R4 ;  /* 0x000000ffffe56224 */ /* 0x000fe200078e0004 */
[----:B------:R-:W-:Y:S02]  /*6ff0*/  @P0 IADD3 R5, R194, 0x6000, RZ ;  /* 0x00006000c2050810 */ /* 0x000fe40007ffe0ff */
[C---:B------:R-:W-:Y:S04]  /*7000*/  HMMA.16816.F32 R112, R32.reuse, R86, R112 ;  /* 0x000000562070723c */ /* 0x040fe80000001870 */
[----:B------:R-:W-:Y:S01]  /*7010*/  IADD3 R239, R239, -0x1, RZ ;  /* 0xffffffffefef7810 */ /* 0x000fe20007ffe0ff */
[----:B----4-:R-:W-:Y:S03]  /*7020*/  IMAD.MOV.U32 R194, RZ, RZ, R5 ;  /* 0x000000ffffc27224 */ /* 0x010fe600078e0005 */
        /* <DEDUP_REMOVED lines=134> */
[----:B------:R-:W-:-:S03]  /*7890*/  ISETP.NE.AND P0, PT, R244, -0x1, PT ;  /* 0xfffffffff400780c */ /* 0x000fc60003f05270 */
[----:B------:R1:W-:Y:S04]  /*78a0*/  STS [R219+0x7000], R40 ;  /* 0x00700028db007388 */ /* 0x0003e80000000800 */
[----:B------:R2:W-:Y:S04]  /*78b0*/  STS [R219+0x7400], R42 ;  /* 0x0074002adb007388 */ /* 0x0005e80000000800 */
[----:B------:R3:W-:Y:S04]  /*78c0*/  STS [R221+0x7000], R44 ;  /* 0x0070002cdd007388 */ /* 0x0007e80000000800 */
[----:B------:R3:W-:Y:S04]  /*78d0*/  STS [R221+0x7400], R46 ;  /* 0x0074002edd007388 */ /* 0x0007e80000000800 */
[----:B------:R3:W-:Y:S04]  /*78e0*/  STS [R219+0x8000], R52 ;  /* 0x00800034db007388 */ /* 0x0007e80000000800 */
[----:B------:R3:W-:Y:S04]  /*78f0*/  STS [R219+0x8400], R54 ;  /* 0x00840036db007388 */ /* 0x0007e80000000800 */
[----:B------:R3:W-:Y:S01]  /*7900*/  STS [R221+0x8000], R64 ;  /* 0x00800040dd007388 */ /* 0x0007e20000000800 */
[----:B-1----:R-:W-:-:S03]  /*7910*/  @P0 IADD3 R40, R241, R244, RZ ;  /* 0x000000f4f1280210 */ /* 0x002fc60007ffe0ff */
[----:B------:R3:W-:Y:S02]  /*7920*/  STS [R221+0x8400], R66 ;  /* 0x00840042dd007388 */ /* 0x0007e40000000800 */
[C---:B--2---:R-:W-:Y:S02]  /*7930*/  @P0 IMAD.WIDE.U32 R42, R40.reuse, c[0x0][0x3a0], RZ ;  /* 0x0000e800282a0a25 */ /* 0x044fe400078e00ff */
[----:B------:R3:W-:Y:S02]  /*7940*/  STS [R219+0x9000], R56 ;  /* 0x00900038db007388 */ /* 0x0007e40000000800 */
[----:B------:R-:W-:Y:S02]  /*7950*/  @P0 IMAD R40, R40, c[0x0][0x3a4], R43 ;  /* 0x0000e90028280a24 */ /* 0x000fe400078e022b */
        /* <DEDUP_REMOVED lines=21> */
.L_x_337:
[----:B---3--:R-:W-:-:S05]  /*7ab0*/  @P0 IADD3 R52, R241, R244, RZ ;  /* 0x000000f4f1340210 */ /* 0x008fca0007ffe0ff */
        /* <DEDUP_REMOVED lines=12> */
.L_x_338:
[----:B------:R-:W-:Y:S01]  /*7b80*/  BAR.SYNC.DEFER_BLOCKING 0x0 ;  /* 0x0000000000007b1d */ /* 0x000fe20000010000 */
[----:B------:R-:W-:Y:S01]  /*7b90*/  SHF.R.S32.HI R55, RZ, 0x1f, R225 ;  /* 0x0000001fff377819 */ /* 0x000fe200000114e1 */
[----:B------:R-:W-:Y:S01]  /*7ba0*/  IMAD R240, R216, -0x40, R240 ;  /* 0xffffffc0d8f07824 */ /* 0x000fe200078e02f0 */
[----:B------:R-:W-:Y:S02]  /*7bb0*/  SHF.R.S32.HI R59, RZ, 0x1f, R210 ;  /* 0x0000001fff3b7819 */ /* 0x000fe400000114d2 */
[----:B------:R-:W-:Y:S01]  /*7bc0*/  MOV R58, R210 ;  /* 0x000000d2003a7202 */ /* 0x000fe20000000f00 */
[----:B------:R-:W-:Y:S01]  /*7bd0*/  IMAD R44, R55, c[0x0][0x3a0], RZ ;  /* 0x0000e800372c7a24 */ /* 0x000fe200078e02ff */
[----:B------:R-:W-:Y:S01]  /*7be0*/  ISETP.GE.AND P4, PT, R209, R240, PT ;  /* 0x000000f0d100720c */ /* 0x000fe20003f86270 */
[----:B------:R-:W-:Y:S01]  /*7bf0*/  BSSY B0, `(.L_x_339) ;  /* 0x0000025000007945 */ /* 0x000fe20003800000 */
[----:B------:R-:W-:Y:S01]  /*7c00*/  SHF.R.S32.HI R53, RZ, 0x1f, R233 ;  /* 0x0000001fff357819 */ /* 0x000fe200000114e9 */
[----:B------:R-:W-:-:S04]  /*7c10*/  IMAD.WIDE.U32 R46, R225, c[0x0][0x3a0], R58 ;  /* 0x0000e800e12e7a25 */ /* 0x000fc800078e003a */
[----:B------:R-:W-:Y:S01]  /*7c20*/  IMAD R41, R225, c[0x0][0x3a4], R44 ;  /* 0x0000e900e1297a24 */ /* 0x000fe200078e022c */
[----:B------:R-:W-:-:S04]  /*7c30*/  IADD3 R60, P0, R42, R46, RZ ;  /* 0x0000002e2a3c7210 */ /* 0x000fc80007f1e0ff */
[----:B------:R-:W-:Y:S01]  /*7c40*/  IADD3.X R61, R40, R47, R41, P0, !PT ;  /* 0x0000002f283d7210 */ /* 0x000fe200007fe429 */
[----:B------:R-:W-:Y:S01]  /*7c50*/  IMAD R40, R53, c[0x0][0x3b8], RZ ;  /* 0x0000ee0035287a24 */ /* 0x000fe200078e02ff */
[----:B------:R1:W2:Y:S03]  /*7c60*/  LDS.128 R36, [R215+0x13000] ;  /* 0x01300000d7247984 */ /* 0x0002a60000000c00 */
[C---:B------:R-:W-:Y:S02]  /*7c70*/  IMAD R57, R233.reuse, c[0x0][0x3bc], R40 ;  /* 0x0000ef00e9397a24 */ /* 0x040fe400078e0228 */
[----:B------:R-:W-:Y:S01]  /*7c80*/  IMAD.WIDE.U32 R60, R233, c[0x0][0x3b8], R60 ;  /* 0x0000ee00e93c7a25 */ /* 0x000fe200078e003c */
[----:B------:R1:W3:Y:S04]  /*7c90*/  LDS.128 R32, [R215+0x15000] ;  /* 0x01500000d7207984 */ /* 0x0002e80000000c00 */
[----:B------:R1:W4:Y:S01]  /*7ca0*/  LDS.128 R28, [R215+0x17000] ;  /* 0x01700000d71c7984 */ /* 0x0003220000000c00 */
[----:B------:R-:W-:-:S03]  /*7cb0*/  IADD3 R57, R57, R61, RZ ;  /* 0x0000003d39397210 */ /* 0x000fc60007ffe0ff */
[----:B------:R1:W1:Y:S04]  /*7cc0*/  LDS.128 R24, [R215+0x18000] ;  /* 0x01800000d7187984 */ /* 0x0002680000000c00 */
[----:B------:R1:W1:Y:S04]  /*7cd0*/  LDS.128 R20, [R215+0x19000] ;  /* 0x01900000d7147984 */ /* 0x0002680000000c00 */
[----:B------:R1:W1:Y:S04]  /*7ce0*/  LDS.128 R16, [R215+0x1a000] ;  /* 0x01a00000d7107984 */ /* 0x0002680000000c00 */
        /* <DEDUP_REMOVED lines=21> */
.L_x_340:
[----:B------:R-:W-:Y:S05]  /*7e40*/  BSYNC B0 ;  /* 0x0000000000007941 */ /* 0x000fea0003800000 */
.L_x_339:
[----:B----4-:R-:W-:Y:S01]  /*7e50*/  IADD3 R41, R209, 0x20, RZ ;  /* 0x00000020d1297810 */ /* 0x010fe20007ffe0ff */
[----:B------:R-:W-:Y:S03]  /*7e60*/  BSSY B0, `(.L_x_341) ;  /* 0x0000012000007945 */ /* 0x000fe60003800000 */
[----:B------:R-:W-:-:S13]  /*7e70*/  ISETP.GE.AND P3, PT, R41, R240, PT ;  /* 0x000000f02900720c */ /* 0x000fda0003f66270 */
        /* <DEDUP_REMOVED lines=13> */
[----:B--2---:R2:W-:Y:S04]  /*7f50*/  @!P2 STG.E.128 [R44.64], R36 ;  /* 0x000000242c00a986 */ /* 0x0045e8000c101d06 */
[----:B---3--:R2:W-:Y:S04]  /*7f60*/  @!P1 STG.E.128 [R44.64+0x80], R32 ;  /* 0x000080202c009986 */ /* 0x0085e8000c101d06 */
[----:B------:R2:W-:Y:S02]  /*7f70*/  @!P0 STG.E.128 [R44.64+0x100], R28 ;  /* 0x0001001c2c008986 */ /* 0x0005e4000c101d06 */
.L_x_342:
[----:B------:R-:W-:Y:S05]  /*7f80*/  BSYNC B0 ;  /* 0x0000000000007941 */ /* 0x000fea0003800000 */
.L_x_341:
[----:B------:R-:W-:Y:S01]  /*7f90*/  IMAD.WIDE.U32 R58, R225, c[0x0][0x3a8], R58 ;  /* 0x0000ea00e13a7a25 */ /* 0x000fe200078e003a */
[----:B------:R-:W-:Y:S03]  /*7fa0*/  BSSY B0, `(.L_x_343) ;  /* 0x0000018000007945 */ /* 0x000fe60003800000 */
[----:B--2---:R-:W-:Y:S01]  /*7fb0*/  IMAD R28, R55, c[0x0][0x3a8], RZ ;  /* 0x0000ea00371c7a24 */ /* 0x004fe200078e02ff */
[----:B------:R-:W-:-:S03]  /*7fc0*/  IADD3 R30, P0, R54, R58, RZ ;  /* 0x0000003a361e7210 */ /* 0x000fc60007f1e0ff */
[----:B------:R-:W-:Y:S02]  /*7fd0*/  IMAD R225, R225, c[0x0][0x3ac], R28 ;  /* 0x0000eb00e1e17a24 */ /* 0x000fe400078e021c */
[----:B------:R-:W-:-:S03]  /*7fe0*/  IMAD R28, R53, c[0x0][0x3c0], RZ ;  /* 0x0000f000351c7a24 */ /* 0x000fc600078e02ff */
[----:B------:R-:W-:Y:S01]  /*7ff0*/  IADD3.X R31, R52, R59, R225, P0, !PT ;  /* 0x0000003b341f7210 */ /* 0x000fe200007fe4e1 */
[----:B------:R-:W-:-:S04]  /*8000*/  IMAD R28, R233, c[0x0][0x3c4], R28 ;  /* 0x0000f100e91c7a24 */ /* 0x000fc800078e021c */
[----:B------:R-:W-:-:S05]  /*8010*/  IMAD.WIDE.U32 R30, R233, c[0x0][0x3c0], R30 ;  /* 0x0000f000e91e7a25 */ /* 0x000fca00078e001e */
[----:B------:R-:W-:Y:S01]  /*8020*/  IADD3 R29, R28, R31, RZ ;  /* 0x0000001f1c1d7210 */ /* 0x000fe20007ffe0ff */
[----:B------:R-:W-:Y:S05]  /*8030*/  @P4 BRA `(.L_x_344) ;  /* 0x000000e000004947 */ /* 0x000fea0003800000 */
[----:B---3--:R-:W-:Y:S01]  /*8040*/  MOV R33, R29 ;  /* 0x0000001d00217202 */ /* 0x008fe20000000f00 */
        /* <DEDUP_REMOVED lines=10> */
[----:B-1----:R1:W-:Y:S04]  /*80f0*/  @!P2 STG.E.128 [R34.64], R24 ;  /* 0x000000182200a986 */ /* 0x0023e8000c101d06 */
[----:B------:R1:W-:Y:S04]  /*8100*/  @!P1 STG.E.128 [R34.64+0x80], R16 ;  /* 0x0000801022009986 */ /* 0x0003e8000c101d06 */
[----:B------:R1:W-:Y:S02]  /*8110*/  @!P0 STG.E.128 [R34.64+0x100], R8 ;  /* 0x0001000822008986 */ /* 0x0003e4000c101d06 */
.L_x_344:
[----:B------:R-:W-:Y:S05]  /*8120*/  BSYNC B0 ;  /* 0x0000000000007941 */ /* 0x000fea0003800000 */
.L_x_343:
        /* <DEDUP_REMOVED lines=13> */
[----:B------:R1:W-:Y:S04]  /*8200*/  @!P2 STG.E.128 [R16.64], R20 ;  /* 0x000000141000a986 */ /* 0x0003e8000c101d06 */
[----:B------:R1:W-:Y:S04]  /*8210*/  @!P1 STG.E.128 [R16.64+0x80], R12 ;  /* 0x0000800c10009986 */ /* 0x0003e8000c101d06 */
[----:B------:R1:W-:Y:S02]  /*8220*/  @!P0 STG.E.128 [R16.64+0x100], R4 ;  /* 0x0001000410008986 */ /* 0x0003e4000c101d06 */
.L_x_313:
[----:B------:R-:W-:Y:S05]  /*8230*/  BSYNC B1 ;  /* 0x0000000000017941 */ /* 0x000fea0003800000 */
.L_x_299:
[----:B------:R-:W-:-:S04]  /*8240*/  IADD3 R216, R216, c[0x0][0xc], RZ ;  /* 0x00000300d8d87a10 */ /* 0x000fc80007ffe0ff */
[----:B------:R-:W-:-:S13]  /*8250*/  ISETP.GE.AND P0, PT, R216, UR4, PT ;  /* 0x00000004d8007c0c */ /* 0x000fda000bf06270 */
[----:B------:R-:W-:Y:S01]  /*8260*/  @P0 CALL.REL.NOINC `(.L_x_345) ;  /* 0x0000001000000944 */ /* 0x000fe20003c00000 */
[----:B------:R-:W-:Y:S05]  /*8270*/  BRA `(.L_x_346) ;  /* 0xffff862000007947 */ /* 0x000fea000383ffff */
.L_x_345:
[----:B------:R-:W-:Y:S05]  /*8280*/  EXIT ;  /* 0x000000000000794d */ /* 0x000fea0003800000 */
.L_x_347:
        /* <DEDUP_REMOVED lines=15> */
.L_x_1585:


//--------------------- .text._ZN5flash44flash_bwd_dq_dk_dv_loop_seqk_parallel_kernelI23Flash_bwd_kernel_traitsILi192ELi64ELi64ELi8ELi4ELi2ELi2ELb0ELb0EN7cutlass6half_tE19Flash_kernel_traitsILi192ELi64ELi64ELi8ES3_EELb0ELb0ELb0ELb0ELb0ELb1ELb0EEEvNS_16Flash_bwd_paramsE --------------------------
	.section	.text._ZN5flash44flash_bwd_dq_dk_dv_loop_seqk_parallel_kernelI23Flash_bwd_kernel_traitsILi192ELi64ELi64ELi8ELi4ELi2ELi2ELb0ELb0EN7cutlass6half_tE19Flash_kernel_traitsILi192ELi64ELi64ELi8ES3_EELb0ELb0ELb0ELb0ELb0ELb1ELb0EEEvNS_16Flash_bwd_paramsE,"ax",@progbits
	.sectioninfo	@"SHI_REGISTERS=255"
	.align	128
        .global         _ZN5flash44flash_bwd_dq_dk_dv_loop_seqk_parallel_kernelI23Flash_bwd_kernel_traitsILi192ELi64ELi64ELi8ELi4ELi2ELi2ELb0ELb0EN7cutlass6half_tE19Flash_kernel_traitsILi192ELi64ELi64ELi8ES3_EELb0ELb0ELb0ELb0ELb0ELb1ELb0EEEvNS_16Flash_bwd_paramsE
        .type           _ZN5flash44flash_bwd_dq_dk_dv_loop_seqk_parallel_kernelI23Flash_bwd_kernel_traitsILi192ELi64ELi64ELi8ELi4ELi2ELi2ELb0ELb0EN7cutlass6half_tE19Flash_kernel_traitsILi192ELi64ELi64ELi8ES3_EELb0ELb0ELb0ELb0ELb0ELb1ELb0EEEvNS_16Flash_bwd_paramsE,@function
        .size           _ZN5flash44flash_bwd_dq_dk_dv_loop_seqk_parallel_kernelI23Flash_bwd_kernel_traitsILi192ELi64ELi64ELi8ELi4ELi2ELi2ELb0ELb0EN7cutlass6half_tE19Flash_kernel_traitsILi192ELi64ELi64ELi8ES3_EELb0ELb0ELb0ELb0ELb0ELb1ELb0EEEvNS_16Flash_bwd_paramsE,(.L_x_1586 - _ZN5flash44flash_bwd_dq_dk_dv_loop_seqk_parallel_kernelI23Flash_bwd_kernel_traitsILi192ELi64ELi64ELi8ELi4ELi2ELi2ELb0ELb0EN7cutlass6half_tE19Flash_kernel_traitsILi192ELi64ELi64ELi8ES3_EELb0ELb0ELb0ELb0ELb0ELb1ELb0EEEvNS_16Flash_bwd_paramsE)
        .other          _ZN5flash44flash_bwd_dq_dk_dv_loop_seqk_parallel_kernelI23Flash_bwd_kernel_traitsILi192ELi64ELi64ELi8ELi4ELi2ELi2ELb0ELb0EN7cutlass6half_tE19Flash_kernel_traitsILi192ELi64ELi64ELi8ES3_EELb0ELb0ELb0ELb0ELb0ELb1ELb0EEEvNS_16Flash_bwd_paramsE,@"STO_CUDA_ENTRY STV_DEFAULT"
_ZN5flash44flash_bwd_dq_dk_dv_loop_seqk_parallel_kernelI23Flash_bwd_kernel_traitsILi192ELi64ELi64ELi8ELi4ELi2ELi2ELb0ELb0EN7cutlass6half_tE19Flash_kernel_traitsILi192ELi64ELi64ELi8ES3_EELb0ELb0ELb0ELb0ELb0ELb1ELb0EEEvNS_16Flash_bwd_paramsE:
.text._ZN5flash44flash_bwd_dq_dk_dv_loop_seqk_parallel_kernelI23Flash_bwd_kernel_traitsILi192ELi64ELi64ELi8ELi4ELi2ELi2ELb0ELb0EN7cutlass6half_tE19Flash_kernel_traitsILi192ELi64ELi64ELi8ES3_EELb0ELb0ELb0ELb0ELb0ELb1ELb0EEEvNS_16Flash_bwd_paramsE:
        /* <DEDUP_REMOVED lines=54> */
[C---:B------:R-:W-:Y:S02]  /*0360*/  LOP3.LUT R169, R0.reuse, 0x8, R16, 0xf8, !PT ;  /* 0x0000000800a97812 */ /* 0x040fe400078ef810 */
[----:B------:R-:W-:Y:S02]  /*0370*/  LOP3.LUT R4, R0, 0x10, R2, 0xf8, !PT ;  /* 0x0000001000047812 */ /* 0x000fe400078ef802 */
[----:B------:R-:W-:Y:S02]  /*0380*/  SHF.R.S32.HI R8, RZ, 0x7, R5 ;  /* 0x00000007ff087819 */ /* 0x000fe40000011405 */
[----:B------:R-:W-:Y:S02]  /*0390*/  SHF.R.U32.HI R0, RZ, 0x3, R0 ;  /* 0x00000003ff007819 */ /* 0x000fe40000011600 */
[----:B------:R-:W-:Y:S01]  /*03a0*/  LOP3.LUT R4, R4, 0x8, R16, 0xf8, !PT ;  /* 0x0000000804047812 */ /* 0x000fe200078ef810 */
[----:B------:R-:W-:Y:S01]  /*03b0*/  IMAD R2, R8, 0x800, R173 ;  /* 0x0000080008027824 */ /* 0x000fe200078e02ad */
[----:B------:R-:W-:-:S02]  /*03c0*/  LOP3.LUT R169, R169, R0, RZ, 0x3c, !PT ;  /* 0x00000000a9a97212 */ /* 0x000fc400078e3cff */
[----:B------:R-:W-:Y:S02]  /*03d0*/  LOP3.LUT R173, R173, R4, R0, 0xf6, !PT ;  /* 0x00000004adad7212 */ /* 0x000fe400078ef600 */
[----:B------:R-:W-:Y:S01]  /*03e0*/  LEA.HI R0, R13, R12, RZ, 0x6 ;  /* 0x0000000c0d007211 */ /* 0x000fe200078f30ff */
[----:B------:R-:W-:Y:S01]  /*03f0*/  IMAD.IADD R169, R2, 0x1, R169 ;  /* 0x0000000102a97824 */ /* 0x000fe200078e02a9 */
[----:B------:R-:W-:Y:S01]  /*0400*/  LOP3.LUT R6, R11, 0xfffffff8, RZ, 0xc0, !PT ;  /* 0xfffffff80b067812 */ /* 0x000fe200078ec0ff */
[----:B------:R-:W-:Y:S01]  /*0410*/  IMAD.SHL.U32 R174, R173, 0x2, RZ ;  /* 0x00000002adae7824 */ /* 0x000fe200078e00ff */
[----:B------:R-:W-:Y:S01]  /*0420*/  LOP3.LUT R5, R7, 0x1, RZ, 0xc0, !PT ;  /* 0x0000000107057812 */ /* 0x000fe200078ec0ff */
[----:B------:R-:W-:Y:S01]  /*0430*/  IMAD.SHL.U32 R169, R169, 0x2, RZ ;  /* 0x00000002a9a97824 */ /* 0x000fe200078e00ff */
[----:B------:R-:W-:Y:S01]  /*0440*/  LOP3.LUT R2, R15, 0x7ffffffc, RZ, 0xc0, !PT ;  /* 0x7ffffffc0f027812 */ /* 0x000fe200078ec0ff */
[----:B------:R-:W-:Y:S01]  /*0450*/  IMAD.IADD R19, R3, 0x1, -R6 ;  /* 0x0000000103137824 */ /* 0x000fe200078e0a06 */
[----:B------:R-:W-:-:S02]  /*0460*/  SHF.R.S32.HI R0, RZ, 0x6, R0 ;  /* 0x00000006ff007819 */ /* 0x000fc40000011400 */
[----:B------:R-:W-:Y:S01]  /*0470*/  ISETP.NE.U32.AND P0, PT, R5, 0x1, PT ;  /* 0x000000010500780c */ /* 0x000fe20003f05070 */
[----:B------:R-:W-:Y:S01]  /*0480*/  IMAD.IADD R5, R12, 0x1, -R2 ;  /* 0x000000010c057824 */ /* 0x000fe200078e0a02 */
        /* <DEDUP_REMOVED lines=15> */
[----:B------:R-:W-:Y:S01]  /*0580*/  STL [R1+0xc], R19 ;  /* 0x00000c1301007387 */ /* 0x000fe20000100800 */
[----:B------:R-:W-:Y:S01]  /*0590*/  LOP3.LUT R238, R4, 0x6, R238, 0xf8, !PT ;  /* 0x0000000604ee7812 */ /* 0x000fe200078ef8ee */
[----:B------:R-:W-:Y:S01]  /*05a0*/  IMAD.IADD R187, R20, 0x1, -R6 ;  /* 0x0000000114bb7824 */ /* 0x000fe200078e0a06 */
[----:B------:R-:W-:Y:S01]  /*05b0*/  LOP3.LUT R4, R0, 0x20, R4, 0xf8, !PT ;  /* 0x0000002000047812 */ /* 0x000fe200078ef804 */
[----:B------:R-:W-:Y:S01]  /*05c0*/  IMAD.SHL.U32 R6, R11, 0x40, RZ ;  /* 0x000000400b067824 */ /* 0x000fe200078e00ff */
[----:B------:R-:W-:Y:S01]  /*05d0*/  LOP3.LUT R5, R2, 0x20, R5, 0xf8, !PT ;  /* 0x0000002002057812 */ /* 0x000fe200078ef805 */
[----:B------:R-:W-:Y:S01]  /*05e0*/  STL [R1+0x4], R18 ;  /* 0x0000041201007387 */ /* 0x000fe20000100800 */
[----:B------:R-:W-:Y:S01]  /*05f0*/  LOP3.LUT R9, R3, R0, R2, 0x1e, !PT ;  /* 0x0000000003097212 */ /* 0x000fe200078e1e02 */
[----:B------:R-:W-:Y:S01]  /*0600*/  IMAD.SHL.U32 R2, R19, 0x40, RZ ;  /* 0x0000004013027824 */ /* 0x000fe200078e00ff */
[----:B------:R-:W-:Y:S01]  /*0610*/  LOP3.LUT R3, R4, R3, RZ, 0x3c, !PT ;  /* 0x0000000304037212 */ /* 0x000fe200078e3cff */
[----:B------:R-:W-:Y:S01]  /*0620*/  IMAD R0, R187, 0x400, R8 ;  /* 0x00000400bb007824 */ /* 0x000fe200078e0208 */
[----:B------:R-:W-:Y:S01]  /*0630*/  SHF.R.S32.HI R4, RZ, 0x1f, R18 ;  /* 0x0000001fff047819 */ /* 0x000fe20000011412 */
[----:B------:R-:W-:Y:S01]  /*0640*/  STL [R1+0x8], R17 ;  /* 0x0000081101007387 */ /* 0x000fe20000100800 */
[----:B------:R-:W-:Y:S01]  /*0650*/  LOP3.LUT R2, R2, 0x1c0, RZ, 0xc0, !PT ;  /* 0x000001c002027812 */ /* 0x000fe200078ec0ff */
[----:B------:R-:W-:Y:S01]  /*0660*/  IMAD.IADD R201, R0, 0x1, R3 ;  /* 0x0000000100c97824 */ /* 0x000fe200078e0203 */
[----:B------:R-:W-:Y:S01]  /*0670*/  LEA.HI R4, R4, R18, RZ, 0x2 ;  /* 0x0000001204047211 */ /* 0x000fe200078f10ff */
[----:B------:R-:W-:Y:S01]  /*0680*/  IMAD.SHL.U32 R0, R10, 0x8, RZ ;  /* 0x000000080a007824 */ /* 0x000fe200078e00ff */
[----:B------:R-:W-:Y:S01]  /*0690*/  SHF.R.U32.HI R3, RZ, 0x3, R2 ;  /* 0x00000003ff037819 */ /* 0x000fe20000011602 */
[----:B------:R-:W-:Y:S01]  /*06a0*/  IMAD.SHL.U32 R201, R201, 0x2, RZ ;  /* 0x00000002c9c97824 */ /* 0x000fe200078e00ff */
[----:B------:R-:W-:Y:S01]  /*06b0*/  SEL R170, R170, 0xffffffe0, !P4 ;  /* 0xffffffe0aaaa7807 */ /* 0x000fe20006000000 */
[----:B------:R-:W-:Y:S01]  /*06c0*/  IMAD.SHL.U32 R196, R17, 0x2, RZ ;  /* 0x0000000211c47824 */ /* 0x000fe200078e00ff */
[----:B------:R-:W-:-:S02]  /*06d0*/  LOP3.LUT R7, R2, 0x8, R0, 0xf8, !PT ;  /* 0x0000000802077812 */ /* 0x000fc400078ef800 */
        /* <DEDUP_REMOVED lines=12> */
[----:B------:R-:W-:Y:S01]  /*07a0*/  IMAD.IADD R4, R4, 0x1, R9 ;  /* 0x0000000104047824 */ /* 0x000fe200078e0209 */
[----:B------:R-:W-:Y:S01]  /*07b0*/  IADD3 R0, R17, 0x3000, RZ ;  /* 0x0000300011007810 */ /* 0x000fe20007ffe0ff */
[----:B------:R-:W-:Y:S01]  /*07c0*/  STL [R1], R10 ;  /* 0x0000000a01007387 */ /* 0x000fe20000100800 */
[----:B------:R-:W-:Y:S01]  /*07d0*/  SEL R203, R203, 0x10, !P0 ;  /* 0x00000010cbcb7807 */ /* 0x000fe20004000000 */
[----:B------:R-:W-:Y:S01]  /*07e0*/  IMAD.IADD R181, R3, 0x1, R181 ;  /* 0x0000000103b57824 */ /* 0x000fe200078e02b5 */
[----:B------:R-:W-:Y:S01]  /*07f0*/  IADD3 R202, R201, 0x20, RZ ;  /* 0x00000020c9ca7810 */ /* 0x000fe20007ffe0ff */
[----:B------:R1:W-:Y:S01]  /*0800*/  STL [R1+0x14], R0 ;  /* 0x0000140001007387 */ /* 0x0003e20000100800 */
[----:B------:R-:W-:Y:S01]  /*0810*/  LEA R230, R4, 0x12000, 0x1 ;  /* 0x0001200004e67811 */ /* 0x000fe200078e08ff */
[--C-:B------:R-:W-:Y:S01]  /*0820*/  IMAD R173, R173, 0x2, R171.reuse ;  /* 0x00000002adad7824 */ /* 0x100fe200078e02ab */
[----:B------:R-:W-:Y:S01]  /*0830*/  @P1 IADD3 R202, R201, -0x20, RZ ;  /* 0xffffffe0c9ca1810 */ /* 0x000fe20007ffe0ff */
[----:B------:R-:W-:Y:S01]  /*0840*/  IMAD.IADD R172, R169, 0x1, R171 ;  /* 0x00000001a9ac7824 */ /* 0x000fe200078e02ab */
[----:B------:R-:W-:Y:S01]  /*0850*/  SHF.R.S32.HI R226, RZ, 0x1f, R10 ;  /* 0x0000001fffe27819 */ /* 0x000fe2000001140a */
[----:B------:R-:W-:Y:S01]  /*0860*/  IMAD.IADD R204, R201, 0x1, R203 ;  /* 0x00000001c9cc7824 */ /* 0x000fe200078e02cb */
[C---:B------:R-:W-:Y:S01]  /*0870*/  IADD3 R231, R230.reuse, 0x40, RZ ;  /* 0x00000040e6e77810 */ /* 0x040fe20007ffe0ff */
[----:B------:R-:W-:Y:S01]  /*0880*/  IMAD.IADD R187, R187, 0x1, R3 ;  /* 0x00000001bbbb7824 */ /* 0x000fe200078e0203 */
[----:B------:R-:W-:Y:S01]  /*0890*/  SHF.R.S32.HI R247, RZ, 0x1f, R246 ;  /* 0x0000001ffff77819 */ /* 0x000fe200000114f6 */
[----:B------:R-:W-:Y:S01]  /*08a0*/  IMAD.IADD R171, R171, 0x1, R170 ;  /* 0x00000001abab7824 */ /* 0x000fe200078e02aa */
[----:B------:R-:W-:Y:S01]  /*08b0*/  LEA R181, R181, 0x1e000, 0x1 ;  /* 0x0001e000b5b57811 */ /* 0x000fe200078e08ff */
[----:B------:R-:W-:Y:S01]  /*08c0*/  IMAD.IADD R203, R203, 0x1, R202 ;  /* 0x00000001cbcb7824 */ /* 0x000fe200078e02ca */
[----:B------:R-:W-:-:S02]  /*08d0*/  @P2 IADD3 R231, R230, -0x40, RZ ;  /* 0xffffffc0e6e72810 */ /* 0x000fc40007ffe0ff */
[C---:B------:R-:W-:Y:S02]  /*08e0*/  SHF.L.U64.HI R226, R10.reuse, 0x2, R226 ;  /* 0x000000020ae27819 */ /* 0x040fe400000102e2 */
[----:B-1----:R-:W-:-:S05]  /*08f0*/  IADD3 R0, R10, 0x8, RZ ;  /* 0x000000080a007810 */ /* 0x002fca0007ffe0ff */
[----:B------:R1:W-:Y:S02]  /*0900*/  STL [R1+0x10], R0 ;  /* 0x0000100001007387 */ /* 0x0003e40000100800 */
[----:B-1----:R-:W-:-:S05]  /*0910*/  IADD3 R0, R186, 0x3000, RZ ;  /* 0x00003000ba007810 */ /* 0x002fca0007ffe0ff */
.L_x_376:
[----:B-1----:R-:W1:Y:S01]  /*0920*/  S2R R33, SR_CTAID.Y ;  /* 0x0000000000217919 */ /* 0x002e620000002600 */
[----:B--2---:R-:W2:Y:S01]  /*0930*/  LDC.U8 R0, c[0x0][0x312] ;  /* 0x0000c480ff007b82 */ /* 0x004ea20000000000 */
[----:B------:R-:W-:Y:S02]  /*0940*/  ISETP.NE.U32.AND P3, PT, RZ, c[0x0][0x240], PT ;  /* 0x00009000ff007a0c */ /* 0x000fe40003f65070 */
[----:B---3--:R-:W3:Y:S01]  /*0950*/  S2R R2, SR_CTAID.Y ;  /* 0x0000000000027919 */ /* 0x008ee20000002600 */
[----:B------:R-:W-:Y:S02]  /*0960*/  ISETP.EQ.U32.AND P5, PT, RZ, c[0x0][0x248], PT ;  /* 0x00009200ff007a0c */ /* 0x000fe40003fa2070 */
[----:B------:R-:W-:Y:S02]  /*0970*/  ISETP.NE.AND.EX P3, PT, RZ, c[0x0][0x244], PT, P3 ;  /* 0x00009100ff007a0c */ /* 0x000fe40003f65330 */
[----:B------:R-:W-:Y:S01]  /*0980*/  ISETP.NE.U32.AND P2, PT, RZ, c[0x0][0x250], PT ;  /* 0x00009400ff007a0c */ /* 0x000fe20003f45070 */
[----:B------:R-:W-:-:S03]  /*0990*/  IMAD.MOV.U32 R244, RZ, RZ, -0x1 ;  /* 0xfffffffffff47424 */ /* 0x000fc600078e00ff */
[----:B------:R-:W-:Y:S01]  /*09a0*/  ISETP.NE.AND.EX P2, PT, RZ, c[0x0][0x254], PT, P2 ;  /* 0x00009500ff007a0c */ /* 0x000fe20003f45320 */
[C---:B-1----:R-:W-:Y:S01]  /*09b0*/  IMAD.SHL.U32 R8, R33.reuse, 0x4, RZ ;  /* 0x0000000421087824 */ /* 0x042fe200078e00ff */
[----:B--2---:R-:W-:Y:S01]  /*09c0*/  ISETP.NE.AND P4, PT, R0, RZ, PT ;  /* 0x000000ff0000720c */ /* 0x004fe20003f85270 */
        /* <DEDUP_REMOVED lines=24> */
.L_x_348:
        /* <DEDUP_REMOVED lines=24> */
[----:B------:R-:W-:-:S04]  /*0cd0*/  IMAD.WIDE.U32 R4, R0, c[0x0][0x190], RZ ;  /* 0x0000640000047a25 */ /* 0x000fc800078e00ff */
[----:B------:R-:W-:Y:S01]  /*0ce0*/  IMAD.IADD R21, R11, 0x1, R2 ;  /* 0x000000010b157824 */ /* 0x000fe200078e0202 */
[----:B------:R-:W-:Y:S01]  /*0cf0*/  IADD3 R11, R8, -0x40, RZ ;  /* 0xffffffc0080b7810 */ /* 0x000fe20007ffe0ff */
[----:B------:R-:W-:Y:S01]  /*0d00*/  @P1 IMAD.WIDE.U32 R2, R6, c[0x0][0x198], RZ ;  /* 0x0000660006021a25 */ /* 0x000fe200078e00ff */
[----:B------:R-:W-:Y:S02]  /*0d10*/  SEL R29, R10, R4, !P0 ;  /* 0x000000040a1d7207 */ /* 0x000fe40004000000 */
[----:B------:R-:W-:Y:S01]  /*0d20*/  @P0 IADD3 R21, R5, R7, RZ ;  /* 0x0000000705150210 */ /* 0x000fe20007ffe0ff */
[----:B------:R-:W-:Y:S01]  /*0d30*/  @P1 IMAD R28, R6, c[0x0][0x19c], R3 ;  /* 0x00006700061c1a24 */ /* 0x000fe200078e0203 */
[----:B------:R-:W-:Y:S01]  /*0d40*/  SHF.R.S32.HI R16, RZ, 0x1f, R11 ;  /* 0x0000001fff107819 */ /* 0x000fe2000001140b */
        /* <DEDUP_REMOVED lines=12> */
.L_x_350:
        /* <DEDUP_REMOVED lines=15> */
.L_x_351:
[----:B------:R-:W-:Y:S01]  /*0f00*/  IABS R10, c[0x0][0x1c8] ;  /* 0x00007200000a7a13 */ /* 0x000fe20000000000 */
[----:B------:R-:W1:Y:S01]  /*0f10*/  S2R R32, SR_CTAID.Z ;  /* 0x0000000000207919 */ /* 0x000e620000002700 */
[----:B------:R-:W2:Y:S01]  /*0f20*/  LDC.U8 R18, c[0x0][0x328] ;  /* 0x0000ca00ff127b82 */ /* 0x000ea20000000000 */
[C---:B------:R-:W-:Y:S01]  /*0f30*/  @P0 IMAD.WIDE.U32 R4, R0.reuse, c[0x0][0x370], RZ ;  /* 0x0000dc0000040a25 */ /* 0x040fe200078e00ff */
[----:B------:R-:W3:Y:S01]  /*0f40*/  I2F.RP R2, R10 ;  /* 0x0000000a00027306 */ /* 0x000ee20000209400 */
[----:B------:R-:W4:Y:S01]  /*0f50*/  S2R R17, SR_CTAID.X ;  /* 0x0000000000117919 */ /* 0x000f220000002500 */
[----:B------:R-:W-:Y:S01]  /*0f60*/  SHF.R.S32.HI R245, RZ, 0x1f, R237 ;  /* 0x0000001ffff57819 */ /* 0x000fe200000114ed */
[----:B------:R-:W-:Y:S01]  /*0f70*/  IMAD.MOV.U32 R13, RZ, RZ, c[0x0][0x224] ;  /* 0x00008900ff0d7624 */ /* 0x000fe200078e00ff */
[----:B------:R-:W-:Y:S01]  /*0f80*/  @P0 MOV R9, R4 ;  /* 0x0000000400090202 */ /* 0x000fe20000000f00 */
[----:B------:R-:W-:-:S02]  /*0f90*/  @P0 IMAD R12, R0, c[0x0][0x374], R5 ;  /* 0x0000dd00000c0a24 */ /* 0x000fc400078e0205 */
[----:B------:R-:W-:Y:S01]  /*0fa0*/  @!P0 IMAD.WIDE.U32 R4, R33, c[0x0][0x368], RZ ;  /* 0x0000da0021048a25 */ /* 0x000fe200078e00ff */
[----:B------:R-:W-:-:S03]  /*0fb0*/  SHF.R.S32.HI R13, RZ, 0x1f, R13 ;  /* 0x0000001fff0d7819 */ /* 0x000fc6000001140d */
[----:B------:R-:W-:Y:S02]  /*0fc0*/  IMAD.MOV.U32 R30, RZ, RZ, c[0x0][0x22c] ;  /* 0x00008b00ff1e7624 */ /* 0x000fe400078e00ff */
[----:B------:R-:W-:Y:S01]  /*0fd0*/  IMAD.WIDE.U32 R14, R33, c[0x0][0x224], RZ ;  /* 0x00008900210e7a25 */ /* 0x000fe200078e00ff */
[----:B---3--:R-:W3:Y:S03]  /*0fe0*/  MUFU.RCP R2, R2 ;  /* 0x0000000200027308 */ /* 0x008ee60000001000 */
[----:B------:R-:W-:Y:S01]  /*0ff0*/  IMAD.WIDE R22, R30, c[0x0][0x1c0], RZ ;  /* 0x000070001e167a25 */ /* 0x000fe200078e02ff */
[----:B-1----:R-:W-:-:S03]  /*1000*/  IABS R7, R32 ;  /* 0x0000002000077213 */ /* 0x002fc60000000000 */
[----:B------:R-:W-:Y:S01]  /*1010*/  @!P0 IMAD.MOV.U32 R9, RZ, RZ, R4 ;  /* 0x000000ffff098224 */ /* 0x000fe200078e0004 */
[----:B------:R-:W-:Y:S02]  /*1020*/  LOP3.LUT R8, R32, c[0x0][0x1c8], RZ, 0x3c, !PT ;  /* 0x0000720020087a12 */ /* 0x000fe400078e3cff */
[----:B--2---:R-:W-:Y:S02]  /*1030*/  ISETP.NE.AND P1, PT, R18, RZ, PT ;  /* 0x000000ff1200720c */ /* 0x004fe40003f25270 */
[----:B------:R-:W-:Y:S02]  /*1040*/  ISETP.GE.AND P2, PT, R8, RZ, PT ;  /* 0x000000ff0800720c */ /* 0x000fe40003f46270 */
[----:B------:R-:W-:Y:S02]  /*1050*/  SHF.L.U64.HI R8, R33, 0x7, R19 ;  /* 0x0000000721087819 */ /* 0x000fe40000010213 */
[----:B------:R-:W-:Y:S02]  /*1060*/  SHF.R.S32.HI R34, RZ, 0x1f, R32 ;  /* 0x0000001fff227819 */ /* 0x000fe40000011420 */
[----:B---3--:R-:W-:-:S02]  /*1070*/  IADD3 R2, R2, 0xffffffe, RZ ;  /* 0x0ffffffe02027810 */ /* 0x008fc40007ffe0ff */
        /* <DEDUP_REMOVED lines=11> */
[C---:B------:R-:W-:Y:S02]  /*1130*/  IMAD R3, R10.reuse, R3, R7 ;  /* 0x000000030a037224 */ /* 0x040fe400078e0207 */
[----:B------:R-:W-:Y:S02]  /*1140*/  IMAD R7, R13, R33, RZ ;  /* 0x000000210d077224 */ /* 0x000fe400078e02ff */
[----:B------:R-:W-:Y:S01]  /*1150*/  IMAD.SHL.U32 R6, R33, 0x80, RZ ;  /* 0x0000008021067824 */ /* 0x000fe200078e00ff */
[----:B------:R-:W-:Y:S01]  /*1160*/  ISETP.GT.U32.AND P4, PT, R10, R3, PT ;  /* 0x000000030a00720c */ /* 0x000fe20003f84070 */
[----:B------:R-:W-:Y:S02]  /*1170*/  IMAD R5, R19, c[0x0][0x224], R7 ;  /* 0x0000890013057a24 */ /* 0x000fe400078e0207 */
[----:B------:R-:W1:Y:S01]  /*1180*/  LDC.U8 R19, c[0x0][0x3d0] ;  /* 0x0000f400ff137b82 */ /* 0x000e620000000000 */
[----:B------:R-:W-:Y:S01]  /*1190*/  SEL R6, R6, RZ, P3 ;  /* 0x000000ff06067207 */ /* 0x000fe20001800000 */
[-C--:B------:R-:W-:Y:S01]  /*11a0*/  IMAD R7, R23, R14.reuse, RZ ;  /* 0x0000000e17077224 */ /* 0x080fe200078e02ff */
[----:B------:R-:W-:Y:S01]  /*11b0*/  IADD3 R4, R15, R5, RZ ;  /* 0x000000050f047210 */ /* 0x000fe20007ffe0ff */
[----:B------:R-:W-:Y:S01]  /*11c0*/  IMAD.WIDE.U32 R14, R22, R14, RZ ;  /* 0x0000000e160e7225 */ /* 0x000fe200078e00ff */
[----:B------:R-:W-:-:S03]  /*11d0*/  IADD3 R6, P3, R11, R6, RZ ;  /* 0x000000060b067210 */ /* 0x000fc60007f7e0ff */
[----:B------:R-:W-:Y:S02]  /*11e0*/  IMAD R7, R22, R4, R7 ;  /* 0x0000000416077224 */ /* 0x000fe400078e0207 */
[----:B------:R-:W-:Y:S01]  /*11f0*/  @!P4 IADD3 R3, R3, -R10, RZ ;  /* 0x8000000a0303c210 */ /* 0x000fe20007ffe0ff */
[----:B------:R-:W-:Y:S01]  /*1200*/  IMAD.X R8, R16, 0x1, R8, P3 ;  /* 0x0000000110087824 */ /* 0x000fe200018e0608 */
[----:B------:R-:W-:Y:S01]  /*1210*/  @!P4 IADD3 R2, R2, 0x1, RZ ;  /* 0x000000010202c810 */ /* 0x000fe20007ffe0ff */
[----:B------:R-:W-:Y:S01]  /*1220*/  IMAD.WIDE.U32 R4, R22, R0, RZ ;  /* 0x0000000016047225 */ /* 0x000fe200078e00ff */
[----:B------:R-:W-:Y:S02]  /*1230*/  ISETP.GE.U32.AND P5, PT, R3, R10, PT ;  /* 0x0000000a0300720c */ /* 0x000fe40003fa6070 */
[----:B------:R-:W-:Y:S01]  /*1240*/  ISETP.NE.AND P3, PT, RZ, c[0x0][0x1c8], PT ;  /* 0x00007200ff007a0c */ /* 0x000fe20003f65270 */
[C---:B------:R-:W-:Y:S01]  /*1250*/  IMAD R10, R23.reuse, R6, RZ ;  /* 0x00000006170a7224 */ /* 0x040fe200078e02ff */
[----:B------:R-:W-:Y:S01]  /*1260*/  SEL R18, R14, R4, !P0 ;  /* 0x000000040e127207 */ /* 0x000fe20004000000 */
[----:B------:R-:W-:Y:S01]  /*1270*/  IMAD R3, R23, R0, RZ ;  /* 0x0000000017037224 */ /* 0x000fe200078e02ff */
[----:B------:R-:W-:Y:S01]  /*1280*/  IADD3 R13, R15, R7, RZ ;  /* 0x000000070f0d7210 */ /* 0x000fe20007ffe0ff */
[----:B------:R-:W-:-:S03]  /*1290*/  IMAD.WIDE.U32 R6, R22, R6, RZ ;  /* 0x0000000616067225 */ /* 0x000fc600078e00ff */
[----:B------:R-:W-:Y:S01]  /*12a0*/  @P0 IADD3 R13, R5, R3, RZ ;  /* 0x00000003050d0210 */ /* 0x000fe20007ffe0ff */
[----:B------:R-:W-:Y:S01]  /*12b0*/  IMAD R8, R22, R8, R10 ;  /* 0x0000000816087224 */ /* 0x000fe200078e020a */
[----:B-1----:R-:W-:Y:S01]  /*12c0*/  ISETP.NE.AND P6, PT, R19, RZ, PT ;  /* 0x000000ff1300720c */ /* 0x002fe20003fc5270 */
[----:B------:R-:W-:Y:S01]  /*12d0*/  @P1 IMAD R4, R33, c[0x0][0x214], RZ ;  /* 0x0000850021041a24 */ /* 0x000fe200078e02ff */
[----:B------:R-:W-:Y:S01]  /*12e0*/  @P5 IADD3 R2, R2, 0x1, RZ ;  /* 0x0000000102025810 */ /* 0x000fe20007ffe0ff */
[----:B----4-:R-:W-:Y:S01]  /*12f0*/  IMAD.WIDE.U32 R22, R17, c[0x0][0x3d8], RZ ;  /* 0x0000f60011167a25 */ /* 0x010fe200078e00ff */
[----:B------:R-:W-:Y:S02]  /*1300*/  IADD3 R8, R7, R8, RZ ;  /* 0x0000000807087210 */ /* 0x000fe40007ffe0ff */
[----:B------:R-:W-:Y:S01]  /*1310*/  @P1 SEL R4, R4, R0, !P0 ;  /* 0x0000000004041207 */ /* 0x000fe20004000000 */
[----:B------:R-:W-:Y:S01]  /*1320*/  IMAD.MOV.U32 R10, RZ, RZ, R2 ;  /* 0x000000ffff0a7224 */ /* 0x000fe200078e0002 */
[----:B------:R-:W-:Y:S01]  /*1330*/  SEL R22, R22, RZ, P6 ;  /* 0x000000ff16167207 */ /* 0x000fe20003000000 */
[----:B------:R-:W-:-:S02]  /*1340*/  IMAD R3, R17, c[0x0][0x3dc], R23 ;  /* 0x0000f70011037a24 */ /* 0x000fc400078e0217 */
[----:B------:R-:W-:Y:S01]  /*1350*/  IMAD R23, R32, c[0x0][0x22c], RZ ;  /* 0x00008b0020177a24 */ /* 0x000fe200078e02ff */
[----:B------:R-:W-:Y:S01]  /*1360*/  @!P2 IADD3 R10, -R10, RZ, RZ ;  /* 0x000000ff0a0aa210 */ /* 0x000fe20007ffe1ff */
[----:B------:R-:W-:Y:S01]  /*1370*/  @!P1 IMAD R5, R33, c[0x0][0x1c0], R32 ;  /* 0x0000700021059a24 */ /* 0x000fe200078e0220 */
[----:B------:R-:W-:Y:S01]  /*1380*/  @!P3 LOP3.LUT R10, RZ, c[0x0][0x1c8], RZ, 0x33, !PT ;  /* 0x00007200ff0aba12 */ /* 0x000fe200078e33ff */
[----:B------:R-:W-:Y:S01]  /*1390*/  @P1 IMAD R14, R32, c[0x0][0x234], R4 ;  /* 0x00008d00200e1a24 */ /* 0x000fe200078e0204 */
[----:B------:R-:W-:Y:S01]  /*13a0*/  SHF.R.S32.HI R31, RZ, 0x1f, R23 ;  /* 0x0000001fff1f7819 */ /* 0x000fe20000011417 */
[----:B------:R-:W-:Y:S01]  /*13b0*/  @!P1 IMAD R14, R5, c[0x0][0x214], RZ ;  /* 0x00008500050e9a24 */ /* 0x000fe200078e02ff */
[----:B------:R-:W-:Y:S02]  /*13c0*/  SEL R17, R3, RZ, P6 ;  /* 0x000000ff03117207 */ /* 0x000fe40003000000 */
[----:B------:R-:W-:Y:S01]  /*13d0*/  SHF.R.S32.HI R19, RZ, 0x1f, R10 ;  /* 0x0000001fff137819 */ /* 0x000fe2000001140a */
[----:B------:R-:W-:Y:S05]  /*13e0*/  @!P1 BRA `(.L_x_352) ;  /* 0x0000007000009947 */ /* 0x000fea0003800000 */
[----:B------:R-:W-:Y:S01]  /*13f0*/  @!P0 IMAD R0, R33, c[0x0][0x224], RZ ;  /* 0x0000890021008a24 */ /* 0x000fe200078e02ff */
[----:B------:R-:W-:-:S02]  /*1400*/  MOV R2, 0x80 ;  /* 0x0000008000027802 */ /* 0x000fc40000000f00 */
[----:B------:R-:W-:Y:S02]  /*1410*/  MOV R15, c[0x0][0x210] ;  /* 0x00008400000f7a02 */ /* 0x000fe40000000f00 */
[----:B------:R-:W-:-:S03]  /*1420*/  LEA R0, R33, R0, 0x7 ;  /* 0x0000000021007211 */ /* 0x000fc600078e38ff */
[----:B------:R-:W-:-:S04]  /*1430*/  IMAD R15, R2, R15, c[0x0][0x234] ;  /* 0x00008d00020f7624 */ /* 0x000fc800078e020f */
[----:B------:R-:W-:Y:S01]  /*1440*/  IMAD R15, R15, R32, R0 ;  /* 0x000000200f0f7224 */ /* 0x000fe200078e0200 */
[----:B------:R-:W-:Y:S05]  /*1450*/  BRA `(.L_x_353) ;  /* 0x0000002000007947 */ /* 0x000fea0003800000 */
.L_x_352:
[----:B------:R-:W-:-:S04]  /*1460*/  IMAD R15, R33, c[0x0][0x1c0], R32 ;  /* 0x00007000210f7a24 */ /* 0x000fc800078e0220 */
[----:B------:R-:W-:Y:S02]  /*1470*/  IMAD R15, R15, c[0x0][0x224], RZ ;  /* 0x000089000f0f7a24 */ /* 0x000fe400078e02ff */
.L_x_353:
[----:B------:R-:W2:Y:S01]  /*1480*/  LDL R37, [R1+0x4] ;  /* 0x0000040001257983 */ /* 0x000ea20000100800 */
[----:B------:R-:W-:Y:S01]  /*1490*/  IMAD R30, R30, c[0x0][0x1c0], RZ ;  /* 0x000070001e1e7a24 */ /* 0x000fe200078e02ff */
[----:B------:R-:W-:Y:S01]  /*14a0*/  IADD3 R2, P0, R246, R9, RZ ;  /* 0x00000009f6027210 */ /* 0x000fe20007f1e0ff */
[----:B------:R-:W-:Y:S01]  /*14b0*/  IMAD R0, R16, c[0x0][0x370], RZ ;  /* 0x0000dc0010007a24 */ /* 0x000fe200078e02ff */
[----:B------:R-:W1:Y:S01]  /*14c0*/  S2R R35, SR_TID.X ;  /* 0x0000000000237919 */ /* 0x000e620000002100 */
[----:B------:R-:W-:Y:S01]  /*14d0*/  IMAD.SHL.U32 R4, R30, 0x40, RZ ;  /* 0x000000401e047824 */ /* 0x000fe200078e00ff */
[----:B------:R-:W-:Y:S01]  /*14e0*/  SHF.R.S32.HI R33, RZ, 0x1f, R228 ;  /* 0x0000001fff217819 */ /* 0x000fe200000114e4 */
[----:B------:R-:W-:Y:S01]  /*14f0*/  IMAD.X R3, R247, 0x1, R12, P0 ;  /* 0x00000001f7037824 */ /* 0x000fe200000e060c */
[----:B------:R-:W3:Y:S01]  /*1500*/  S2R R36, SR_TID.X ;  /* 0x0000000000247919 */ /* 0x000ee20000002100 */
[C---:B------:R-:W-:Y:S01]  /*1510*/  IMAD R5, R11.reuse, c[0x0][0x374], R0 ;  /* 0x0000dd000b057a24 */ /* 0x040fe200078e0200 */
[----:B------:R-:W-:Y:S01]  /*1520*/  IADD3 R6, P1, P0, R6, R4, R23 ;  /* 0x0000000406067210 */ /* 0x000fe2000783e017 */
[----:B------:R-:W-:Y:S01]  /*1530*/  IMAD.WIDE.U32 R2, R11, c[0x0][0x370], R2 ;  /* 0x0000dc000b027a25 */ /* 0x000fe200078e0002 */
[----:B------:R-:W-:Y:S01]  /*1540*/  SHF.R.S32.HI R4, RZ, 0x1f, R4 ;  /* 0x0000001fff047819 */ /* 0x000fe20000011404 */
[----:B------:R-:W-:Y:S01]  /*1550*/  BSSY B1, `(.L_x_349) ;  /* 0x00005a8000017945 */ /* 0x000fe20003800000 */
[----:B------:R-:W-:-:S02]  /*1560*/  IADD3 R0, P2, R228, R11, RZ ;  /* 0x0000000be4007210 */ /* 0x000fc40007f5e0ff */
[----:B------:R-:W-:Y:S01]  /*1570*/  IADD3.X R7, R8, R4, R31, P1, P0 ;  /* 0x0000000408077210 */ /* 0x000fe20000fe041f */
[----:B------:R-:W-:Y:S01]  /*1580*/  IMAD R8, R34, c[0x0][0x378], RZ ;  /* 0x0000de0022087a24 */ /* 0x000fe200078e02ff */
[----:B------:R-:W-:Y:S01]  /*1590*/  IADD3 R3, R3, R5, RZ ;  /* 0x0000000503037210 */ /* 0x000fe20007ffe0ff */
[----:B------:R-:W-:Y:S01]  /*15a0*/  IMAD.X R4, R33, 0x1, R16, P2 ;  /* 0x0000000121047824 */ /* 0x000fe200010e0610 */
[----:B------:R-:W-:Y:S01]  /*15b0*/  IADD3 R9, P1, P0, R22, R6, R18 ;  /* 0x0000000616097210 */ /* 0x000fe2000783e012 */
[----:B------:R-:W-:Y:S01]  /*15c0*/  IMAD R8, R32, c[0x0][0x37c], R8 ;  /* 0x0000df0020087a24 */ /* 0x000fe200078e0208 */
[----:B------:R-:W-:Y:S01]  /*15d0*/  ISETP.GE.AND P2, PT, R20, 0x1, PT ;  /* 0x000000011400780c */ /* 0x000fe20003f46270 */
[----:B------:R-:W-:Y:S01]  /*15e0*/  IMAD R12, R4, c[0x0][0x190], RZ ;  /* 0x00006400040c7a24 */ /* 0x000fe200078e02ff */
[----:B------:R-:W-:Y:S01]  /*15f0*/  IADD3.X R7, R17, R7, R13, P1, P0 ;  /* 0x0000000711077210 */ /* 0x000fe20000fe040d */
[----:B------:R-:W-:Y:S01]  /*1600*/  IMAD.WIDE.U32 R4, R0, c[0x0][0x190], R246 ;  /* 0x0000640000047a25 */ /* 0x000fe200078e00f6 */
[----:B------:R-:W-:-:S02]  /*1610*/  IADD3 R14, R11, R14, RZ ;  /* 0x0000000e0b0e7210 */ /* 0x000fc40007ffe0ff */
[----:B-1----:R-:W-:Y:S01]  /*1620*/  SHF.R.S32.HI R35, RZ, 0x1f, R35 ;  /* 0x0000001fff237819 */ /* 0x002fe20000011423 */
[----:B------:R-:W-:Y:S01]  /*1630*/  IMAD.WIDE.U32 R2, R32, c[0x0][0x378], R2 ;  /* 0x0000de0020027a25 */ /* 0x000fe200078e0002 */
[----:B------:R-:W-:Y:S02]  /*1640*/  IADD3 R4, P1, R29, R4, RZ ;  /* 0x000000041d047210 */ /* 0x000fe40007f3e0ff */
[----:B---3--:R-:W-:Y:S01]  /*1650*/  LEA.HI R35, R35, R36, RZ, 0x5 ;  /* 0x0000002423237211 */ /* 0x008fe200078f28ff */
[----:B------:R-:W-:Y:S02]  /*1660*/  IMAD R12, R0, c[0x0][0x194], R12 ;  /* 0x00006500000c7a24 */ /* 0x000fe400078e020c */
[----:B------:R-:W-:Y:S01]  /*1670*/  IMAD.IADD R3, R3, 0x1, R8 ;  /* 0x0000000103037824 */ /* 0x000fe200078e0208 */
[----:B------:R-:W-:Y:S01]  /*1680*/  SHF.R.S32.HI R35, RZ, 0x5, R35 ;  /* 0x00000005ff237819 */ /* 0x000fe20000011423 */
[----:B------:R-:W-:Y:S01]  /*1690*/  IMAD.IADD R11, R11, 0x1, R15 ;  /* 0x000000010b0b7824 */ /* 0x000fe200078e020f */
[----:B------:R-:W-:Y:S01]  /*16a0*/  IADD3.X R5, R21, R5, R12, P1, !PT ;  /* 0x0000000515057210 */ /* 0x000fe20000ffe40c */
[----:B------:R-:W-:-:S04]  /*16b0*/  IMAD.WIDE.U32 R2, R228, c[0x0][0x370], R2 ;  /* 0x0000dc00e4027a25 */ /* 0x000fc800078e0002 */
[----:B------:R-:W-:-:S04]  /*16c0*/  IMAD.WIDE.U32 R4, R32, c[0x0][0x1a8], R4 ;  /* 0x00006a0020047a25 */ /* 0x000fc800078e0004 */
[----:B--2---:R-:W-:Y:S01]  /*16d0*/  IMAD R6, R35, R30, R37 ;  /* 0x0000001e23067224 */ /* 0x004fe200078e0225 */
[----:B------:R-:W-:-:S04]  /*16e0*/  MOV R30, 0x4 ;  /* 0x00000004001e7802 */ /* 0x000fc80000000f00 */
[----:B------:R-:W-:Y:S01]  /*16f0*/  IADD3 R0, P0, R6, R9, RZ ;  /* 0x0000000906007210 */ /* 0x000fe20007f1e0ff */
[----:B------:R-:W-:-:S03]  /*1700*/  IMAD.WIDE R22, R14, R30, c[0x0][0x200] ;  /* 0x000080000e167625 */ /* 0x000fc600078e021e */
[----:B------:R-:W-:Y:S01]  /*1710*/  LEA.HI.X.SX32 R8, R6, R7, 0x1, P0 ;  /* 0x0000000706087211 */ /* 0x000fe200000f0eff */
[----:B------:R-:W-:Y:S01]  /*1720*/  IMAD R7, R34, c[0x0][0x1a8], RZ ;  /* 0x00006a0022077a24 */ /* 0x000fe200078e02ff */
[----:B------:R-:W-:Y:S01]  /*1730*/  LEA R188, P0, R0, c[0x0][0x350], 0x2 ;  /* 0x0000d40000bc7a11 */ /* 0x000fe200078010ff */
[----:B------:R-:W-:Y:S02]  /*1740*/  IMAD R6, R33, c[0x0][0x370], RZ ;  /* 0x0000dc0021067a24 */ /* 0x000fe400078e02ff */
[----:B------:R-:W-:Y:S01]  /*1750*/  IMAD R7, R32, c[0x0][0x1ac], R7 ;  /* 0x00006b0020077a24 */ /* 0x000fe200078e0207 */
[----:B------:R-:W-:Y:S01]  /*1760*/  LEA.HI.X R189, R0, c[0x0][0x354], R8, 0x2, P0 ;  /* 0x0000d50000bd7a11 */ /* 0x000fe200000f1408 */
[----:B------:R-:W-:Y:S01]  /*1770*/  IMAD R6, R228, c[0x0][0x374], R6 ;  /* 0x0000dd00e4067a24 */ /* 0x000fe200078e0206 */
[----:B------:R-:W-:Y:S01]  /*1780*/  LEA R8, P1, R4, c[0x0][0x160], 0x1 ;  /* 0x0000580004087a11 */ /* 0x000fe200078208ff */
[----:B------:R-:W-:Y:S01]  /*1790*/  IMAD.WIDE R30, R11, R30, c[0x0][0x3c8] ;  /* 0x0000f2000b1e7625 */ /* 0x000fe200078e021e */
[----:B------:R-:W-:-:S03]  /*17a0*/  IADD3 R7, R5, R7, RZ ;  /* 0x0000000705077210 */ /* 0x000fc60007ffe0ff */
[----:B------:R-:W-:Y:S01]  /*17b0*/  IMAD.IADD R0, R3, 0x1, R6 ;  /* 0x0000000103007824 */ /* 0x000fe200078e0206 */
[----:B------:R-:W-:Y:S02]  /*17c0*/  LEA R6, P0, R2, c[0x0][0x330], 0x1 ;  /* 0x0000cc0002067a11 */ /* 0x000fe400078008ff */
[----:B------:R-:W-:Y:S02]  /*17d0*/  LEA.HI.X R9, R4, c[0x0][0x164], R7, 0x1, P1 ;  /* 0x0000590004097a11 */ /* 0x000fe400008f0c07 */
[----:B------:R-:W-:Y:S02]  /*17e0*/  LEA.HI.X R7, R2, c[0x0][0x334], R0, 0x1, P0 ;  /* 0x0000cd0002077a11 */ /* 0x000fe400000f0c00 */
[----:B------:R-:W-:Y:S01]  /*17f0*/  LEA.HI.SX32 R0, R26, 0xffffffff, 0x1a ;  /* 0xffffffff1a007811 */ /* 0x000fe200078fd2ff */
[----:B------:R-:W-:Y:S05]  /*1800*/  @!P2 BRA `(.L_x_354) ;  /* 0x000050800000a947 */ /* 0x000fea0003800000 */
[----:B------:R-:W2:Y:S04]  /*1810*/  LDL R32, [R1+0x8] ;  /* 0x0000080001207983 */ /* 0x000ea80000100800 */
[----:B------:R-:W2:Y:S01]  /*1820*/  LDL R29, [R1+0x14] ;  /* 0x00001400011d7983 */ /* 0x000ea20000100800 */
[----:B------:R-:W-:Y:S01]  /*1830*/  IMAD.MOV.U32 R198, RZ, RZ, R0 ;  /* 0x000000ffffc67224 */ /* 0x000fe200078e0000 */
[----:B------:R-:W-:Y:S01]  /*1840*/  IADD3 R2, R228, 0x20, RZ ;  /* 0x00000020e4027810 */ /* 0x000fe20007ffe0ff */
[----:B------:R-:W-:Y:S01]  /*1850*/  IMAD R0, R229, -0x40, R191 ;  /* 0xffffffc0e5007824 */ /* 0x000fe200078e02bf */
[----:B------:R-:W-:Y:S01]  /*1860*/  MOV R195, R7 ;  /* 0x0000000700c37202 */ /* 0x000fe20000000f00 */
[----:B------:R-:W-:Y:S01]  /*1870*/  IMAD R20, R198, -0x40, R20 ;  /* 0xffffffc0c6147824 */ /* 0x000fe200078e0214 */
[----:B------:R-:W-:Y:S01]  /*1880*/  MOV R193, R9 ;  /* 0x0000000900c17202 */ /* 0x000fe20000000f00 */
[----:B------:R-:W-:Y:S01]  /*1890*/  IMAD.MOV.U32 R180, RZ, RZ, 0x40 ;  /* 0x00000040ffb47424 */ /* 0x000fe200078e00ff */
[C---:B------:R-:W-:Y:S01]  /*18a0*/  ISETP.GE.AND P1, PT, R2.reuse, R0, PT ;  /* 0x000000000200720c */ /* 0x040fe20003f26270 */
[----:B------:R-:W-:Y:S01]  /*18b0*/  IMAD.MOV.U32 R194, RZ, RZ, R6 ;  /* 0x000000ffffc27224 */ /* 0x000fe200078e0006 */
[----:B------:R-:W-:Y:S01]  /*18c0*/  ISETP.GE.AND P3, PT, R2, R20, PT ;  /* 0x000000140200720c */ /* 0x000fe20003f66270 */
[----:B------:R-:W-:Y:S01]  /*18d0*/  IMAD R6, R245, c[0x0][0x198], RZ ;  /* 0x00006600f5067a24 */ /* 0x000fe200078e02ff */
[----:B------:R-:W-:Y:S01]  /*18e0*/  ISETP.GE.AND P2, PT, R228, R0, PT ;  /* 0x00000000e400720c */ /* 0x000fe20003f46270 */
[----:B------:R-:W-:Y:S01]  /*18f0*/  IMAD.WIDE.U32 R2, R237, c[0x0][0x198], R246 ;  /* 0x00006600ed027a25 */ /* 0x000fe200078e00f6 */
[----:B------:R-:W3:Y:S01]  /*1900*/  LDL R21, [R1] ;  /* 0x0000000001157983 */ /* 0x000ee20000100800 */
[----:B------:R-:W-:-:S02]  /*1910*/  LEA.HI R16, R198, R198, RZ, 0x1 ;  /* 0x000000c6c6107211 */ /* 0x000fc400078f08ff */
[----:B------:R-:W-:Y:S01]  /*1920*/  IMAD.WIDE.U32 R12, R180, c[0x0][0x370], RZ ;  /* 0x0000dc00b40c7a25 */ /* 0x000fe200078e00ff */
[----:B------:R-:W-:Y:S01]  /*1930*/  IADD3 R2, P4, R27, R2, RZ ;  /* 0x000000021b027210 */ /* 0x000fe20007f9e0ff */
[----:B------:R-:W-:Y:S02]  /*1940*/  @P6 BAR.SYNC.DEFER_BLOCKING 0x0 ;  /* 0x0000000000006b1d */ /* 0x000fe40000010000 */
[----:B------:R-:W-:Y:S02]  /*1950*/  IMAD.WIDE.U32 R4, R237, c[0x0][0x1a0], R246 ;  /* 0x00006800ed047a25 */ /* 0x000fe400078e00f6 */
[----:B------:R-:W-:Y:S02]  /*1960*/  @!P3 IADD3 R14, P5, R194, R12, RZ ;  /* 0x0000000cc20eb210 */ /* 0x000fe40007fbe0ff */
[----:B------:R-:W-:Y:S01]  /*1970*/  IMAD R7, R245, c[0x0][0x1a0], RZ ;  /* 0x00006800f5077a24 */ /* 0x000fe200078e02ff */
[----:B------:R-:W-:Y:S01]  /*1980*/  IADD3 R4, P0, R24, R4, RZ ;  /* 0x0000000418047210 */ /* 0x000fe20007f1e0ff */
[----:B------:R-:W-:Y:S01]  /*1990*/  IMAD R6, R237, c[0x0][0x19c], R6 ;  /* 0x00006700ed067a24 */ /* 0x000fe200078e0206 */
[----:B------:R-:W4:Y:S01]  /*19a0*/  LDL R24, [R1+0x10] ;  /* 0x0000100001187983 */ /* 0x000f220000100800 */
[----:B------:R-:W-:-:S02]  /*19b0*/  IMAD R11, R180, c[0x0][0x374], RZ ;  /* 0x0000dd00b40b7a24 */ /* 0x000fc400078e02ff */
[----:B------:R-:W-:Y:S01]  /*19c0*/  IMAD R7, R237, c[0x0][0x1a4], R7 ;  /* 0x00006900ed077a24 */ /* 0x000fe200078e0207 */
[----:B------:R-:W-:Y:S01]  /*19d0*/  IADD3.X R3, R28, R3, R6, P4, !PT ;  /* 0x000000031c037210 */ /* 0x000fe200027fe406 */
[----:B------:R-:W-:Y:S01]  /*19e0*/  IMAD R0, R19, c[0x0][0x1b0], RZ ;  /* 0x00006c0013007a24 */ /* 0x000fe200078e02ff */
[----:B------:R-:W-:Y:S01]  /*19f0*/  @!P3 IADD3.X R15, R195, R13, R11, P5, !PT ;  /* 0x0000000dc30fb210 */ /* 0x000fe20002ffe40b */
[----:B------:R-:W-:Y:S01]  /*1a00*/  IMAD.MOV.U32 R192, RZ, RZ, R8 ;  /* 0x000000ffffc07224 */ /* 0x000fe200078e0008 */
[----:B------:R-:W-:Y:S01]  /*1a10*/  IADD3.X R5, R25, R5, R7, P0, !PT ;  /* 0x0000000519057210 */ /* 0x000fe200007fe407 */
[----:B------:R-:W-:-:S04]  /*1a20*/  IMAD.WIDE.U32 R12, R180, c[0x0][0x190], RZ ;  /* 0x00006400b40c7a25 */ /* 0x000fc800078e00ff */
[----:B------:R-:W-:Y:S01]  /*1a30*/  IMAD R7, R10, c[0x0][0x1b4], R0 ;  /* 0x00006d000a077a24 */ /* 0x000fe200078e0200 */
[----:B------:R-:W-:Y:S01]  /*1a40*/  @!P3 IADD3 R12, P4, R192, R12, RZ ;  /* 0x0000000cc00cb210 */ /* 0x000fe20007f9e0ff */
[----:B------:R-:W-:Y:S01]  /*1a50*/  IMAD.WIDE.U32 R2, R10, c[0x0][0x1b0], R2 ;  /* 0x00006c000a027a25 */ /* 0x000fe200078e0002 */
[----:B------:R-:W-:-:S03]  /*1a60*/  @!P1 IADD3 R0, P0, R228, 0x20, RZ ;  /* 0x00000020e4009810 */ /* 0x000fc60007f1e0ff */
[----:B------:R-:W-:Y:S02]  /*1a70*/  IMAD R9, R180, c[0x0][0x194], RZ ;  /* 0x00006500b4097a24 */ /* 0x000fe400078e02ff */
[----:B------:R-:W-:Y:S02]  /*1a80*/  IMAD R8, R19, c[0x0][0x1b8], RZ ;  /* 0x00006e0013087a24 */ /* 0x000fe400078e02ff */
[----:B------:R-:W-:Y:S01]  /*1a90*/  @!P2 IMAD R6, R33, c[0x0][0x198], RZ ;  /* 0x000066002106aa24 */ /* 0x000fe200078e02ff */
[----:B------:R-:W-:Y:S01]  /*1aa0*/  @!P3 IADD3.X R13, R193, R13, R9, P4, !PT ;  /* 0x0000000dc10db210 */ /* 0x000fe200027fe409 */
[----:B------:R-:W-:Y:S01]  /*1ab0*/  IMAD.IADD R3, R3, 0x1, R7 ;  /* 0x0000000103037824 */ /* 0x000fe200078e0207 */
[----:B------:R-:W-:Y:S01]  /*1ac0*/  ISETP.GE.AND P4, PT, R228, R20, PT ;  /* 0x00000014e400720c */ /* 0x000fe20003f86270 */
[----:B------:R-:W-:Y:S02]  /*1ad0*/  IMAD R18, R10, c[0x0][0x1bc], R8 ;  /* 0x00006f000a127a24 */ /* 0x000fe400078e0208 */
[----:B------:R-:W-:-:S02]  /*1ae0*/  @!P2 IMAD R9, R228, c[0x0][0x19c], R6 ;  /* 0x00006700e409aa24 */ /* 0x000fc400078e0206 */
[----:B------:R-:W-:Y:S02]  /*1af0*/  @!P1 IMAD.X R8, RZ, RZ, R33, P0 ;  /* 0x000000ffff089224 */ /* 0x000fe400000e0621 */
[----:B------:R-:W-:-:S04]  /*1b00*/  @!P2 IMAD.WIDE.U32 R6, R228, c[0x0][0x198], R2 ;  /* 0x00006600e406aa25 */ /* 0x000fc800078e0002 */
[----:B------:R-:W-:Y:S01]  /*1b10*/  IMAD.WIDE.U32 R10, R10, c[0x0][0x1b8], R4 ;  /* 0x00006e000a0a7a25 */ /* 0x000fe200078e0004 */
[----:B------:R-:W-:-:S03]  /*1b20*/  @!P2 IADD3 R7, R7, R9, RZ ;  /* 0x000000090707a210 */ /* 0x000fc60007ffe0ff */
[----:B------:R-:W-:Y:S01]  /*1b30*/  @!P1 IMAD R4, R8, c[0x0][0x198], RZ ;  /* 0x0000660008049a24 */ /* 0x000fe200078e02ff */
[----:B------:R-:W-:Y:S01]  /*1b40*/  @!P2 LEA R8, P0, R6, c[0x0][0x168], 0x1 ;  /* 0x00005a000608aa11 */ /* 0x000fe200078008ff */
[----:B------:R-:W-:Y:S02]  /*1b50*/  IMAD.MOV.U32 R208, RZ, RZ, R22 ;  /* 0x000000ffffd07224 */ /* 0x000fe400078e0016 */
[----:B------:R-:W-:Y:S01]  /*1b60*/  @!P1 IMAD R17, R0, c[0x0][0x19c], R4 ;  /* 0x0000670000119a24 */ /* 0x000fe200078e0204 */
[----:B------:R-:W-:Y:S01]  /*1b70*/  @!P2 LEA.HI.X R9, R6, c[0x0][0x16c], R7, 0x1, P0 ;  /* 0x00005b000609aa11 */ /* 0x000fe200000f0c07 */
[----:B------:R-:W-:Y:S01]  /*1b80*/  @!P1 IMAD.WIDE.U32 R4, R0, c[0x0][0x198], R2 ;  /* 0x0000660000049a25 */ /* 0x000fe200078e0002 */
[----:B------:R-:W-:Y:S02]  /*1b90*/  @!P1 IADD3 R0, P0, R228, 0x20, RZ ;  /* 0x00000020e4009810 */ /* 0x000fe40007f1e0ff */
[----:B------:R-:W-:Y:S01]  /*1ba0*/  LOP3.LUT R2, R16, 0xfffffffe, RZ, 0xc0, !PT ;  /* 0xfffffffe10027812 */ /* 0x000fe200078ec0ff */
[----:B------:R-:W-:Y:S01]  /*1bb0*/  @!P2 IMAD R6, R33, c[0x0][0x1a0], RZ ;  /* 0x000068002106aa24 */ /* 0x000fe200078e02ff */
[----:B------:R-:W-:Y:S01]  /*1bc0*/  IADD3 R3, R11, R18, RZ ;  /* 0x000000120b037210 */ /* 0x000fe20007ffe0ff */
[----:B------:R-:W-:-:S02]  /*1bd0*/  @!P1 IMAD.X R11, RZ, RZ, R33, P0 ;  /* 0x000000ffff0b9224 */ /* 0x000fc400000e0621 */
[----:B------:R-:W-:Y:S01]  /*1be0*/  @!P2 IMAD R18, R228, c[0x0][0x1a4], R6 ;  /* 0x00006900e412aa24 */ /* 0x000fe200078e0206 */
[----:B------:R-:W-:Y:S01]  /*1bf0*/  @!P1 LEA R6, P0, R4, c[0x0][0x168], 0x1 ;  /* 0x00005a0004069a11 */ /* 0x000fe200078008ff */
[----:B------:R-:W-:Y:S02]  /*1c00*/  @!P1 IMAD.IADD R5, R5, 0x1, R17 ;  /* 0x0000000105059824 */ /* 0x000fe400078e0211 */
[----:B------:R-:W-:-:S03]  /*1c10*/  IMAD.IADD R19, R198, 0x1, -R2 ;  /* 0x00000001c6137824 */ /* 0x000fc600078e0a02 */
[----:B------:R-:W-:Y:S02]  /*1c20*/  @!P1 LEA.HI.X R7, R4, c[0x0][0x16c], R5, 0x1, P0 ;  /* 0x00005b0004079a11 */ /* 0x000fe400000f0c05 */
[----:B------:R-:W-:Y:S01]  /*1c30*/  ISETP.NE.AND P0, PT, R19, 0x1, PT ;  /* 0x000000011300780c */ /* 0x000fe20003f05270 */
[----:B------:R1:W-:Y:S04]  /*1c40*/  @P4 STS.128 [R196+0xc000], RZ ;  /* 0x00c000ffc4004388 */ /* 0x0003e80000000c00 */
[----:B------:R1:W-:Y:S04]  /*1c50*/  @P4 STS.128 [R196+0xe000], RZ ;  /* 0x00e000ffc4004388 */ /* 0x0003e80000000c00 */
[----:B------:R1:W-:Y:S04]  /*1c60*/  @P4 STS.128 [R196+0x10000], RZ ;  /* 0x010000ffc4004388 */ /* 0x0003e80000000c00 */
[----:B------:R-:W-:Y:S01]  /*1c70*/  @!PT LDS RZ, [RZ] ;  /* 0x00000000fffff984 */ /* 0x000fe20000000800 */
[----:B------:R-:W-:Y:S01]  /*1c80*/  @!PT LDS RZ, [RZ] ;  /* 0x00000000fffff984 */ /* 0x000fe20000000800 */
[----:B------:R-:W-:Y:S01]  /*1c90*/  @!PT LDS RZ, [RZ] ;  /* 0x00000000fffff984 */ /* 0x000fe20000000800 */
[----:B------:R1:W-:Y:S04]  /*1ca0*/  @!P4 LDGSTS.E.BYPASS.LTC128B.128 [R196+0xc000], [R194.64] ;  /* 0x0c000000c2c4cfae */ /* 0x0003e8000b901d46 */
[----:B------:R1:W-:Y:S04]  /*1cb0*/  @!P4 LDGSTS.E.BYPASS.LTC128B.128 [R196+0xe000], [R194.64+0x80] ;  /* 0x0e000080c2c4cfae */ /* 0x0003e8000b901d46 */
[----:B------:R1:W-:Y:S04]  /*1cc0*/  @!P4 LDGSTS.E.BYPASS.LTC128B.128 [R196+0x10000], [R194.64+0x100] ;  /* 0x10000100c2c4cfae */ /* 0x0003e8000b901d46 */
        /* <DEDUP_REMOVED lines=8> */
[----:B------:R1:W-:Y:S01]  /*1d50*/  @!P3 LDGSTS.E.BYPASS.LTC128B.128 [R196+0x11000], [R14.64+0x100] ;  /* 0x110001000ec4bfae */ /* 0x0003e2000b901d46 */
[----:B--2---:R-:W-:-:S05]  /*1d60*/  SEL R190, R29, R32, !P0 ;  /* 0x000000201dbe7207 */ /* 0x004fca0004000000 */
[----:B------:R-:W-:-:S05]  /*1d70*/  IMAD.SHL.U32 R190, R190, 0x2, RZ ;  /* 0x00000002bebe7824 */ /* 0x000fca00078e00ff */
[----:B------:R1:W-:Y:S04]  /*1d80*/  @P4 STS [R190], RZ ;  /* 0x000000ffbe004388 */ /* 0x0003e80000000800 */
[----:B------:R1:W-:Y:S04]  /*1d90*/  @P4 STS [R190+0x4], RZ ;  /* 0x000004ffbe004388 */ /* 0x0003e80000000800 */
        /* <DEDUP_REMOVED lines=10> */
[----:B------:R-:W-:Y:S01]  /*1e40*/  @!PT LDS RZ, [RZ] ;  /* 0x00000000fffff984 */ /* 0x000fe20000000800 */
[----:B------:R-:W-:Y:S01]  /*1e50*/  @!PT LDS RZ, [RZ] ;  /* 0x00000000fffff984 */ /* 0x000fe20000000800 */
[----:B------:R-:W-:Y:S01]  /*1e60*/  @!PT LDS RZ, [RZ] ;  /* 0x00000000fffff984 */ /* 0x000fe20000000800 */
[----:B------:R1:W-:Y:S04]  /*1e70*/  @!P4 LDGSTS.E.BYPASS.LTC128B.128 [R190], [R192.64] ;  /* 0x00000000c0becfae */ /* 0x0003e8000b901d46 */
[----:B------:R1:W-:Y:S04]  /*1e80*/  @!P4 LDGSTS.E.BYPASS.LTC128B.128 [R190+0x2000], [R192.64+0x80] ;  /* 0x02000080c0becfae */ /* 0x0003e8000b901d46 */
[----:B------:R1:W-:Y:S04]  /*1e90*/  @!P4 LDGSTS.E.BYPASS.LTC128B.128 [R190+0x4000], [R192.64+0x100] ;  /* 0x04000100c0becfae */ /* 0x0003e8000b901d46 */
        /* <DEDUP_REMOVED lines=27> */
[----:B--2---:R-:W2:Y:S01]  /*2050*/  LDL R8, [R1+0xc] ;  /* 0x00000c0001087983 */ /* 0x004ea20000100800 */
[----:B------:R-:W-:-:S05]  /*2060*/  @!P2 MOV R2, R10 ;  /* 0x0000000a0002a202 */ /* 0x000fca0000000f00 */
[----:B------:R-:W-:-:S04]  /*2070*/  @!P2 IMAD.WIDE.U32 R16, R228, c[0x0][0x1a0], R2 ;  /* 0x00006800e410aa25 */ /* 0x000fc800078e0002 */
[----:B------:R-:W-:Y:S01]  /*2080*/  @!P1 IMAD R2, R11, c[0x0][0x1a0], RZ ;  /* 0x000068000b029a24 */ /* 0x000fe200078e02ff */
[----:B------:R-:W-:Y:S01]  /*2090*/  @!P1 MOV R11, R3 ;  /* 0x00000003000b9202 */ /* 0x000fe20000000f00 */
[----:B------:R-:W-:Y:S01]  /*20a0*/  @!P2 IMAD.IADD R18, R17, 0x1, R18 ;  /* 0x000000011112a824 */ /* 0x000fe200078e0212 */
[----:B------:R-:W-:Y:S01]  /*20b0*/  @!P2 LEA R4, P5, R16, c[0x0][0x170], 0x1 ;  /* 0x00005c001004aa11 */ /* 0x000fe200078a08ff */
[C---:B------:R-:W-:Y:S02]  /*20c0*/  @!P1 IMAD R2, R0.reuse, c[0x0][0x1a4], R2 ;  /* 0x0000690000029a24 */ /* 0x040fe400078e0202 */
[----:B------:R-:W-:Y:S01]  /*20d0*/  @!P1 IMAD.WIDE.U32 R10, R0, c[0x0][0x1a0], R10 ;  /* 0x00006800000a9a25 */ /* 0x000fe200078e000a */
[----:B------:R-:W-:Y:S01]  /*20e0*/  @!P2 LEA.HI.X R5, R16, c[0x0][0x174], R18, 0x1, P5 ;  /* 0x00005d001005aa11 */ /* 0x000fe200028f0c12 */
[----:B------:R1:W-:Y:S01]  /*20f0*/  @P1 STS.128 [R196+0x13000], RZ ;  /* 0x013000ffc4001388 */ /* 0x0003e20000000c00 */
[----:B---3--:R-:W-:Y:S01]  /*2100*/  SHF.L.U32 R219, R21, 0x2, RZ ;  /* 0x0000000215db7819 */ /* 0x008fe200000006ff */
[----:B------:R-:W-:Y:S01]  /*2110*/  @!P1 IMAD.IADD R0, R11, 0x1, R2 ;  /* 0x000000010b009824 */ /* 0x000fe200078e0202 */
[----:B------:R-:W-:Y:S01]  /*2120*/  @!P1 LEA R2, P5, R10, c[0x0][0x170], 0x1 ;  /* 0x00005c000a029a11 */ /* 0x000fe200078a08ff */
[----:B------:R1:W-:Y:S01]  /*2130*/  @P1 STS.128 [R196+0x15000], RZ ;  /* 0x015000ffc4001388 */ /* 0x0003e20000000c00 */
[----:B------:R-:W-:-:S03]  /*2140*/  IMAD.MOV.U32 R207, RZ, RZ, R23 ;  /* 0x000000ffffcf7224 */ /* 0x000fc600078e0017 */
[----:B------:R1:W-:Y:S01]  /*2150*/  @P1 STS.128 [R196+0x17000], RZ ;  /* 0x017000ffc4001388 */ /* 0x0003e20000000c00 */
[----:B------:R-:W-:-:S03]  /*2160*/  @!P1 LEA.HI.X R3, R10, c[0x0][0x174], R0, 0x1, P5 ;  /* 0x00005d000a039a11 */ /* 0x000fc600028f0c00 */
[----:B------:R-:W-:Y:S01]  /*2170*/  @!PT LDS RZ, [RZ] ;  /* 0x00000000fffff984 */ /* 0x000fe20000000800 */
[----:B------:R-:W-:Y:S01]  /*2180*/  @!PT LDS RZ, [RZ] ;  /* 0x00000000fffff984 */ /* 0x000fe20000000800 */
[----:B------:R-:W-:Y:S01]  /*2190*/  @!PT LDS RZ, [RZ] ;  /* 0x00000000fffff984 */ /* 0x000fe20000000800 */
[----:B------:R3:W-:Y:S01]  /*21a0*/  @!P1 LDGSTS.E.BYPASS.LTC128B.128 [R196+0x13000], [R6.64] ;  /* 0x1300000006c49fae */ /* 0x0007e2000b901d46 */
[----:B------:R-:W-:-:S03]  /*21b0*/  IADD3 R0, R237, 0x40, RZ ;  /* 0x00000040ed007810 */ /* 0x000fc60007ffe0ff */
[----:B------:R3:W-:Y:S04]  /*21c0*/  @!P1 LDGSTS.E.BYPASS.LTC128B.128 [R196+0x15000], [R6.64+0x80] ;  /* 0x1500008006c49fae */ /* 0x0007e8000b901d46 */
[----:B------:R3:W-:Y:S01]  /*21d0*/  @!P1 LDGSTS.E.BYPASS.LTC128B.128 [R196+0x17000], [R6.64+0x100] ;  /* 0x1700010006c49fae */ /* 0x0007e2000b901d46 */
[----:B------:R-:W-:Y:S02]  /*21e0*/  ISETP.GE.AND P6, PT, R21, R20, PT ;  /* 0x000000141500720c */ /* 0x000fe40003fc6270 */
[----:B---3--:R-:W-:-:S04]  /*21f0*/  IADD3 R6, P3, R219, R208, RZ ;  /* 0x000000d0db067210 */ /* 0x008fc80007f7e0ff */
[----:B------:R-:W-:Y:S02]  /*2200*/  IADD3.X R7, R226, R207, RZ, P3, !PT ;  /* 0x000000cfe2077210 */ /* 0x000fe40001ffe4ff */
[----:B------:R-:W-:Y:S02]  /*2210*/  ISETP.GE.AND P3, PT, R0, R191, PT ;  /* 0x000000bf0000720c */ /* 0x000fe40003f66270 */
[----:B------:R-:W-:-:S04]  /*2220*/  IADD3 R0, R187, 0x3000, RZ ;  /* 0x00003000bb007810 */ /* 0x000fc80007ffe0ff */
[----:B------:R-:W-:-:S04]  /*2230*/  SEL R0, R0, R187, !P0 ;  /* 0x000000bb00007207 */ /* 0x000fc80004000000 */
[----:B------:R-:W-:Y:S02]  /*2240*/  SHF.L.U32 R175, R0, 0x1, RZ ;  /* 0x0000000100af7819 */ /* 0x000fe400000006ff */
[----:B------:R-:W-:-:S05]  /*2250*/  MOV R0, c[0x0][0x22c] ;  /* 0x00008b0000007a02 */ /* 0x000fca0000000f00 */
[----:B------:R-:W-:Y:S01]  /*2260*/  IMAD R0, R0, c[0x0][0x1c0], RZ ;  /* 0x0000700000007a24 */ /* 0x000fe200078e02ff */
[----:B----4-:R-:W-:Y:S01]  /*2270*/  ISETP.GE.AND P4, PT, R24, R20, PT ;  /* 0x000000141800720c */ /* 0x010fe20003f86270 */
[----:B------:R1:W-:Y:S02]  /*2280*/  @P2 STS.128 [R196+0x18000], RZ ;  /* 0x018000ffc4002388 */ /* 0x0003e40000000c00 */
[C---:B------:R-:W-:Y:S02]  /*2290*/  IMAD.SHL.U32 R225, R0.reuse, 0x10, RZ ;  /* 0x0000001000e17824 */ /* 0x040fe400078e00ff */
[----:B------:R1:W-:Y:S01]  /*22a0*/  @P2 STS.128 [R196+0x1a000], RZ ;  /* 0x01a000ffc4002388 */ /* 0x0003e20000000c00 */
[----:B------:R-:W-:-:S03]  /*22b0*/  SHF.L.U32 R197, R0, 0x3, RZ ;  /* 0x0000000300c57819 */ /* 0x000fc600000006ff */
[----:B------:R1:W-:Y:S01]  /*22c0*/  @P2 STS.128 [R196+0x1c000], RZ ;  /* 0x01c000ffc4002388 */ /* 0x0003e20000000c00 */
[----:B------:R-:W-:-:S03]  /*22d0*/  IADD3 R242, R225, 0x40, RZ ;  /* 0x00000040e1f27810 */ /* 0x000fc60007ffe0ff */
[----:B------:R-:W-:Y:S01]  /*22e0*/  @!PT LDS RZ, [RZ] ;  /* 0x00000000fffff984 */ /* 0x000fe20000000800 */
[----:B------:R-:W-:Y:S01]  /*22f0*/  @!PT LDS RZ, [RZ] ;  /* 0x00000000fffff984 */ /* 0x000fe20000000800 */
[----:B------:R-:W-:Y:S01]  /*2300*/  @!PT LDS RZ, [RZ] ;  /* 0x00000000fffff984 */ /* 0x000fe20000000800 */
[----:B------:R3:W-:Y:S01]  /*2310*/  @!P2 LDGSTS.E.BYPASS.LTC128B.128 [R196+0x18000], [R4.64] ;  /* 0x1800000004c4afae */ /* 0x0007e2000b901d46 */
[----:B------:R-:W-:-:S03]  /*2320*/  IADD3 R240, R225, 0x80, RZ ;  /* 0x00000080e1f07810 */ /* 0x000fc60007ffe0ff */
[----:B------:R3:W-:Y:S01]  /*2330*/  @!P2 LDGSTS.E.BYPASS.LTC128B.128 [R196+0x1a000], [R4.64+0x80] ;  /* 0x1a00008004c4afae */ /* 0x0007e2000b901d46 */
[C---:B------:R-:W-:Y:S02]  /*2340*/  IADD3 R243, R225.reuse, 0x20, RZ ;  /* 0x00000020e1f37810 */ /* 0x040fe40007ffe0ff */
[C---:B------:R-:W-:Y:S01]  /*2350*/  IADD3 R241, R225.reuse, 0x60, RZ ;  /* 0x00000060e1f17810 */ /* 0x040fe20007ffe0ff */
[----:B------:R3:W-:Y:S01]  /*2360*/  @!P2 LDGSTS.E.BYPASS.LTC128B.128 [R196+0x1c000], [R4.64+0x100] ;  /* 0x1c00010004c4afae */ /* 0x0007e2000b901d46 */
[----:B------:R-:W-:Y:S01]  /*2370*/  IADD3 R239, R225, 0xa0, RZ ;  /* 0x000000a0e1ef7810 */ /* 0x000fe20007ffe0ff */
[----:B------:R-:W-:Y:S02]  /*2380*/  IMAD.MOV.U32 R199, RZ, RZ, 0x7f800000 ;  /* 0x7f800000ffc77424 */ /* 0x000fe400078e00ff */
[----:B------:R1:W-:Y:S01]  /*2390*/  @P1 STS.128 [R196+0x19000], RZ ;  /* 0x019000ffc4001388 */ /* 0x0003e20000000c00 */
[----:B------:R-:W-:-:S03]  /*23a0*/  IMAD.MOV.U32 R200, RZ, RZ, 0x7f800000 ;  /* 0x7f800000ffc87424 */ /* 0x000fc600078e00ff */
        /* <DEDUP_REMOVED lines=8> */
[----:B------:R-:W0:Y:S01]  /*2430*/  LDGDEPBAR ;  /* 0x00000000000079af */ /* 0x000e220000000000 */
[C---:B------:R-:W-:Y:S01]  /*2440*/  IADD3 R236, R197.reuse, R243, RZ ;  /* 0x000000f3c5ec7210 */ /* 0x040fe20007ffe0ff */
[C---:B------:R-:W-:Y:S01]  /*2450*/  IMAD.IADD R235, R197.reuse, 0x1, R242 ;  /* 0x00000001c5eb7824 */ /* 0x040fe200078e02f2 */
[C---:B------:R-:W-:Y:S01]  /*2460*/  IADD3 R234, R197.reuse, R241, RZ ;  /* 0x000000f1c5ea7210 */ /* 0x040fe20007ffe0ff */
[C---:B------:R-:W-:Y:S01]  /*2470*/  IMAD.IADD R233, R197.reuse, 0x1, R240 ;  /* 0x00000001c5e97824 */ /* 0x040fe200078e02f0 */
[C---:B------:R-:W-:Y:S01]  /*2480*/  IADD3 R232, R197.reuse, R239, RZ ;  /* 0x000000efc5e87210 */ /* 0x040fe20007ffe0ff */
[----:B------:R1:W5:Y:S01]  /*2490*/  @!P6 LDG.E R199, [R6.64] ;  /* 0x0000000606c7e981 */ /* 0x000362000c1e1900 */
[C---:B---3--:R-:W-:Y:S01]  /*24a0*/  IADD3 R5, R197.reuse, R235, RZ ;  /* 0x000000ebc5057210 */ /* 0x048fe20007ffe0ff */
[----:B------:R-:W-:-:S02]  /*24b0*/  IMAD.IADD R4, R197, 0x1, R234 ;  /* 0x00000001c5047824 */ /* 0x000fc400078e02ea */
[----:B------:R1:W5:Y:S01]  /*24c0*/  @!P4 LDG.E R200, [R6.64+0x20] ;  /* 0x0000200606c8c981 */ /* 0x000362000c1e1900 */
[----:B------:R-:W-:Y:S02]  /*24d0*/  IMAD.MOV.U32 R185, RZ, RZ, 0x20 ;  /* 0x00000020ffb97424 */ /* 0x000fe400078e00ff */
[----:B------:R-:W-:Y:S01]  /*24e0*/  IMAD.SHL.U32 R176, R187, 0x2, RZ ;  /* 0x00000002bbb07824 */ /* 0x000fe200078e00ff */
[----:B----4-:R-:W-:Y:S02]  /*24f0*/  IADD3 R2, R186, 0x3000, RZ ;  /* 0x00003000ba027810 */ /* 0x010fe40007ffe0ff */
[C---:B------:R-:W-:Y:S02]  /*2500*/  IADD3 R3, R197.reuse, R233, RZ ;  /* 0x000000e9c5037210 */ /* 0x040fe40007ffe0ff */
[----:B------:R-:W-:Y:S01]  /*2510*/  SEL R168, R2, R186, !P0 ;  /* 0x000000ba02a87207 */ /* 0x000fe20004000000 */
[C---:B------:R-:W-:Y:S01]  /*2520*/  IMAD.IADD R2, R197.reuse, 0x1, R232 ;  /* 0x00000001c5027824 */ /* 0x040fe200078e02e8 */
[C---:B------:R-:W-:Y:S01]  /*2530*/  IADD3 R214, R197.reuse, R4, RZ ;  /* 0x00000004c5d67210 */ /* 0x040fe20007ffe0ff */
[----:B------:R-:W-:-:S02]  /*2540*/  IMAD.IADD R216, R197, 0x1, R5 ;  /* 0x00000001c5d87824 */ /* 0x000fc400078e0205 */
[C---:B-1----:R-:W-:Y:S01]  /*2550*/  IMAD.IADD R6, R197.reuse, 0x1, R236 ;  /* 0x00000001c5067824 */ /* 0x042fe200078e02ec */
[C---:B------:R-:W-:Y:S01]  /*2560*/  IADD3 R210, R197.reuse, R2, RZ ;  /* 0x00000002c5d27210 */ /* 0x040fe20007ffe0ff */
[----:B------:R-:W-:-:S03]  /*2570*/  IMAD.IADD R212, R197, 0x1, R3 ;  /* 0x00000001c5d47824 */ /* 0x000fc600078e0203 */
[C---:B------:R-:W-:Y:S01]  /*2580*/  IADD3 R218, R197.reuse, R6, RZ ;  /* 0x00000006c5da7210 */ /* 0x040fe20007ffe0ff */
[C---:B------:R-:W-:Y:S01]  /*2590*/  IMAD.IADD R213, R197.reuse, 0x1, R214 ;  /* 0x00000001c5d57824 */ /* 0x040fe200078e02d6 */
[C---:B------:R-:W-:Y:S01]  /*25a0*/  IADD3 R215, R197.reuse, R216, RZ ;  /* 0x000000d8c5d77210 */ /* 0x040fe20007ffe0ff */
[C---:B------:R-:W-:Y:S01]  /*25b0*/  IMAD.IADD R209, R197.reuse, 0x1, R210 ;  /* 0x00000001c5d17824 */ /* 0x040fe200078e02d2 */
[C---:B------:R-:W-:Y:S01]  /*25c0*/  IADD3 R211, R197.reuse, R212, RZ ;  /* 0x000000d4c5d37210 */ /* 0x040fe20007ffe0ff */
[C---:B------:R-:W-:Y:S01]  /*25d0*/  IMAD.IADD R217, R197.reuse, 0x1, R218 ;  /* 0x00000001c5d97824 */ /* 0x040fe200078e02da */
[----:B------:R-:W-:Y:S01]  /*25e0*/  MOV R205, R31 ;  /* 0x0000001f00cd7202 */ /* 0x000fe20000000f00 */
        /* <DEDUP_REMOVED lines=50> */
[C---:B------:R-:W-:Y:S01]  /*2910*/  SHF.L.U32 R252, R0.reuse, 0x5, RZ ;  /* 0x0000000500fc7819 */ /* 0x040fe200000006ff */
[C---:B------:R-:W-:Y:S01]  /*2920*/  IMAD.U32 R249, R0.reuse, -0x40, RZ ;  /* 0xffffffc000f97824 */ /* 0x040fe200078e00ff */
[C---:B------:R-:W-:Y:S01]  /*2930*/  IADD3 R224, R197.reuse, R217, RZ ;  /* 0x000000d9c5e07210 */ /* 0x040fe20007ffe0ff */
[C---:B------:R-:W-:Y:S01]  /*2940*/  IMAD R251, R0.reuse, 0x28, RZ ;  /* 0x0000002800fb7824 */ /* 0x040fe200078e02ff */
[C---:B------:R-:W-:Y:S01]  /*2950*/  IADD3 R222, R197.reuse, R213, RZ ;  /* 0x000000d5c5de7210 */ /* 0x040fe20007ffe0ff */
[C---:B------:R-:W-:Y:S01]  /*2960*/  IMAD R250, R0.reuse, 0x30, RZ ;  /* 0x0000003000fa7824 */ /* 0x040fe200078e02ff */
[----:B------:R-:W-:Y:S01]  /*2970*/  IADD3 R220, R197, R209, RZ ;  /* 0x000000d1c5dc7210 */ /* 0x000fe20007ffe0ff */
[----:B------:R-:W-:-:S02]  /*2980*/  IMAD R248, R0, 0x38, RZ ;  /* 0x0000003800f87824 */ /* 0x000fc400078e02ff */
[C---:B------:R-:W-:Y:S02]  /*2990*/  IMAD.IADD R223, R197.reuse, 0x1, R215 ;  /* 0x00000001c5df7824 */ /* 0x040fe400078e02d7 */
[----:B------:R-:W-:Y:S01]  /*29a0*/  IMAD.IADD R221, R197, 0x1, R211 ;  /* 0x00000001c5dd7824 */ /* 0x000fe200078e02d3 */
[----:B--2---:R-:W-:-:S05]  /*29b0*/  R2P PR, R8, 0x6 ;  /* 0x0000000608007804 */ /* 0x004fca0000000000 */
[----:B------:R-:W-:Y:S02]  /*29c0*/  SEL R185, R185, 0xffffffe0, !P1 ;  /* 0xffffffe0b9b97807 */ /* 0x000fe40004800000 */
[----:B------:R-:W-:Y:S02]  /*29d0*/  SEL R180, R180, 0xffffffc0, !P2 ;  /* 0xffffffc0b4b47807 */ /* 0x000fe40005000000 */
[----:B------:R-:W-:Y:S02]  /*29e0*/  IADD3 R177, R185, R176, RZ ;  /* 0x000000b0b9b17210 */ /* 0x000fe40007ffe0ff */
[C---:B------:R-:W-:Y:S01]  /*29f0*/  IADD3 R182, R181.reuse, R185, RZ ;  /* 0x000000b9b5b67210 */ /* 0x040fe20007ffe0ff */
[----:B------:R-:W-:Y:S02]  /*2a00*/  IMAD.IADD R183, R181, 0x1, R180 ;  /* 0x00000001b5b77824 */ /* 0x000fe400078e02b4 */
[C---:B------:R-:W-:Y:S01]  /*2a10*/  IMAD.IADD R179, R180.reuse, 0x1, R176 ;  /* 0x00000001b4b37824 */ /* 0x040fe200078e02b0 */
[C---:B------:R-:W-:Y:S01]  /*2a20*/  IADD3 R184, R180.reuse, R182, RZ ;  /* 0x000000b6b4b87210 */ /* 0x040fe20007ffe0ff */
[----:B------:R-:W-:-:S02]  /*2a30*/  IMAD.IADD R178, R180, 0x1, R177 ;  /* 0x00000001b4b27824 */ /* 0x000fc400078e02b1 */
.L_x_357:
        /* <DEDUP_REMOVED lines=9> */
[----:B------:R-:W1:Y:S05]  /*2ad0*/  LDSM.16.M88.4 R8, [R169+0x12000] ;  /* 0x01200000a908783b */ /* 0x000e6a0000000200 */
[----:B------:R-:W2:Y:S05]  /*2ae0*/  LDSM.16.M88.4 R68, [R169+0x12800] ;  /* 0x01280000a944783b */ /* 0x000eaa0000000200 */
[----:B------:R-:W-:Y:S05]  /*2af0*/  LDSM.16.M88.4 R72, [R0] ;  /* 0x000000000048783b */ /* 0x000fea0000000200 */
[----:B------:R-:W3:Y:S05]  /*2b00*/  LDSM.16.M88.4 R76, [R170+0x12000] ;  /* 0x01200000aa4c783b */ /* 0x000eea0000000200 */
[----:B------:R-:W4:Y:S05]  /*2b10*/  LDSM.16.M88.4 R80, [R170+0x12800] ;  /* 0x01280000aa50783b */ /* 0x000f2a0000000200 */
[----:B------:R-:W-:Y:S05]  /*2b20*/  LDSM.16.M88.4 R84, [R2] ;  /* 0x000000000254783b */ /* 0x000fea0000000200 */
[----:B------:R-:W3:Y:S05]  /*2b30*/  LDSM.16.M88.4 R88, [R172+0x12000] ;  /* 0x01200000ac58783b */ /* 0x000eea0000000200 */
[----:B------:R-:W-:Y:S01]  /*2b40*/  LDSM.16.M88.4 R92, [R3] ;  /* 0x00000000035c783b */ /* 0x000fe20000000200 */
[C---:B-1----:R-:W-:Y:S04]  /*2b50*/  HMMA.16816.F32 R4, R16.reuse, R8, RZ ;  /* 0x000000081004723c */ /* 0x042fe800000018ff */
[----:B------:R-:W-:Y:S04]  /*2b60*/  LDSM.16.M88.4 R96, [R171+0x12000] ;  /* 0x01200000ab60783b */ /* 0x000fe80000000200 */
[C---:B------:R-:W-:Y:S08]  /*2b70*/  HMMA.16816.F32 R8, R16.reuse, R10, RZ ;  /* 0x0000000a1008723c */ /* 0x040ff000000018ff */
[C---:B--2---:R-:W-:Y:S08]  /*2b80*/  HMMA.16816.F32 R12, R16.reuse, R68, RZ ;  /* 0x00000044100c723c */ /* 0x044ff000000018ff */
[----:B------:R-:W-:Y:S01]  /*2b90*/  HMMA.16816.F32 R16, R16, R70, RZ ;  /* 0x000000461010723c */ /* 0x000fe200000018ff */
[----:B------:R-:W1:Y:S07]  /*2ba0*/  LDSM.16.M88.4 R68, [R172+0x12800] ;  /* 0x01280000ac44783b */ /* 0x000e6e0000000200 */
[C---:B---3--:R-:W-:Y:S08]  /*2bb0*/  HMMA.16816.F32 R4, R72.reuse, R76, R4 ;  /* 0x0000004c4804723c */ /* 0x048ff00000001804 */
[C---:B------:R-:W-:Y:S01]  /*2bc0*/  HMMA.16816.F32 R8, R72.reuse, R78, R8 ;  /* 0x0000004e4808723c */ /* 0x040fe20000001808 */
[----:B------:R-:W-:Y:S07]  /*2bd0*/  LDSM.16.M88.4 R76, [R175+0x2000] ;  /* 0x00200000af4c783b */ /* 0x000fee0000000200 */
[C---:B----4-:R-:W-:Y:S08]  /*2be0*/  HMMA.16816.F32 R12, R72.reuse, R80, R12 ;  /* 0x00000050480c723c */ /* 0x050ff0000000180c */
[----:B------:R-:W-:Y:S01]  /*2bf0*/  HMMA.16816.F32 R16, R72, R82, R16 ;  /* 0x000000524810723c */ /* 0x000fe20000001810 */
[----:B------:R-:W2:Y:S05]  /*2c00*/  LDSM.16.M88.4 R72, [R171+0x12800] ;  /* 0x01280000ab48783b */ /* 0x000eaa0000000200 */
[----:B------:R-:W3:Y:S02]  /*2c10*/  LDSM.16.M88.4 R80, [R169+0x14000] ;  /* 0x01400000a950783b */ /* 0x000ee40000000200 */
[C---:B------:R-:W-:Y:S08]  /*2c20*/  HMMA.16816.F32 R4, R84.reuse, R88, R4 ;  /* 0x000000585404723c */ /* 0x040ff00000001804 */
[C---:B------:R-:W-:Y:S01]  /*2c30*/  HMMA.16816.F32 R8, R84.reuse, R90, R8 ;  /* 0x0000005a5408723c */ /* 0x040fe20000001808 */
[----:B------:R-:W-:Y:S07]  /*2c40*/  LDSM.16.M88.4 R88, [R170+0x14000] ;  /* 0x01400000aa58783b */ /* 0x000fee0000000200 */
[C---:B-1----:R-:W-:Y:S08]  /*2c50*/  HMMA.16816.F32 R12, R84.reuse, R68, R12 ;  /* 0x00000044540c723c */ /* 0x042ff0000000180c */
[----:B------:R-:W-:Y:S01]  /*2c60*/  HMMA.16816.F32 R16, R84, R70, R16 ;  /* 0x000000465410723c */ /* 0x000fe20000001810 */
[----:B------:R-:W1:Y:S05]  /*2c70*/  LDSM.16.M88.4 R68, [R169+0x14800] ;  /* 0x01480000a944783b */ /* 0x000e6a0000000200 */
[----:B------:R-:W4:Y:S02]  /*2c80*/  LDSM.16.M88.4 R84, [R0+0x2000] ;  /* 0x002000000054783b */ /* 0x000f240000000200 */
[C---:B------:R-:W-:Y:S08]  /*2c90*/  HMMA.16816.F32 R4, R92.reuse, R96, R4 ;  /* 0x000000605c04723c */ /* 0x040ff00000001804 */
[C---:B------:R-:W-:Y:S01]  /*2ca0*/  HMMA.16816.F32 R8, R92.reuse, R98, R8 ;  /* 0x000000625c08723c */ /* 0x040fe20000001808 */
[----:B------:R-:W-:Y:S07]  /*2cb0*/  LDSM.16.M88.4 R96, [R172+0x14000] ;  /* 0x01400000ac60783b */ /* 0x000fee0000000200 */
[C---:B--2---:R-:W-:Y:S08]  /*2cc0*/  HMMA.16816.F32 R12, R92.reuse, R72, R12 ;  /* 0x000000485c0c723c */ /* 0x044ff0000000180c */
[----:B------:R-:W-:Y:S01]  /*2cd0*/  HMMA.16816.F32 R16, R92, R74, R16 ;  /* 0x0000004a5c10723c */ /* 0x000fe20000001810 */
[----:B------:R-:W2:Y:S05]  /*2ce0*/  LDSM.16.M88.4 R72, [R170+0x14800] ;  /* 0x01480000aa48783b */ /* 0x000eaa0000000200 */
[----:B------:R-:W2:Y:S02]  /*2cf0*/  LDSM.16.M88.4 R92, [R2+0x2000] ;  /* 0x00200000025c783b */ /* 0x000ea40000000200 */
[C---:B---3--:R-:W-:Y:S08]  /*2d00*/  HMMA.16816.F32 R4, R76.reuse, R80, R4 ;  /* 0x000000504c04723c */ /* 0x048ff00000001804 */
[C---:B------:R-:W-:Y:S01]  /*2d10*/  HMMA.16816.F32 R8, R76.reuse, R82, R8 ;  /* 0x000000524c08723c */ /* 0x040fe20000001808 */
[----:B------:R-:W-:Y:S07]  /*2d20*/  LDSM.16.M88.4 R80, [R171+0x14000] ;  /* 0x01400000ab50783b */ /* 0x000fee0000000200 */
[C---:B-1----:R-:W-:Y:S08]  /*2d30*/  HMMA.16816.F32 R12, R76.reuse, R68, R12 ;  /* 0x000000444c0c723c */ /* 0x042ff0000000180c */
[----:B------:R-:W-:Y:S01]  /*2d40*/  HMMA.16816.F32 R16, R76, R70, R16 ;  /* 0x000000464c10723c */ /* 0x000fe20000001810 */
[----:B------:R-:W1:Y:S05]  /*2d50*/  LDSM.16.M88.4 R68, [R172+0x14800] ;  /* 0x01480000ac44783b */ /* 0x000e6a0000000200 */
[----:B------:R-:W3:Y:S02]  /*2d60*/  LDSM.16.M88.4 R76, [R3+0x2000] ;  /* 0x00200000034c783b */ /* 0x000ee40000000200 */
[C---:B----4-:R-:W-:Y:S08]  /*2d70*/  HMMA.16816.F32 R4, R84.reuse, R88, R4 ;  /* 0x000000585404723c */ /* 0x050ff00000001804 */
[C---:B------:R-:W-:Y:S01]  /*2d80*/  HMMA.16816.F32 R8, R84.reuse, R90, R8 ;  /* 0x0000005a5408723c */ /* 0x040fe20000001808 */
[----:B------:R-:W-:Y:S07]  /*2d90*/  LDSM.16.M88.4 R88, [R169+0x16000] ;  /* 0x01600000a958783b */ /* 0x000fee0000000200 */
[C---:B--2---:R-:W-:Y:S08]  /*2da0*/  HMMA.16816.F32 R12, R84.reuse, R72, R12 ;  /* 0x00000048540c723c */ /* 0x044ff0000000180c */
[----:B------:R-:W-:Y:S01]  /*2db0*/  HMMA.16816.F32 R16, R84, R74, R16 ;  /* 0x0000004a5410723c */ /* 0x000fe20000001810 */
[----:B------:R-:W2:Y:S05]  /*2dc0*/  LDSM.16.M88.4 R72, [R171+0x14800] ;  /* 0x01480000ab48783b */ /* 0x000eaa0000000200 */
[----:B------:R-:W4:Y:S02]  /*2dd0*/  LDSM.16.M88.4 R84, [R175+0x4000] ;  /* 0x00400000af54783b */ /* 0x000f240000000200 */
[C---:B------:R-:W-:Y:S08]  /*2de0*/  HMMA.16816.F32 R4, R92.reuse, R96, R4 ;  /* 0x000000605c04723c */ /* 0x040ff00000001804 */
[C---:B------:R-:W-:Y:S01]  /*2df0*/  HMMA.16816.F32 R8, R92.reuse, R98, R8 ;  /* 0x000000625c08723c */ /* 0x040fe20000001808 */
[----:B------:R-:W-:Y:S07]  /*2e00*/  LDSM.16.M88.4 R96, [R170+0x16000] ;  /* 0x01600000aa60783b */ /* 0x000fee0000000200 */
[C---:B-1----:R-:W-:Y:S08]  /*2e10*/  HMMA.16816.F32 R12, R92.reuse, R68, R12 ;  /* 0x000000445c0c723c */ /* 0x042ff0000000180c */
[----:B------:R-:W-:Y:S01]  /*2e20*/  HMMA.16816.F32 R16, R92, R70, R16 ;  /* 0x000000465c10723c */ /* 0x000fe20000001810 */
[----:B------:R-:W1:Y:S05]  /*2e30*/  LDSM.16.M88.4 R68, [R169+0x16800] ;  /* 0x01680000a944783b */ /* 0x000e6a0000000200 */
[----:B------:R-:W1:Y:S02]  /*2e40*/  LDSM.16.M88.4 R92, [R0+0x4000] ;  /* 0x00400000005c783b */ /* 0x000e640000000200 */
[C---:B---3--:R-:W-:Y:S08]  /*2e50*/  HMMA.16816.F32 R4, R76.reuse, R80, R4 ;  /* 0x000000504c04723c */ /* 0x048ff00000001804 */
[C---:B------:R-:W-:Y:S01]  /*2e60*/  HMMA.16816.F32 R8, R76.reuse, R82, R8 ;  /* 0x000000524c08723c */ /* 0x040fe20000001808 */
[----:B------:R-:W-:Y:S07]  /*2e70*/  LDSM.16.M88.4 R80, [R172+0x16000] ;  /* 0x01600000ac50783b */ /* 0x000fee0000000200 */
[C---:B--2---:R-:W-:Y:S08]  /*2e80*/  HMMA.16816.F32 R12, R76.reuse, R72, R12 ;  /* 0x000000484c0c723c */ /* 0x044ff0000000180c */
        /* <DEDUP_REMOVED lines=83> */
[----:B------:R-:W1:Y:S02]  /*33c0*/  MUFU.EX2 R94, R11 ;  /* 0x0000000b005e7308 */ /* 0x000e640000000800 */
[--C-:B------:R-:W-:Y:S02]  /*33d0*/  FFMA.FTZ R18, R18, c[0x0][0x23c], -R0.reuse ;  /* 0x00008f0012127a23 */ /* 0x100fe40000010800 */
[----:B------:R-:W-:Y:S01]  /*33e0*/  FFMA.FTZ R0, R19, c[0x0][0x23c], -R0 ;  /* 0x00008f0013007a23 */ /* 0x000fe20000010800 */
[----:B------:R2:W-:Y:S05]  /*33f0*/  STS [R201+0x20000], R3 ;  /* 0x02000003c9007388 */ /* 0x0005ea0000000800 */
[----:B------:R3:W-:Y:S10]  /*3400*/  MUFU.EX2 R84, R2 ;  /* 0x0000000200547308 */ /* 0x0007f40000000800 */
        /* <DEDUP_REMOVED lines=18> */
[----:B------:R-:W-:Y:S01]  /*3530*/  STS [R203+0x20000], R2 ;  /* 0x02000002cb007388 */ /* 0x000fe20000000800 */
[----:B----4-:R-:W-:Y:S05]  /*3540*/  F2FP.PACK_AB R0, R87, R88 ;  /* 0x000000585700723e */ /* 0x010fea00000000ff */
[----:B------:R-:W-:Y:S05]  /*3550*/  STS [R203+0x20400], R0 ;  /* 0x02040000cb007388 */ /* 0x000fea0000000800 */
[----:B------:R-:W-:Y:S05]  /*3560*/  LDSM.16.M88.4 R16, [R176+0xc000] ;  /* 0x00c00000b010783b */ /* 0x000fea0000000200 */
[----:B------:R-:W1:Y:S05]  /*3570*/  LDSM.16.M88.4 R8, [R169+0x18000] ;  /* 0x01800000a908783b */ /* 0x000e6a0000000200 */
[----:B------:R-:W2:Y:S05]  /*3580*/  LDSM.16.M88.4 R68, [R169+0x18800] ;  /* 0x01880000a944783b */ /* 0x000eaa0000000200 */
[----:B------:R-:W-:Y:S05]  /*3590*/  LDSM.16.M88.4 R72, [R177+0xc000] ;  /* 0x00c00000b148783b */ /* 0x000fea0000000200 */
[----:B------:R-:W3:Y:S05]  /*35a0*/  LDSM.16.M88.4 R76, [R170+0x18000] ;  /* 0x01800000aa4c783b */ /* 0x000eea0000000200 */
[----:B------:R-:W4:Y:S01]  /*35b0*/  LDSM.16.M88.4 R80, [R170+0x18800] ;  /* 0x01880000aa50783b */ /* 0x000f220000000200 */
[C---:B-1----:R-:W-:Y:S08]  /*35c0*/  HMMA.16816.F32 R4, R16.reuse, R8, RZ ;  /* 0x000000081004723c */ /* 0x042ff000000018ff */
[C---:B------:R-:W-:Y:S08]  /*35d0*/  HMMA.16816.F32 R8, R16.reuse, R10, RZ ;  /* 0x0000000a1008723c */ /* 0x040ff000000018ff */
[C---:B--2---:R-:W-:Y:S08]  /*35e0*/  HMMA.16816.F32 R12, R16.reuse, R68, RZ ;  /* 0x00000044100c723c */ /* 0x044ff000000018ff */
[----:B------:R-:W-:Y:S01]  /*35f0*/  HMMA.16816.F32 R16, R16, R70, RZ ;  /* 0x000000461010723c */ /* 0x000fe200000018ff */
[----:B------:R-:W-:Y:S07]  /*3600*/  LDSM.16.M88.4 R68, [R179+0xc000] ;  /* 0x00c00000b344783b */ /* 0x000fee0000000200 */
[C---:B---3--:R-:W-:Y:S08]  /*3610*/  HMMA.16816.F32 R4, R72.reuse, R76, R4 ;  /* 0x0000004c4804723c */ /* 0x048ff00000001804 */
[C---:B------:R-:W-:Y:S01]  /*3620*/  HMMA.16816.F32 R8, R72.reuse, R78, R8 ;  /* 0x0000004e4808723c */ /* 0x040fe20000001808 */
[----:B------:R-:W1:Y:S07]  /*3630*/  LDSM.16.M88.4 R76, [R172+0x18000] ;  /* 0x01800000ac4c783b */ /* 0x000e6e0000000200 */
[C---:B----4-:R-:W-:Y:S08]  /*3640*/  HMMA.16816.F32 R12, R72.reuse, R80, R12 ;  /* 0x00000050480c723c */ /* 0x050ff0000000180c */
[----:B------:R-:W-:Y:S01]  /*3650*/  HMMA.16816.F32 R16, R72, R82, R16 ;  /* 0x000000524810723c */ /* 0x000fe20000001810 */
[----:B------:R-:W2:Y:S05]  /*3660*/  LDSM.16.M88.4 R72, [R172+0x18800] ;  /* 0x01880000ac48783b */ /* 0x000eaa0000000200 */
[----:B------:R-:W-:Y:S02]  /*3670*/  LDSM.16.M88.4 R80, [R171+0x18000] ;  /* 0x01800000ab50783b */ /* 0x000fe40000000200 */
[C---:B-1----:R-:W-:Y:S08]  /*3680*/  HMMA.16816.F32 R4, R68.reuse, R76, R4 ;  /* 0x0000004c4404723c */ /* 0x042ff00000001804 */
[C---:B------:R-:W-:Y:S01]  /*3690*/  HMMA.16816.F32 R8, R68.reuse, R78, R8 ;  /* 0x0000004e4408723c */ /* 0x040fe20000001808 */
[----:B------:R-:W1:Y:S07]  /*36a0*/  LDSM.16.M88.4 R76, [R178+0xc000] ;  /* 0x00c00000b24c783b */ /* 0x000e6e0000000200 */
[C---:B--2---:R-:W-:Y:S08]  /*36b0*/  HMMA.16816.F32 R12, R68.reuse, R72, R12 ;  /* 0x00000048440c723c */ /* 0x044ff0000000180c */
        /* <DEDUP_REMOVED lines=15> */
[----:B------:R-:W2:Y:S06]  /*37b0*/  LDSM.16.M88.4 R68, [R170+0x1a800] ;  /* 0x01a80000aa44783b */ /* 0x000eac0000000200 */
[----:B------:R-:W-:Y:S05]  /*37c0*/  IADD3 R72, P0, R219, R206, RZ ;  /* 0x000000cedb487210 */ /* 0x000fea0007f1e0ff */
[----:B------:R-:W-:Y:S02]  /*37d0*/  IADD3.X R73, R226, R205, RZ, P0, !PT ;  /* 0x000000cde2497210 */ /* 0x000fe400007fe4ff */
[C---:B------:R-:W-:Y:S03]  /*37e0*/  LEA R188, P0, R249.reuse, R188, 0x2 ;  /* 0x000000bcf9bc7211 */ /* 0x040fe600078010ff */
[----:B------:R3:W4:Y:S01]  /*37f0*/  LDG.E R2, [R72.64] ;  /* 0x0000000648027981 */ /* 0x000722000c1e1900 */
[----:B------:R-:W-:Y:S04]  /*3800*/  LEA.HI.X.SX32 R189, R249, R189, 0x2, P0 ;  /* 0x000000bdf9bd7211 */ /* 0x000fe800000f16ff */
[----:B------:R3:W4:Y:S01]  /*3810*/  LDG.E R0, [R72.64+0x20] ;  /* 0x0000200648007981 */ /* 0x000722000c1e1900 */
[C---:B-1----:R-:W-:Y:S08]  /*3820*/  HMMA.16816.F32 R4, R76.reuse, R80, R4 ;  /* 0x000000504c04723c */ /* 0x042ff00000001804 */
[C---:B------:R-:W-:Y:S01]  /*3830*/  HMMA.16816.F32 R8, R76.reuse, R82, R8 ;  /* 0x000000524c08723c */ /* 0x040fe20000001808 */
[----:B------:R-:W-:Y:S07]  /*3840*/  LDSM.16.M88.4 R80, [R172+0x1a000] ;  /* 0x01a00000ac50783b */ /* 0x000fee0000000200 */
[C---:B--2---:R-:W-:Y:S01]  /*3850*/  HMMA.16816.F32 R12, R76.reuse, R68, R12 ;  /* 0x000000444c0c723c */ /* 0x044fe2000000180c */
[----:B---3--:R-:W1:Y:S07]  /*3860*/  LDSM.16.M88.4 R72, [R179+0xe000] ;  /* 0x00e00000b348783b */ /* 0x008e6e0000000200 */
        /* <DEDUP_REMOVED lines=36> */
[----:B------:R-:W2:Y:S07]  /*3ab0*/  LDSM.16.M88.4 R68, [R171+0x1c800] ;  /* 0x01c80000ab44783b */ /* 0x000eae0000000200 */
[C---:B-1----:R-:W-:Y:S08]  /*3ac0*/  HMMA.16816.F32 R4, R76.reuse, R80, R4 ;  /* 0x000000504c04723c */ /* 0x042ff00000001804 */
[C---:B------:R-:W-:Y:S08]  /*3ad0*/  HMMA.16816.F32 R8, R76.reuse, R82, R8 ;  /* 0x000000524c08723c */ /* 0x040ff00000001808 */
[C---:B--2---:R-:W-:Y:S08]  /*3ae0*/  HMMA.16816.F32 R12, R76.reuse, R68, R12 ;  /* 0x000000444c0c723c */ /* 0x044ff0000000180c */
[C---:B----4-:R-:W-:Y:S01]  /*3af0*/  FADD.FTZ R4, -R2.reuse, R4 ;  /* 0x0000000402047221 */ /* 0x050fe20000010100 */
[----:B------:R-:W-:Y:S03]  /*3b00*/  HMMA.16816.F32 R16, R76, R70, R16 ;  /* 0x000000464c10723c */ /* 0x000fe60000001810 */
[C---:B------:R-:W-:Y:S02]  /*3b10*/  FADD.FTZ R5, -R2.reuse, R5 ;  /* 0x0000000502057221 */ /* 0x040fe40000010100 */
[----:B------:R-:W-:Y:S02]  /*3b20*/  FMUL.FTZ R69, R97, R4 ;  /* 0x0000000461457220 */ /* 0x000fe40000410000 */
[C---:B------:R-:W-:Y:S02]  /*3b30*/  FADD.FTZ R8, -R2.reuse, R8 ;  /* 0x0000000802087221 */ /* 0x040fe40000010100 */
[----:B------:R-:W-:Y:S03]  /*3b40*/  FADD.FTZ R9, -R2, R9 ;  /* 0x0000000902097221 */ /* 0x000fe60000010100 */
[----:B------:R-:W-:Y:S02]  /*3b50*/  FADD.FTZ R10, -R0, R10 ;  /* 0x0000000a000a7221 */ /* 0x000fe40000010100 */
[----:B------:R-:W-:Y:S02]  /*3b60*/  FMUL.FTZ R68, R96, R5 ;  /* 0x0000000560447220 */ /* 0x000fe40000410000 */
[----:B------:R-:W-:Y:S02]  /*3b70*/  FADD.FTZ R12, -R2, R12 ;  /* 0x0000000c020c7221 */ /* 0x000fe40000010100 */
[----:B------:R-:W-:Y:S02]  /*3b80*/  FMUL.FTZ R72, R93, R8 ;  /* 0x000000085d487220 */ /* 0x000fe40000410000 */
[----:B------:R-:W-:Y:S02]  /*3b90*/  FMUL.FTZ R71, R92, R9 ;  /* 0x000000095c477220 */ /* 0x000fe40000410000 */
[C---:B------:R-:W-:Y:S02]  /*3ba0*/  FADD.FTZ R13, -R2.reuse, R13 ;  /* 0x0000000d020d7221 */ /* 0x040fe40000010100 */
[C---:B------:R-:W-:Y:S02]  /*3bb0*/  FADD.FTZ R70, -R2.reuse, R16 ;  /* 0x0000001002467221 */ /* 0x040fe40000010100 */
[----:B------:R-:W-:Y:S02]  /*3bc0*/  FADD.FTZ R17, -R2, R17 ;  /* 0x0000001102117221 */ /* 0x000fe40000010100 */
[----:B------:R-:W-:Y:S02]  /*3bd0*/  FMUL.FTZ R16, R90, R12 ;  /* 0x0000000c5a107220 */ /* 0x000fe40000410000 */
[C---:B------:R-:W-:Y:S02]  /*3be0*/  FADD.FTZ R4, -R0.reuse, R6 ;  /* 0x0000000600047221 */ /* 0x040fe40000010100 */
[C---:B------:R-:W-:Y:S02]  /*3bf0*/  FADD.FTZ R5, -R0.reuse, R7 ;  /* 0x0000000700057221 */ /* 0x040fe40000010100 */
[C---:B------:R-:W-:Y:S02]  /*3c00*/  FADD.FTZ R11, -R0.reuse, R11 ;  /* 0x0000000b000b7221 */ /* 0x040fe40000010100 */
[----:B------:R-:W-:Y:S02]  /*3c10*/  FMUL.FTZ R12, R95, R10 ;  /* 0x0000000a5f0c7220 */ /* 0x000fe40000410000 */
        /* <DEDUP_REMOVED lines=15> */
[----:B------:R-:W-:Y:S01]  /*3d10*/  IMAD.MOV.U32 R6, RZ, RZ, c[0x0][0x190] ;  /* 0x00006400ff067624 */ /* 0x000fe200078e00ff */
[----:B------:R-:W-:Y:S01]  /*3d20*/  LOP3.LUT R0, R198, 0x1, RZ, 0xc0, !PT ;  /* 0x00000001c6007812 */ /* 0x000fe200078ec0ff */
[----:B------:R-:W-:Y:S02]  /*3d30*/  IMAD.MOV.U32 R14, RZ, RZ, -0x6000 ;  /* 0xffffa000ff0e7424 */ /* 0x000fe400078e00ff */
[----:B------:R-:W-:Y:S01]  /*3d40*/  IMAD.U32 R2, R6, -0x40, RZ ;  /* 0xffffffc006027824 */ /* 0x000fe200078e00ff */
[----:B------:R-:W-:Y:S01]  /*3d50*/  ISETP.NE.U32.AND P1, PT, R0, 0x1, PT ;  /* 0x000000010000780c */ /* 0x000fe20003f25070 */
[----:B------:R-:W-:Y:S03]  /*3d60*/  IMAD.MOV.U32 R15, RZ, RZ, c[0x0][0x194] ;  /* 0x00006500ff0f7624 */ /* 0x000fe600078e00ff */
[----:B------:R-:W-:Y:S02]  /*3d70*/  LEA R3, P0, R2, R192, 0x1 ;  /* 0x000000c002037211 */ /* 0x000fe400078008ff */
[----:B------:R-:W-:Y:S02]  /*3d80*/  SEL R0, R14, 0x6000, !P1 ;  /* 0x000060000e007807 */ /* 0x000fe40004800000 */
[----:B------:R-:W-:Y:S02]  /*3d90*/  LEA.HI.X.SX32 R2, R2, R193, 0x1, P0 ;  /* 0x000000c102027211 */ /* 0x000fe400000f0eff */
[----:B------:R-:W-:Y:S01]  /*3da0*/  MOV R192, R3 ;  /* 0x0000000300c07202 */ /* 0x000fe20000000f00 */
[----:B------:R-:W-:Y:S01]  /*3db0*/  IMAD.IADD R190, R190, 0x1, R0 ;  /* 0x00000001bebe7824 */ /* 0x000fe200078e0200 */
[----:B------:R-:W-:Y:S01]  /*3dc0*/  IADD3 R175, R175, R0, RZ ;  /* 0x00000000afaf7210 */ /* 0x000fe20007ffe0ff */
[----:B------:R-:W-:Y:S01]  /*3dd0*/  IMAD.MOV.U32 R193, RZ, RZ, R2 ;  /* 0x000000ffffc17224 */ /* 0x000fe200078e0002 */
[C---:B------:R-:W-:Y:S04]  /*3de0*/  LEA R2, P0, R6.reuse, R192, 0x6 ;  /* 0x000000c006027211 */ /* 0x040fe800078030ff */
        /* <DEDUP_REMOVED lines=10> */
[----:B------:R-:W0:Y:S02]  /*3e90*/  LDGDEPBAR ;  /* 0x00000000000079af */ /* 0x000e240000000000 */
.L_x_355:
[----:B------:R-:W-:Y:S02]  /*3ea0*/  F2FP.PACK_AB R6, R68, R69 ;  /* 0x000000454406723e */ /* 0x000fe400000000ff */
[----:B------:R-:W-:Y:S02]  /*3eb0*/  F2FP.PACK_AB R5, R5, R4 ;  /* 0x000000040505723e */ /* 0x000fe400000000ff */
[----:B------:R-:W-:Y:S01]  /*3ec0*/  F2FP.PACK_AB R4, R71, R72 ;  /* 0x000000484704723e */ /* 0x000fe200000000ff */
[----:B------:R-:W-:Y:S01]  /*3ed0*/  STS [R201+0x1e000], R6 ;  /* 0x01e00006c9007388 */ /* 0x000fe20000000800 */
[----:B-1----:R-:W-:Y:S02]  /*3ee0*/  F2FP.PACK_AB R3, R11, R12 ;  /* 0x0000000c0b03723e */ /* 0x002fe400000000ff */
        /* <DEDUP_REMOVED lines=84> */
[----:B------:R-:W-:Y:S03]  /*4430*/  MOV R5, c[0x0][0x374] ;  /* 0x0000dd0000057a02 */ /* 0x000fe60000000f00 */
[----:B------:R-:W-:Y:S05]  /*4440*/  IMAD.U32 R2, R4, -0x40, RZ ;  /* 0xffffffc004027824 */ /* 0x000fea00078e00ff */
[C---:B------:R-:W-:Y:S04]  /*4450*/  LEA R3, P0, R2.reuse, R194, 0x1 ;  /* 0x000000c202037211 */ /* 0x040fe800078008ff */
[----:B------:R-:W-:Y:S01]  /*4460*/  LEA.HI.X.SX32 R2, R2, R195, 0x1, P0 ;  /* 0x000000c302027211 */ /* 0x000fe200000f0eff */
[----:B------:R-:W-:Y:S03]  /*4470*/  IMAD.MOV.U32 R194, RZ, RZ, R3 ;  /* 0x000000ffffc27224 */ /* 0x000fe600078e0003 */
[----:B------:R-:W-:Y:S02]  /*4480*/  MOV R195, R2 ;  /* 0x0000000200c37202 */ /* 0x000fe40000000f00 */
[C---:B------:R-:W-:Y:S03]  /*4490*/  LEA R2, P0, R4.reuse, R194, 0x6 ;  /* 0x000000c204027211 */ /* 0x040fe600078030ff */
[----:B------:R-:W-:Y:S01]  /*44a0*/  @!PT LDS RZ, [RZ] ;  /* 0x00000000fffff984 */ /* 0x000fe20000000800 */
[----:B------:R-:W-:Y:S01]  /*44b0*/  @!PT LDS RZ, [RZ] ;  /* 0x00000000fffff984 */ /* 0x000fe20000000800 */
[----:B------:R-:W-:Y:S01]  /*44c0*/  @!PT LDS RZ, [RZ] ;  /* 0x00000000fffff984 */ /* 0x000fe20000000800 */
[----:B------:R1:W-:Y:S01]  /*44d0*/  LDGSTS.E.BYPASS.LTC128B.128 [R196+0xc000], [R194.64] ;  /* 0x0c000000c2c47fae */ /* 0x0003e2000b901d46 */
[----:B------:R-:W-:Y:S03]  /*44e0*/  LEA.HI.X R3, R4, R195, R5, 0x6, P0 ;  /* 0x000000c304037211 */ /* 0x000fe600000f3405 */
[----:B------:R1:W-:Y:S04]  /*44f0*/  LDGSTS.E.BYPASS.LTC128B.128 [R196+0xe000], [R194.64+0x80] ;  /* 0x0e000080c2c47fae */ /* 0x0003e8000b901d46 */
[----:B------:R1:W-:Y:S04]  /*4500*/  LDGSTS.E.BYPASS.LTC128B.128 [R196+0x10000], [R194.64+0x100] ;  /* 0x10000100c2c47fae */ /* 0x0003e8000b901d46 */
[----:B------:R1:W-:Y:S04]  /*4510*/  LDGSTS.E.BYPASS.LTC128B.128 [R196+0xd000], [R2.64] ;  /* 0x0d00000002c47fae */ /* 0x0003e8000b901d46 */
[----:B------:R1:W-:Y:S04]  /*4520*/  LDGSTS.E.BYPASS.LTC128B.128 [R196+0xf000], [R2.64+0x80] ;  /* 0x0f00008002c47fae */ /* 0x0003e8000b901d46 */
[----:B------:R1:W-:Y:S04]  /*4530*/  LDGSTS.E.BYPASS.LTC128B.128 [R196+0x11000], [R2.64+0x100] ;  /* 0x1100010002c47fae */ /* 0x0003e8000b901d46 */
[----:B------:R-:W0:Y:S02]  /*4540*/  LDGDEPBAR ;  /* 0x00000000000079af */ /* 0x000e240000000000 */
.L_x_356:
[----:B------:R-:W-:Y:S01]  /*4550*/  LDSM.16.M88.4 R96, [R181] ;  /* 0x00000000b560783b */ /* 0x000fe20000000200 */
[C---:B-1----:R-:W-:Y:S03]  /*4560*/  LEA R2, P1, R197.reuse, R188, 0x2 ;  /* 0x000000bcc5027211 */ /* 0x042fe600078210ff */
[----:B------:R-:W1:Y:S01]  /*4570*/  LDSM.16.MT88.4 R16, [R0+0x12000] ;  /* 0x012000000010783b */ /* 0x000e620000004200 */
[-C--:B------:R-:W-:Y:S03]  /*4580*/  LEA.HI.X.SX32 R3, R197, R189.reuse, 0x2, P1 ;  /* 0x000000bdc5037211 */ /* 0x080fe600008f16ff */
        /* <DEDUP_REMOVED lines=58> */
[----:B------:R-:W-:Y:S04]  /*4930*/  IMAD R0, R0, 0x18, RZ ;  /* 0x0000001800007824 */ /* 0x000fe800078e02ff */
[-C--:B------:R-:W-:Y:S08]  /*4940*/  HMMA.16816.F32 R12, R160, R158.reuse, R12 ;  /* 0x0000009ea00c723c */ /* 0x080ff0000000180c */
[C---:B------:R-:W-:Y:S08]  /*4950*/  HMMA.16816.F32 R16, R152.reuse, R158, R16 ;  /* 0x0000009e9810723c */ /* 0x040ff00000001810 */
[-C--:B---3--:R-:W-:Y:S08]  /*4960*/  HMMA.16816.F32 R68, R152, R148.reuse, R68 ;  /* 0x000000949844723c */ /* 0x088ff00000001844 */
[C---:B------:R-:W-:Y:S07]  /*4970*/  HMMA.16816.F32 R72, R160.reuse, R148, R72 ;  /* 0x00000094a048723c */ /* 0x040fee0000001848 */
        /* <DEDUP_REMOVED lines=14> */
[-C--:B--2---:R-:W-:Y:S02]  /*4a60*/  LEA R4, P1, R0, R188.reuse, 0x2 ;  /* 0x000000bc00047211 */ /* 0x084fe400078210ff */
[-C--:B------:R-:W-:Y:S01]  /*4a70*/  LEA R150, P0, R252, R188.reuse, 0x2 ;  /* 0x000000bcfc967211 */ /* 0x080fe200078010ff */
[----:B------:R1:W-:Y:S03]  /*4a80*/  RED.E.ADD.F32.FTZ.RN.STRONG.GPU [R148.64], R6 ;  /* 0x000000069400798e */ /* 0x0003e6000c10e786 */
[-C--:B---3--:R-:W-:Y:S01]  /*4a90*/  LEA.HI.X.SX32 R5, R0, R189.reuse, 0x2, P1 ;  /* 0x000000bd00057211 */ /* 0x088fe200008f16ff */
[----:B------:R-:W-:Y:S01]  /*4aa0*/  IMAD.IADD R0, R197, 0x1, R236 ;  /* 0x00000001c5007824 */ /* 0x000fe200078e02ec */
[-C--:B------:R-:W-:Y:S03]  /*4ab0*/  LEA.HI.X.SX32 R151, R252, R189.reuse, 0x2, P0 ;  /* 0x000000bdfc977211 */ /* 0x080fe600000f16ff */
[----:B------:R2:W-:Y:S04]  /*4ac0*/  RED.E.ADD.F32.FTZ.RN.STRONG.GPU [R4.64], R7 ;  /* 0x000000070400798e */ /* 0x0005e8000c10e786 */
[----:B------:R3:W-:Y:S01]  /*4ad0*/  RED.E.ADD.F32.FTZ.RN.STRONG.GPU [R150.64], R8 ;  /* 0x000000089600798e */ /* 0x0007e2000c10e786 */
[CC--:B-1----:R-:W-:Y:S02]  /*4ae0*/  LEA R148, P2, R251.reuse, R188.reuse, 0x2 ;  /* 0x000000bcfb947211 */ /* 0x0c2fe400078410ff */
[-C--:B------:R-:W-:Y:S02]  /*4af0*/  LEA R6, P1, R250, R188.reuse, 0x2 ;  /* 0x000000bcfa067211 */ /* 0x080fe400078210ff */
[-C--:B------:R-:W-:Y:S02]  /*4b00*/  LEA.HI.X.SX32 R149, R251, R189.reuse, 0x2, P2 ;  /* 0x000000bdfb957211 */ /* 0x080fe400010f16ff */
[-C--:B--2---:R-:W-:Y:S03]  /*4b10*/  LEA R4, P0, R248, R188.reuse, 0x2 ;  /* 0x000000bcf8047211 */ /* 0x084fe600078010ff */
[----:B------:R1:W-:Y:S01]  /*4b20*/  RED.E.ADD.F32.FTZ.RN.STRONG.GPU [R148.64], R9 ;  /* 0x000000099400798e */ /* 0x0003e2000c10e786 */
[-C--:B------:R-:W-:Y:S02]  /*4b30*/  LEA.HI.X.SX32 R7, R250, R189.reuse, 0x2, P1 ;  /* 0x000000bdfa077211 */ /* 0x080fe400008f16ff */
        /* <DEDUP_REMOVED lines=8> */
[-C--:B--2---:R-:W-:Y:S02]  /*4bc0*/  LEA R6, P1, R236, R188.reuse, 0x2 ;  /* 0x000000bcec067211 */ /* 0x084fe400078210ff */
[-C--:B------:R-:W-:Y:S02]  /*4bd0*/  LEA R10, P0, R0, R188.reuse, 0x2 ;  /* 0x000000bc000a7211 */ /* 0x080fe400078010ff */
        /* <DEDUP_REMOVED lines=22> */
[CC--:B---3--:R-:W-:Y:S02]  /*4d40*/  LEA R6, P1, R235.reuse, R188.reuse, 0x2 ;  /* 0x000000bceb067211 */ /* 0x0c8fe400078210ff */
        /* <DEDUP_REMOVED lines=60> */
[-C--:B---3--:R-:W-:Y:S02]  /*5110*/  LEA R10, P0, R232, R188.reuse, 0x2 ;  /* 0x000000bce80a7211 */ /* 0x088fe400078010ff */
[-C--:B----4-:R-:W-:Y:S01]  /*5120*/  LEA R8, P4, R0, R188.reuse, 0x2 ;  /* 0x000000bc00087211 */ /* 0x090fe200078810ff */
        /* <DEDUP_REMOVED lines=259> */
.L_x_358:
        /* <DEDUP_REMOVED lines=15> */
.L_x_359:
        /* <DEDUP_REMOVED lines=29> */
[----:B------:R-:W4:Y:S01]  /*6420*/  LDS.128 R12, [R196+0x14000] ;  /* 0x01400000c40c7984 */ /* 0x000f220000000c00 */
[----:B------:R-:W-:Y:S01]  /*6430*/  MOV R2, R4 ;  /* 0x0000000400027202 */ /* 0x000fe20000000f00 */
[----:B------:R-:W-:Y:S01]  /*6440*/  IMAD R0, R38, c[0x0][0x3a0], RZ ;  /* 0x0000e80026007a24 */ /* 0x000fe200078e02ff */
[----:B------:R-:W-:Y:S01]  /*6450*/  MOV R3, R22 ;  /* 0x0000001600037202 */ /* 0x000fe20000000f00 */
[----:B------:R-:W3:Y:S02]  /*6460*/  LDS.128 R8, [R196+0x12000] ;  /* 0x01200000c4087984 */ /* 0x000ee40000000c00 */
[----:B------:R-:W-:-:S02]  /*6470*/  IMAD R0, R228, c[0x0][0x3a4], R0 ;  /* 0x0000e900e4007a24 */ /* 0x000fc400078e0200 */
[----:B------:R-:W2:Y:S01]  /*6480*/  LDS.128 R16, [R196+0x16000] ;  /* 0x01600000c4107984 */ /* 0x000ea20000000c00 */
[----:B------:R-:W-:-:S05]  /*6490*/  IMAD.WIDE.U32 R6, R228, c[0x0][0x3a0], R2 ;  /* 0x0000e800e4067a25 */ /* 0x000fca00078e0002 */
[----:B------:R-:W-:Y:S02]  /*64a0*/  IADD3 R0, R7, R0, RZ ;  /* 0x0000000007007210 */ /* 0x000fe40007ffe0ff */
[----:B------:R-:W-:-:S04]  /*64b0*/  LEA R2, P0, R6, c[0x0][0x340], 0x1 ;  /* 0x0000d00006027a11 */ /* 0x000fc800078008ff */
[----:B------:R-:W-:-:S05]  /*64c0*/  LEA.HI.X R3, R6, c[0x0][0x344], R0, 0x1, P0 ;  /* 0x0000d10006037a11 */ /* 0x000fca00000f0c00 */
[----:B----4-:R4:W-:Y:S04]  /*64d0*/  STG.E.128 [R2.64+0x80], R12 ;  /* 0x0000800c02007986 */ /* 0x0109e8000c101d06 */
[----:B---3--:R4:W-:Y:S04]  /*64e0*/  STG.E.128 [R2.64], R8 ;  /* 0x0000000802007986 */ /* 0x0089e8000c101d06 */
[----:B--2---:R4:W-:Y:S02]  /*64f0*/  STG.E.128 [R2.64+0x100], R16 ;  /* 0x0001001002007986 */ /* 0x0049e4000c101d06 */
.L_x_361:
[----:B------:R-:W-:Y:S05]  /*6500*/  BSYNC B0 ;  /* 0x0000000000007941 */ /* 0x000fea0003800000 */
.L_x_360:
[----:B------:R-:W-:Y:S01]  /*6510*/  IADD3 R0, R228, 0x20, RZ ;  /* 0x00000020e4007810 */ /* 0x000fe20007ffe0ff */
[----:B------:R-:W-:Y:S03]  /*6520*/  BSSY B0, `(.L_x_362) ;  /* 0x0000010000007945 */ /* 0x000fe60003800000 */
[----:B------:R-:W-:-:S13]  /*6530*/  ISETP.GE.AND P1, PT, R0, R23, PT ;  /* 0x000000170000720c */ /* 0x000fda0003f26270 */
[----:B------:R-:W-:Y:S05]  /*6540*/  @P1 BRA `(.L_x_363) ;  /* 0x000000d000001947 */ /* 0x000fea0003800000 */
[----:B------:R-:W-:Y:S02]  /*6550*/  IADD3 R0, P0, R228, 0x20, RZ ;  /* 0x00000020e4007810 */ /* 0x000fe40007f1e0ff */
[----:B----4-:R-:W-:-:S03]  /*6560*/  MOV R3, R22 ;  /* 0x0000001600037202 */ /* 0x010fc60000000f00 */
[----:B------:R-:W-:-:S04]  /*6570*/  IMAD.X R2, RZ, RZ, R38, P0 ;  /* 0x000000ffff027224 */ /* 0x000fc800000e0626 */
[----:B------:R-:W-:Y:S02]  /*6580*/  IMAD R5, R2, c[0x0][0x3a0], RZ ;  /* 0x0000e80002057a24 */ /* 0x000fe400078e02ff */
[----:B------:R-:W-:-:S04]  /*6590*/  IMAD.MOV.U32 R2, RZ, RZ, R4 ;  /* 0x000000ffff027224 */ /* 0x000fc800078e0004 */
[----:B------:R-:W-:-:S04]  /*65a0*/  IMAD.WIDE.U32 R6, R0, c[0x0][0x3a0], R2 ;  /* 0x0000e80000067a25 */ /* 0x000fc800078e0002 */
[----:B------:R-:W-:Y:S01]  /*65b0*/  IMAD R0, R0, c[0x0][0x3a4], R5 ;  /* 0x0000e90000007a24 */ /* 0x000fe200078e0205 */
[----:B------:R-:W-:-:S04]  /*65c0*/  LEA R2, P0, R6, c[0x0][0x340], 0x1 ;  /* 0x0000d00006027a11 */ /* 0x000fc800078008ff */
[----:B------:R-:W-:-:S04]  /*65d0*/  IADD3 R0, R7, R0, RZ ;  /* 0x0000000007007210 */ /* 0x000fc80007ffe0ff */
[----:B------:R-:W-:-:S05]  /*65e0*/  LEA.HI.X R3, R6, c[0x0][0x344], R0, 0x1, P0 ;  /* 0x0000d10006037a11 */ /* 0x000fca00000f0c00 */
[----:B-1----:R1:W-:Y:S04]  /*65f0*/  STG.E.128 [R2.64], R32 ;  /* 0x0000002002007986 */ /* 0x0023e8000c101d06 */
[----:B------:R1:W-:Y:S04]  /*6600*/  STG.E.128 [R2.64+0x80], R28 ;  /* 0x0000801c02007986 */ /* 0x0003e8000c101d06 */
[----:B--2---:R1:W-:Y:S02]  /*6610*/  STG.E.128 [R2.64+0x100], R24 ;  /* 0x0001001802007986 */ /* 0x0043e4000c101d06 */
.L_x_363:
[----:B------:R-:W-:Y:S05]  /*6620*/  BSYNC B0 ;  /* 0x0000000000007941 */ /* 0x000fea0003800000 */
.L_x_362:
        /* <DEDUP_REMOVED lines=13> */
[----:B------:R-:W-:-:S03]  /*6700*/  MOV R3, R8 ;  /* 0x0000000800037202 */ /* 0x000fc60000000f00 */
[C---:B------:R-:W-:Y:S02]  /*6710*/  IMAD R0, R228.reuse, c[0x0][0x3ac], R0 ;  /* 0x0000eb00e4007a24 */ /* 0x040fe400078e0200 */
[----:B------:R-:W-:-:S05]  /*6720*/  IMAD.WIDE.U32 R6, R228, c[0x0][0x3a8], R2 ;  /* 0x0000ea00e4067a25 */ /* 0x000fca00078e0002 */
[----:B------:R-:W-:Y:S02]  /*6730*/  IADD3 R0, R7, R0, RZ ;  /* 0x0000000007007210 */ /* 0x000fe40007ffe0ff */
[----:B------:R-:W-:-:S04]  /*6740*/  LEA R2, P0, R6, c[0x0][0x348], 0x1 ;  /* 0x0000d20006027a11 */ /* 0x000fc800078008ff */
[----:B------:R-:W-:-:S05]  /*6750*/  LEA.HI.X R3, R6, c[0x0][0x34c], R0, 0x1, P0 ;  /* 0x0000d30006037a11 */ /* 0x000fca00000f0c00 */
[----:B---3--:R1:W-:Y:S04]  /*6760*/  STG.E.128 [R2.64], R48 ;  /* 0x0000003002007986 */ /* 0x0083e8000c101d06 */
[----:B------:R1:W-:Y:S04]  /*6770*/  STG.E.128 [R2.64+0x80], R44 ;  /* 0x0000802c02007986 */ /* 0x0003e8000c101d06 */
[----:B------:R1:W-:Y:S02]  /*6780*/  STG.E.128 [R2.64+0x100], R40 ;  /* 0x0001002802007986 */ /* 0x0003e4000c101d06 */
.L_x_365:
[----:B------:R-:W-:Y:S05]  /*6790*/  BSYNC B0 ;  /* 0x0000000000007941 */ /* 0x000fea0003800000 */
.L_x_364:
[----:B------:R-:W-:Y:S05]  /*67a0*/  @P1 BRA `(.L_x_366) ;  /* 0x0000082000001947 */ /* 0x000fea0003800000 */
[----:B------:R-:W-:Y:S02]  /*67b0*/  IADD3 R0, P0, R228, 0x20, RZ ;  /* 0x00000020e4007810 */ /* 0x000fe40007f1e0ff */
[----:B-1----:R-:W-:-:S03]  /*67c0*/  MOV R3, R8 ;  /* 0x0000000800037202 */ /* 0x002fc60000000f00 */
        /* <DEDUP_REMOVED lines=12> */
.L_x_354:
        /* <DEDUP_REMOVED lines=19> */
.L_x_367:
        /* <DEDUP_REMOVED lines=15> */
.L_x_368:
        /* <DEDUP_REMOVED lines=19> */
[----:B------:R-:W-:-:S03]  /*6be0*/  MOV R3, R8 ;  /* 0x0000000800037202 */ /* 0x000fc60000000f00 */
[C---:B------:R-:W-:Y:S02]  /*6bf0*/  IMAD R0, R228.reuse, c[0x0][0x3a4], R0 ;  /* 0x0000e900e4007a24 */ /* 0x040fe400078e0200 */
[----:B--2---:R-:W-:-:S05]  /*6c00*/  IMAD.WIDE.U32 R6, R228, c[0x0][0x3a0], R2 ;  /* 0x0000e800e4067a25 */ /* 0x004fca00078e0002 */
[----:B------:R-:W-:Y:S02]  /*6c10*/  IADD3 R0, R0, R7, RZ ;  /* 0x0000000700007210 */ /* 0x000fe40007ffe0ff */
[----:B------:R-:W-:-:S04]  /*6c20*/  LEA R2, P0, R6, c[0x0][0x340], 0x1 ;  /* 0x0000d00006027a11 */ /* 0x000fc800078008ff */
[----:B------:R-:W-:-:S05]  /*6c30*/  LEA.HI.X R3, R6, c[0x0][0x344], R0, 0x1, P0 ;  /* 0x0000d10006037a11 */ /* 0x000fca00000f0c00 */
[----:B------:R1:W-:Y:S04]  /*6c40*/  STG.E.128 [R2.64], RZ ;  /* 0x000000ff02007986 */ /* 0x0003e8000c101d06 */
[----:B------:R1:W-:Y:S04]  /*6c50*/  STG.E.128 [R2.64+0x80], RZ ;  /* 0x000080ff02007986 */ /* 0x0003e8000c101d06 */
[----:B------:R1:W-:Y:S02]  /*6c60*/  STG.E.128 [R2.64+0x100], RZ ;  /* 0x000100ff02007986 */ /* 0x0003e4000c101d06 */
.L_x_370:
[----:B------:R-:W-:Y:S05]  /*6c70*/  BSYNC B0 ;  /* 0x0000000000007941 */ /* 0x000fea0003800000 */
.L_x_369:
[----:B------:R-:W-:Y:S01]  /*6c80*/  IADD3 R0, R228, 0x20, RZ ;  /* 0x00000020e4007810 */ /* 0x000fe20007ffe0ff */
[----:B------:R-:W-:Y:S03]  /*6c90*/  BSSY B0, `(.L_x_371) ;  /* 0x000000f000007945 */ /* 0x000fe60003800000 */
[----:B------:R-:W-:-:S13]  /*6ca0*/  ISETP.GE.AND P1, PT, R0, R9, PT ;  /* 0x000000090000720c */ /* 0x000fda0003f26270 */
[----:B------:R-:W-:Y:S05]  /*6cb0*/  @P1 BRA `(.L_x_372) ;  /* 0x000000c000001947 */ /* 0x000fea0003800000 */
[----:B------:R-:W-:Y:S02]  /*6cc0*/  IADD3 R0, P0, R228, 0x20, RZ ;  /* 0x00000020e4007810 */ /* 0x000fe40007f1e0ff */
[----:B------:R-:W-:Y:S02]  /*6cd0*/  MOV R5, R8 ;  /* 0x0000000800057202 */ /* 0x000fe40000000f00 */
[----:B-1----:R-:W-:-:S03]  /*6ce0*/  IADD3.X R2, RZ, R12, RZ, P0, !PT ;  /* 0x0000000cff027210 */ /* 0x002fc600007fe4ff */
        /* <DEDUP_REMOVED lines=9> */
.L_x_372:
[----:B------:R-:W-:Y:S05]  /*6d80*/  BSYNC B0 ;  /* 0x0000000000007941 */ /* 0x000fea0003800000 */
.L_x_371:
        /* <DEDUP_REMOVED lines=22> */
.L_x_374:
[----:B------:R-:W-:Y:S05]  /*6ef0*/  BSYNC B0 ;  /* 0x0000000000007941 */ /* 0x000fea0003800000 */
.L_x_373:
[----:B------:R-:W-:Y:S05]  /*6f00*/  @P1 BRA `(.L_x_366) ;  /* 0x000000c000001947 */ /* 0x000fea0003800000 */
[----:B------:R-:W-:Y:S02]  /*6f10*/  IADD3 R0, P0, R228, 0x20, RZ ;  /* 0x00000020e4007810 */ /* 0x000fe40007f1e0ff */
[----:B------:R-:W-:-:S02]  /*6f20*/  MOV R5, R8 ;  /* 0x0000000800057202 */ /* 0x000fc40000000f00 */
        /* <DEDUP_REMOVED lines=10> */
.L_x_366:
[----:B------:R-:W-:Y:S05]  /*6fd0*/  BSYNC B1 ;  /* 0x0000000000017941 */ /* 0x000fea0003800000 */
.L_x_349:
[----:B------:R-:W-:-:S04]  /*6fe0*/  IADD3 R229, R229, c[0x0][0xc], RZ ;  /* 0x00000300e5e57a10 */ /* 0x000fc80007ffe0ff */
[----:B------:R-:W-:-:S13]  /*6ff0*/  ISETP.GE.AND P0, PT, R229, UR4, PT ;  /* 0x00000004e5007c0c */ /* 0x000fda000bf06270 */
[----:B------:R-:W-:Y:S01]  /*7000*/  @P0 CALL.REL.NOINC `(.L_x_375) ;  /* 0x0000001000000944 */ /* 0x000fe20003c00000 */
[----:B------:R-:W-:Y:S05]  /*7010*/  BRA `(.L_x_376) ;  /* 0xffff990000007947 */ /* 0x000fea000383ffff */
.L_x_375:
[----:B------:R-:W-:Y:S05]  /*7020*/  EXIT ;  /* 0x000000000000794d */ /* 0x000fea0003800000 */
.L_x_377:
        /* <DEDUP_REMOVED lines=13> */
.L_x_1586:


//--------------------- .text._ZN5flash44flash_bwd_dq_dk_dv_loop_seqk_parallel_kernelI23Flash_bwd_kernel_traitsILi192ELi64ELi64ELi8ELi4ELi2ELi2ELb0ELb0EN7cutlass6half_tE19Flash_kernel_traitsILi192ELi64ELi64ELi8ES3_EELb0ELb0ELb0ELb1ELb0ELb0ELb0EEEvNS_16Flash_bwd_paramsE --------------------------
	.section	.text._ZN5flash44flash_bwd_dq_dk_dv_loop_seqk_parallel_kernelI23Flash_bwd_kernel_traitsILi192ELi64ELi64ELi8ELi4ELi2ELi2ELb0ELb0EN7cutlass6half_tE19Flash_kernel_traitsILi192ELi64ELi64ELi8ES3_EELb0ELb0ELb0ELb1ELb0ELb0ELb0EEEvNS_16Flash_bwd_paramsE,"ax",@progbits
	.sectioninfo	@"SHI_REGISTERS=255"
	.align	128
        .global         _ZN5flash44flash_bwd_dq_dk_dv_loop_seqk_parallel_kernelI23Flash_bwd_kernel_traitsILi192ELi64ELi64ELi8ELi4ELi2ELi2ELb0ELb0EN7cutlass6half_tE19Flash_kernel_traitsILi192ELi64ELi64ELi8ES3_EELb0ELb0ELb0ELb1ELb0ELb0ELb0EEEvNS_16Flash_bwd_paramsE
        .type           _ZN5flash44flash_bwd_dq_dk_dv_loop_seqk_parallel_kernelI23Flash_bwd_kernel_traitsILi192ELi64ELi64ELi8ELi4ELi2ELi2ELb0ELb0EN7cutlass6half_tE19Flash_kernel_traitsILi192ELi64ELi64ELi8ES3_EELb0ELb0ELb0ELb1ELb0ELb0ELb0EEEvNS_16Flash_bwd_paramsE,@function
        .size           _ZN5flash44flash_bwd_dq_dk_dv_loop_seqk_parallel_kernelI23Flash_bwd_kernel_traitsILi192ELi64ELi64ELi8ELi4ELi2ELi2ELb0ELb0EN7cutlass6half_tE19Flash_kernel_traitsILi192ELi64ELi64ELi8ES3_EELb0ELb0ELb0ELb1ELb0ELb0ELb0EEEvNS_16Flash_bwd_paramsE,(.L_x_1587 - _ZN5flash44flash_bwd_dq_dk_dv_loop_seqk_parallel_kernelI23Flash_bwd_kernel_traitsILi192ELi64ELi64ELi8ELi4ELi2ELi2ELb0ELb0EN7cutlass6half_tE19Flash_kernel_traitsILi192ELi64ELi64ELi8ES3_EELb0ELb0ELb0ELb1ELb0ELb0ELb0EEEvNS_16Flash_bwd_paramsE)
        .other          _ZN5flash44flash_bwd_dq_dk_dv_loop_seqk_parallel_kernelI23Flash_bwd_kernel_traitsILi192ELi64ELi64ELi8ELi4ELi2ELi2ELb0ELb0EN7cutlass6half_tE19Flash_kernel_traitsILi192ELi64ELi64ELi8ES3_EELb0ELb0ELb0ELb1ELb0ELb0ELb0EEEvNS_16Flash_bwd_paramsE,@"STO_CUDA_ENTRY STV_DEFAULT"
_ZN5flash44flash_bwd_dq_dk_dv_loop_seqk_parallel_kernelI23Flash_bwd_kernel_traitsILi192ELi64ELi64ELi8ELi4ELi2ELi2ELb0ELb0EN7cutlass6half_tE19Flash_kernel_traitsILi192ELi64ELi64ELi8ES3_EELb0ELb0ELb0ELb1ELb0ELb0ELb0EEEvNS_16Flash_bwd_paramsE:
.text._ZN5flash44flash_bwd_dq_dk_dv_loop_seqk_parallel_kernelI23Flash_bwd_kernel_traitsILi192ELi64ELi64ELi8ELi4ELi2ELi2ELb0ELb0EN7cutlass6half_tE19Flash_kernel_traitsILi192ELi64ELi64ELi8ES3_EELb0ELb0ELb0ELb1ELb0ELb0ELb0EEEvNS_16Flash_bwd_paramsE:
        /* <DEDUP_REMOVED lines=13> */
[----:B------:R-:W-:Y:S01]  /*00d0*/  IMAD.MOV.U32 R171, RZ, RZ, 0x40 ;  /* 0x00000040ffab7424 */ /* 0x000fe200078e00ff */
[----:B------:R-:W2:Y:S01]  /*00e0*/  S2R R236, SR_CTAID.Z ;  /* 0x0000000000ec7919 */ /* 0x000ea20000002700 */
[----:B------:R-:W-:Y:S01]  /*00f0*/  IMAD.MOV.U32 R207, RZ, RZ, -0x10 ;  /* 0xfffffff0ffcf7424 */ /* 0x000fe200078e00ff */
[----:B-1----:R-:W-:-:S04]  /*0100*/  SHF.R.S32.HI R13, RZ, 0x1f, R12 ;  /* 0x0000001fff0d7819 */ /* 0x002fc8000001140c */
        /* <DEDUP_REMOVED lines=52> */
[----:B------:R-:W-:Y:S01]  /*0450*/  STL [R1+0x18], R20 ;  /* 0x0000181401007387 */ /* 0x000fe20000100800 */
        /* <DEDUP_REMOVED lines=19> */
[----:B------:R-:W-:Y:S01]  /*0590*/  IMAD.SHL.U32 R5, R10, 0x20, RZ ;  /* 0x000000200a057824 */ /* 0x000fe200078e00ff */
[----:B------:R-:W-:Y:S01]  /*05a0*/  LOP3.LUT R6, R4, 0x6, R12, 0xf8, !PT ;  /* 0x0000000604067812 */ /* 0x000fe200078ef80c */
[----:B------:R-:W-:Y:S01]  /*05b0*/  IMAD.IADD R187, R21, 0x1, -R187 ;  /* 0x0000000115bb7824 */ /* 0x000fe200078e0abb */
[----:B------:R-:W-:Y:S01]  /*05c0*/  LOP3.LUT R4, R0, 0x20, R4, 0xf8, !PT ;  /* 0x0000002000047812 */ /* 0x000fe200078ef804 */
[----:B------:R-:W-:Y:S01]  /*05d0*/  STL [R1+0x14], R19 ;  /* 0x0000141301007387 */ /* 0x000fe20000100800 */
[----:B------:R-:W-:Y:S01]  /*05e0*/  LOP3.LUT R5, R2, 0x20, R5, 0xf8, !PT ;  /* 0x0000002002057812 */ /* 0x000fe200078ef805 */
[----:B------:R-:W-:Y:S01]  /*05f0*/  IMAD.SHL.U32 R192, R18, 0x2, RZ ;  /* 0x0000000212c07824 */ /* 0x000fe200078e00ff */
        /* <DEDUP_REMOVED lines=11> */
[----:B------:R1:W-:Y:S01]  /*06b0*/  STL [R1+0x1c], R6 ;  /* 0x00001c0601007387 */ /* 0x0003e20000100800 */
[----:B------:R-:W-:Y:S01]  /*06c0*/  IMAD.SHL.U32 R205, R205, 0x2, RZ ;  /* 0x00000002cdcd7824 */ /* 0x000fe200078e00ff */
[----:B------:R-:W-:-:S02]  /*06d0*/  SEL R170, R170, 0xffffffe0, !P3 ;  /* 0xffffffe0aaaa7807 */ /* 0x000fc40005800000 */
[----:B------:R-:W-:Y:S02]  /*06e0*/  LOP3.LUT R7, R2, 0x8, R0, 0xf8, !PT ;  /* 0x0000000802077812 */ /* 0x000fe400078ef800 */
[----:B------:R-:W-:Y:S01]  /*06f0*/  LOP3.LUT R2, R3, R5, R2, 0x1e, !PT ;  /* 0x0000000503027212 */ /* 0x000fe200078e1e02 */
[----:B------:R-:W-:Y:S01]  /*0700*/  IMAD.IADD R170, R169, 0x1, R170 ;  /* 0x00000001a9aa7824 */ /* 0x000fe200078e02aa */
[----:B------:R-:W-:Y:S01]  /*0710*/  SHF.R.S32.HI R5, RZ, 0x2, R4 ;  /* 0x00000002ff057819 */ /* 0x000fe20000011404 */
[----:B------:R-:W-:Y:S01]  /*0720*/  IMAD R4, R181, 0x400, R8 ;  /* 0x00000400b5047824 */ /* 0x000fe200078e0208 */
[----:B------:R-:W-:Y:S02]  /*0730*/  LOP3.LUT R3, R7, R3, RZ, 0x3c, !PT ;  /* 0x0000000307037212 */ /* 0x000fe400078e3cff */
[----:B------:R-:W-:Y:S01]  /*0740*/  SEL R171, R171, 0xffffffc0, !P4 ;  /* 0xffffffc0abab7807 */ /* 0x000fe20006000000 */
[----:B------:R-:W-:Y:S01]  /*0750*/  IMAD R5, R187, 0x10, R5 ;  /* 0x00000010bb057824 */ /* 0x000fe200078e0205 */
[----:B------:R-:W-:Y:S01]  /*0760*/  SEL R207, R207, 0x10, !P0 ;  /* 0x00000010cfcf7807 */ /* 0x000fe20004000000 */
[----:B------:R-:W-:Y:S01]  /*0770*/  IMAD.IADD R4, R4, 0x1, R9 ;  /* 0x0000000104047824 */ /* 0x000fe200078e0209 */
[----:B------:R-:W-:Y:S01]  /*0780*/  IADD3 R206, R205, 0x20, RZ ;  /* 0x00000020cdce7810 */ /* 0x000fe20007ffe0ff */
[--C-:B------:R-:W-:Y:S01]  /*0790*/  IMAD R173, R173, 0x2, R171.reuse ;  /* 0x00000002adad7824 */ /* 0x100fe200078e02ab */
[----:B------:R3:W-:Y:S01]  /*07a0*/  STL [R1+0xc], R5 ;  /* 0x00000c0501007387 */ /* 0x0007e20000100800 */
[----:B------:R-:W-:Y:S01]  /*07b0*/  @P1 IADD3 R206, R205, -0x20, RZ ;  /* 0xffffffe0cdce1810 */ /* 0x000fe20007ffe0ff */
[----:B------:R-:W-:Y:S01]  /*07c0*/  IMAD.IADD R172, R169, 0x1, R171 ;  /* 0x00000001a9ac7824 */ /* 0x000fe200078e02ab */
[----:B------:R-:W-:Y:S01]  /*07d0*/  LEA R238, R4, 0x12000, 0x1 ;  /* 0x0001200004ee7811 */ /* 0x000fe200078e08ff */
[----:B------:R3:W-:Y:S01]  /*07e0*/  STL [R1+0x8], R17 ;  /* 0x0000081101007387 */ /* 0x0007e20000100800 */
[----:B------:R-:W-:Y:S01]  /*07f0*/  IMAD.IADD R208, R205, 0x1, R207 ;  /* 0x00000001cdd07824 */ /* 0x000fe200078e02cf */
[----:B------:R-:W-:Y:S01]  /*0800*/  IADD3 R211, R202, 0x40, RZ ;  /* 0x00000040cad37810 */ /* 0x000fe20007ffe0ff */
[----:B-1----:R-:W-:Y:S01]  /*0810*/  IMAD.SHL.U32 R6, R11, 0x40, RZ ;  /* 0x000000400b067824 */ /* 0x002fe200078e00ff */
[----:B------:R-:W-:Y:S01]  /*0820*/  IADD3 R239, R238, 0x40, RZ ;  /* 0x00000040eeef7810 */ /* 0x000fe20007ffe0ff */
[----:B------:R-:W-:Y:S01]  /*0830*/  IMAD.IADD R171, R171, 0x1, R170 ;  /* 0x00000001abab7824 */ /* 0x000fe200078e02aa */
[----:B------:R-:W-:Y:S01]  /*0840*/  IADD3 R212, R202, 0x80, RZ ;  /* 0x00000080cad47810 */ /* 0x000fe20007ffe0ff */
[----:B------:R-:W-:Y:S01]  /*0850*/  IMAD.IADD R207, R207, 0x1, R206 ;  /* 0x00000001cfcf7824 */ /* 0x000fe200078e02ce */
[----:B------:R-:W-:-:S02]  /*0860*/  LOP3.LUT R0, R6, 0xfffffe00, RZ, 0xc0, !PT ;  /* 0xfffffe0006007812 */ /* 0x000fc400078ec0ff */
[----:B------:R-:W-:Y:S02]  /*0870*/  @P2 IADD3 R239, R238, -0x40, RZ ;  /* 0xffffffc0eeef2810 */ /* 0x000fe40007ffe0ff */
[----:B------:R-:W-:Y:S01]  /*0880*/  LOP3.LUT R186, R2, R0, RZ, 0xfc, !PT ;  /* 0x0000000002ba7212 */ /* 0x000fe200078efcff */
[--C-:B------:R-:W-:Y:S02]  /*0890*/  IMAD R181, R181, 0x400, R0.reuse ;  /* 0x00000400b5b57824 */ /* 0x100fe400078e0200 */
[----:B------:R-:W-:Y:S01]  /*08a0*/  IMAD R187, R187, 0x400, R0 ;  /* 0x00000400bbbb7824 */ /* 0x000fe200078e0200 */
[----:B------:R-:W-:Y:S01]  /*08b0*/  SHF.R.S32.HI R0, RZ, 0x1f, R235 ;  /* 0x0000001fff007819 */ /* 0x000fe200000114eb */
[----:B------:R-:W-:Y:S02]  /*08c0*/  IMAD.IADD R181, R3, 0x1, R181 ;  /* 0x0000000103b57824 */ /* 0x000fe400078e02b5 */
[----:B------:R-:W-:-:S03]  /*08d0*/  IMAD.IADD R187, R187, 0x1, R3 ;  /* 0x00000001bbbb7824 */ /* 0x000fc600078e0203 */
[----:B--2---:R-:W-:Y:S02]  /*08e0*/  LEA R181, R181, 0x1e000, 0x1 ;  /* 0x0001e000b5b57811 */ /* 0x004fe400078e08ff */
.L_x_424:
[----:B-1----:R-:W1:Y:S01]  /*08f0*/  S2R R35, SR_CTAID.Y ;  /* 0x0000000000237919 */ /* 0x002e620000002600 */
[----:B--23--:R-:W2:Y:S01]  /*0900*/  LDC.U8 R0, c[0x0][0x312] ;  /* 0x0000c480ff007b82 */ /* 0x00cea20000000000 */
[----:B------:R-:W-:Y:S02]  /*0910*/  ISETP.NE.U32.AND P1, PT, RZ, c[0x0][0x240], PT ;  /* 0x00009000ff007a0c */ /* 0x000fe40003f25070 */
[----:B------:R-:W4:Y:S01]  /*0920*/  S2R R2, SR_CTAID.Y ;  /* 0x0000000000027919 */ /* 0x000f220000002600 */
        /* <DEDUP_REMOVED lines=8> */
[----:B----4-:R-:W-:Y:S02]  /*09b0*/  SHF.R.S32.HI R36, RZ, 0x1f, R2 ;  /* 0x0000001fff247819 */ /* 0x010fe40000011402 */
[----:B------:R-:W-:Y:S02]  /*09c0*/  IADD3 R2, P0, R8, c[0x0][0x240], RZ ;  /* 0x0000900008027a10 */ /* 0x000fe40007f1e0ff */
[----:B------:R-:W-:Y:S02]  /*09d0*/  SHF.L.U64.HI R7, R35, 0x2, R36 ;  /* 0x0000000223077819 */ /* 0x000fe40000010224 */
[----:B------:R-:W-:-:S02]  /*09e0*/  ISETP.EQ.OR.EX P5, PT, RZ, c[0x0][0x24c], !P4, P5 ;  /* 0x00009300ff007a0c */ /* 0x000fc400067a2750 */
[----:B------:R-:W-:Y:S02]  /*09f0*/  IADD3.X R3, R7, c[0x0][0x244], RZ, P0, !PT ;  /* 0x0000910007037a10 */ /* 0x000fe400007fe4ff */
[----:B------:R-:W-:-:S03]  /*0a00*/  @P3 IADD3 R4, P0, R8, c[0x0][0x250], RZ ;  /* 0x0000940008043a10 */ /* 0x000fc60007f1e0ff */
[----:B------:R1:W2:Y:S04]  /*0a10*/  @P1 LDG.E R0, [R2.64] ;  /* 0x0000000602001981 */ /* 0x0002a8000c1e1900 */
[----:B------:R1:W2:Y:S01]  /*0a20*/  @P1 LDG.E R6, [R2.64+0x4] ;  /* 0x0000040602061981 */ /* 0x0002a2000c1e1900 */
[----:B---3--:R-:W-:Y:S01]  /*0a30*/  @P3 IADD3.X R5, R7, c[0x0][0x254], RZ, P0, !PT ;  /* 0x0000950007053a10 */ /* 0x008fe200007fe4ff */
[----:B------:R-:W-:Y:S01]  /*0a40*/  IMAD.MOV.U32 R234, RZ, RZ, RZ ;  /* 0x000000ffffea7224 */ /* 0x000fe200078e00ff */
[----:B-1----:R-:W-:-:S05]  /*0a50*/  IADD3 R2, P2, R8, c[0x0][0x248], RZ ;  /* 0x0000920008027a10 */ /* 0x002fca0007f5e0ff */
[----:B-----5:R1:W5:Y:S01]  /*0a60*/  @P3 LDG.E R234, [R4.64] ;  /* 0x0000000604ea3981 */ /* 0x020362000c1e1900 */
[----:B------:R-:W-:-:S05]  /*0a70*/  IADD3.X R3, R7, c[0x0][0x24c], RZ, P2, !PT ;  /* 0x0000930007037a10 */ /* 0x000fca00017fe4ff */
[----:B------:R-:W3:Y:S01]  /*0a80*/  @!P5 LDG.E R9, [R2.64] ;  /* 0x000000060209d981 */ /* 0x000ee2000c1e1900 */
[----:B------:R-:W-:-:S04]  /*0a90*/  ISETP.NE.U32.AND P0, PT, RZ, c[0x0][0x248], PT ;  /* 0x00009200ff007a0c */ /* 0x000fc80003f05070 */
[----:B------:R-:W-:Y:S01]  /*0aa0*/  ISETP.NE.AND.EX P0, PT, RZ, c[0x0][0x24c], PT, P0 ;  /* 0x00009300ff007a0c */ /* 0x000fe20003f05300 */
[----:B-1----:R-:W-:Y:S02]  /*0ab0*/  IMAD.MOV.U32 R4, RZ, RZ, c[0x0][0x218] ;  /* 0x00008600ff047624 */ /* 0x002fe400078e00ff */
[----:B--2---:R-:W-:Y:S02]  /*0ac0*/  @P1 IMAD.IADD R68, R6, 0x1, -R0 ;  /* 0x0000000106441824 */ /* 0x004fe400078e0a00 */
[----:B------:R-:W-:Y:S01]  /*0ad0*/  @!P1 IMAD.MOV.U32 R68, RZ, RZ, c[0x0][0x214] ;  /* 0x00008500ff449624 */ /* 0x000fe200078e00ff */
[----:B---3--:R1:W-:Y:S07]  /*0ae0*/  STL [R1+0x4], R9 ;  /* 0x0000040901007387 */ /* 0x0083ee0000100800 */
[----:B------:R-:W-:Y:S05]  /*0af0*/  @!P0 BRA `(.L_x_378) ;  /* 0x0000003000008947 */ /* 0x000fea0003800000 */
[----:B------:R-:W2:Y:S02]  /*0b00*/  @P4 LDG.E R4, [R2.64+0x4] ;  /* 0x0000040602044981 */ /* 0x000ea4000c1e1900 */
[----:B--2---:R-:W-:-:S06]  /*0b10*/  @P4 IADD3 R4, R4, -R9, RZ ;  /* 0x8000000904044210 */ /* 0x004fcc0007ffe0ff */
[----:B------:R2:W5:Y:S02]  /*0b20*/  @!P4 LDG.E R4, [R2.64] ;  /* 0x000000060204c981 */ /* 0x000564000c1e1900 */
.L_x_378:
[----:B------:R-:W-:Y:S01]  /*0b30*/  ISETP.NE.U32.AND P2, PT, RZ, c[0x0][0x258], PT ;  /* 0x00009600ff007a0c */ /* 0x000fe20003f45070 */
[----:B------:R-:W3:Y:S03]  /*0b40*/  LDL R33, [R1+0x8] ;  /* 0x0000080001217983 */ /* 0x000ee60000100800 */
[----:B------:R-:W-:-:S13]  /*0b50*/  ISETP.NE.AND.EX P2, PT, RZ, c[0x0][0x25c], PT, P2 ;  /* 0x00009700ff007a0c */ /* 0x000fda0003f45320 */
[----:B--2---:R-:W-:-:S04]  /*0b60*/  @P2 IADD3 R2, P0, R8, c[0x0][0x258], RZ ;  /* 0x0000960008022a10 */ /* 0x004fc80007f1e0ff */
[----:B------:R-:W-:-:S06]  /*0b70*/  @P2 IADD3.X R3, R7, c[0x0][0x25c], RZ, P0, !PT ;  /* 0x0000970007032a10 */ /* 0x000fcc00007fe4ff */
[----:B------:R-:W2:Y:S01]  /*0b80*/  @P2 LDG.E R3, [R2.64] ;  /* 0x0000000602032981 */ /* 0x000ea2000c1e1900 */
[----:B------:R-:W-:-:S04]  /*0b90*/  @!P2 ISETP.NE.U32.AND P0, PT, RZ, c[0x0][0x268], PT ;  /* 0x00009a00ff00aa0c */ /* 0x000fc80003f05070 */
[----:B------:R-:W-:-:S04]  /*0ba0*/  @!P2 ISETP.NE.AND.EX P0, PT, RZ, c[0x0][0x26c], PT, P0 ;  /* 0x00009b00ff00aa0c */ /* 0x000fc80003f05300 */
[----:B------:R-:W-:Y:S01]  /*0bb0*/  @!P2 SEL R2, RZ, c[0x0][0x21c], !P0 ;  /* 0x00008700ff02aa07 */ /* 0x000fe20004000000 */
[----:B---3--:R-:W-:-:S05]  /*0bc0*/  IMAD.SHL.U32 R34, R33, 0x40, RZ ;  /* 0x0000004021227824 */ /* 0x008fca00078e00ff */
[----:B------:R3:W-:Y:S01]  /*0bd0*/  STL [R1], R34 ;  /* 0x0000002201007387 */ /* 0x0007e20000100800 */
[--C-:B--2--5:R-:W-:Y:S01]  /*0be0*/  @P2 IMAD.IADD R198, R3, 0x1, -R234.reuse ;  /* 0x0000000103c62824 */ /* 0x124fe200078e0aea */
[----:B------:R-:W-:-:S04]  /*0bf0*/  @!P2 IADD3 R198, R2, R4, -R234 ;  /* 0x0000000402c6a210 */ /* 0x000fc80007ffe8ea */
[----:B------:R-:W-:-:S13]  /*0c00*/  ISETP.GT.AND P0, PT, R198, R34, PT ;  /* 0x00000022c600720c */ /* 0x000fda0003f04270 */
[----:B------:R-:W-:Y:S05]  /*0c10*/  @!P0 BRA `(.L_x_379) ;  /* 0x00007b9000008947 */ /* 0x000fea0003800000 */
[----:B---3--:R-:W-:Y:S01]  /*0c20*/  ISETP.NE.AND P2, PT, R9, -0x1, PT ;  /* 0xffffffff0900780c */ /* 0x008fe20003f45270 */
        /* <DEDUP_REMOVED lines=8> */
[----:B------:R-:W-:Y:S01]  /*0cb0*/  IMAD.WIDE.U32 R4, R0, c[0x0][0x190], RZ ;  /* 0x0000640000047a25 */ /* 0x000fe200078e00ff */
[----:B------:R-:W-:-:S03]  /*0cc0*/  LOP3.LUT R8, R22, 0xffffffc0, RZ, 0xc0, !PT ;  /* 0xffffffc016087812 */ /* 0x000fc600078ec0ff */
[----:B------:R-:W-:Y:S01]  /*0cd0*/  @P2 IMAD.IADD R6, R234, 0x1, R9 ;  /* 0x00000001ea062824 */ /* 0x000fe200078e0209 */
[----:B------:R-:W-:Y:S01]  /*0ce0*/  SEL R27, R10, R4, !P0 ;  /* 0x000000040a1b7207 */ /* 0x000fe20004000000 */
[----:B------:R-:W-:Y:S01]  /*0cf0*/  IMAD.IADD R20, R11, 0x1, R2 ;  /* 0x000000010b147824 */ /* 0x000fe200078e0202 */
[----:B------:R-:W-:Y:S01]  /*0d00*/  IADD3 R10, R8, -0x40, RZ ;  /* 0xffffffc0080a7810 */ /* 0x000fe20007ffe0ff */
        /* <DEDUP_REMOVED lines=16> */
.L_x_380:
        /* <DEDUP_REMOVED lines=15> */
.L_x_381:
[----:B------:R-:W-:Y:S01]  /*0f00*/  IABS R14, c[0x0][0x1c8] ;  /* 0x00007200000e7a13 */ /* 0x000fe20000000000 */
[----:B------:R-:W2:Y:S01]  /*0f10*/  LDC.U8 R15, c[0x0][0x328] ;  /* 0x0000ca00ff0f7b82 */ /* 0x000ea20000000000 */
[----:B------:R-:W-:Y:S01]  /*0f20*/  IABS R7, R236 ;  /* 0x000000ec00077213 */ /* 0x000fe20000000000 */
[C---:B------:R-:W-:Y:S01]  /*0f30*/  @P0 IMAD.WIDE.U32 R4, R0.reuse, c[0x0][0x370], RZ ;  /* 0x0000dc0000040a25 */ /* 0x040fe200078e00ff */
[----:B------:R-:W3:Y:S01]  /*0f40*/  I2F.RP R2, R14 ;  /* 0x0000000e00027306 */ /* 0x000ee20000209400 */
[----:B------:R-:W-:Y:S01]  /*0f50*/  MOV R12, c[0x0][0x224] ;  /* 0x00008900000c7a02 */ /* 0x000fe20000000f00 */
[----:B------:R-:W4:Y:S01]  /*0f60*/  S2R R16, SR_CTAID.X ;  /* 0x0000000000107919 */ /* 0x000f220000002500 */
[----:B------:R-:W-:Y:S01]  /*0f70*/  MOV R8, R7 ;  /* 0x0000000700087202 */ /* 0x000fe20000000f00 */
[----:B------:R-:W-:Y:S01]  /*0f80*/  @P0 IMAD R11, R0, c[0x0][0x374], R5 ;  /* 0x0000dd00000b0a24 */ /* 0x000fe200078e0205 */
[----:B------:R-:W-:Y:S01]  /*0f90*/  LOP3.LUT R7, R236, c[0x0][0x1c8], RZ, 0x3c, !PT ;  /* 0x00007200ec077a12 */ /* 0x000fe200078e3cff */
[----:B-1----:R-:W-:Y:S01]  /*0fa0*/  @P0 IMAD.MOV.U32 R9, RZ, RZ, R4 ;  /* 0x000000ffff090224 */ /* 0x002fe200078e0004 */
[----:B------:R-:W-:Y:S01]  /*0fb0*/  SHF.R.S32.HI R12, RZ, 0x1f, R12 ;  /* 0x0000001fff0c7819 */ /* 0x000fe2000001140c */
[----:B------:R-:W-:Y:S01]  /*0fc0*/  @!P0 IMAD.WIDE.U32 R4, R35, c[0x0][0x368], RZ ;  /* 0x0000da0023048a25 */ /* 0x000fe200078e00ff */
[----:B------:R-:W-:Y:S01]  /*0fd0*/  ISETP.GE.AND P3, PT, R7, RZ, PT ;  /* 0x000000ff0700720c */ /* 0x000fe20003f66270 */
[----:B------:R-:W1:Y:S01]  /*0fe0*/  LDC.U8 R21, c[0x0][0x3d0] ;  /* 0x0000f400ff157b82 */ /* 0x000e620000000000 */
[----:B------:R-:W-:Y:S01]  /*0ff0*/  MOV R32, c[0x0][0x22c] ;  /* 0x00008b0000207a02 */ /* 0x000fe20000000f00 */
[----:B------:R-:W-:Y:S01]  /*1000*/  IMAD R7, R12, R35, RZ ;  /* 0x000000230c077224 */ /* 0x000fe200078e02ff */
[----:B------:R-:W-:Y:S01]  /*1010*/  @!P0 MOV R9, R4 ;  /* 0x0000000400098202 */ /* 0x000fe20000000f00 */
[----:B------:R-:W-:Y:S01]  /*1020*/  IMAD.WIDE.U32 R12, R35, c[0x0][0x224], RZ ;  /* 0x00008900230c7a25 */ /* 0x000fe200078e00ff */
[----:B------:R-:W-:Y:S01]  /*1030*/  SHF.R.S32.HI R23, RZ, 0x1f, R34 ;  /* 0x0000001fff177819 */ /* 0x000fe20000011422 */
[----:B---3--:R-:W3:Y:S01]  /*1040*/  MUFU.RCP R2, R2 ;  /* 0x0000000200027308 */ /* 0x008ee20000001000 */
[----:B------:R-:W-:Y:S01]  /*1050*/  SHF.R.S32.HI R237, RZ, 0x1f, R236 ;  /* 0x0000001fffed7819 */ /* 0x000fe200000114ec */
[----:B------:R-:W-:Y:S01]  /*1060*/  IMAD.WIDE R18, R32, c[0x0][0x1c0], RZ ;  /* 0x0000700020127a25 */ /* 0x000fe200078e02ff */
[----:B--2---:R-:W-:-:S03]  /*1070*/  ISETP.NE.AND P2, PT, R15, RZ, PT ;  /* 0x000000ff0f00720c */ /* 0x004fc60003f45270 */
[----:B----4-:R-:W-:Y:S01]  /*1080*/  IMAD.WIDE.U32 R30, R16, c[0x0][0x3d8], RZ ;  /* 0x0000f600101e7a25 */ /* 0x010fe200078e00ff */
[----:B---3--:R-:W-:-:S04]  /*1090*/  IADD3 R2, R2, 0xffffffe, RZ ;  /* 0x0ffffffe02027810 */ /* 0x008fc80007ffe0ff */
[----:B------:R-:W2:Y:S02]  /*10a0*/  F2I.FTZ.U32.TRUNC.NTZ R3, R2 ;  /* 0x0000000200037305 */ /* 0x000ea4000021f000 */
[----:B--2---:R-:W-:-:S05]  /*10b0*/  IADD3 R2, RZ, -R3, RZ ;  /* 0x80000003ff027210 */ /* 0x004fca0007ffe0ff */
[----:B------:R-:W-:Y:S02]  /*10c0*/  IMAD R6, R2, R14, RZ ;  /* 0x0000000e02067224 */ /* 0x000fe400078e02ff */
[----:B------:R-:W-:-:S04]  /*10d0*/  IMAD.MOV.U32 R2, RZ, RZ, RZ ;  /* 0x000000ffff027224 */ /* 0x000fc800078e00ff */
[----:B------:R-:W-:-:S04]  /*10e0*/  IMAD.HI.U32 R2, R3, R6, R2 ;  /* 0x0000000603027227 */ /* 0x000fc800078e0002 */
[----:B------:R-:W-:Y:S02]  /*10f0*/  @!P0 IMAD R6, R36, c[0x0][0x368], RZ ;  /* 0x0000da0024068a24 */ /* 0x000fe400078e02ff */
[----:B------:R-:W-:-:S04]  /*1100*/  IMAD.HI.U32 R2, R2, R8, RZ ;  /* 0x0000000802027227 */ /* 0x000fc800078e00ff */
[----:B------:R-:W-:Y:S02]  /*1110*/  IMAD.MOV R3, RZ, RZ, -R2 ;  /* 0x000000ffff037224 */ /* 0x000fe400078e0a02 */
[C---:B------:R-:W-:Y:S02]  /*1120*/  @!P0 IMAD R6, R35.reuse, c[0x0][0x36c], R6 ;  /* 0x0000db0023068a24 */ /* 0x040fe400078e0206 */
[----:B------:R-:W-:Y:S01]  /*1130*/  IMAD R3, R14, R3, R8 ;  /* 0x000000030e037224 */ /* 0x000fe200078e0208 */
[----:B------:R-:W-:Y:S01]  /*1140*/  SHF.L.U64.HI R8, R35, 0x7, R36 ;  /* 0x0000000723087819 */ /* 0x000fe20000010224 */
[----:B------:R-:W-:Y:S01]  /*1150*/  @!P0 IMAD.IADD R11, R5, 0x1, R6 ;  /* 0x00000001050b8824 */ /* 0x000fe200078e0206 */
[----:B------:R-:W-:Y:S01]  /*1160*/  SHF.L.U32 R6, R35, 0x7, RZ ;  /* 0x0000000723067819 */ /* 0x000fe200000006ff */
[----:B------:R-:W-:Y:S01]  /*1170*/  IMAD R5, R36, c[0x0][0x224], R7 ;  /* 0x0000890024057a24 */ /* 0x000fe200078e0207 */
[----:B------:R-:W-:Y:S01]  /*1180*/  ISETP.GT.U32.AND P4, PT, R14, R3, PT ;  /* 0x000000030e00720c */ /* 0x000fe20003f84070 */
[-C--:B------:R-:W-:Y:S01]  /*1190*/  IMAD R7, R19, R12.reuse, RZ ;  /* 0x0000000c13077224 */ /* 0x080fe200078e02ff */
[----:B------:R-:W-:Y:S01]  /*11a0*/  SEL R6, R6, RZ, P1 ;  /* 0x000000ff06067207 */ /* 0x000fe20000800000 */
[----:B------:R-:W-:Y:S01]  /*11b0*/  IMAD.IADD R4, R13, 0x1, R5 ;  /* 0x000000010d047824 */ /* 0x000fe200078e0205 */
[----:B------:R-:W-:Y:S01]  /*11c0*/  SEL R8, R8, RZ, P1 ;  /* 0x000000ff08087207 */ /* 0x000fe20000800000 */
[----:B------:R-:W-:Y:S01]  /*11d0*/  IMAD.WIDE.U32 R12, R18, R12, RZ ;  /* 0x0000000c120c7225 */ /* 0x000fe200078e00ff */
[----:B------:R-:W-:-:S03]  /*11e0*/  IADD3 R6, P1, R10, R6, RZ ;  /* 0x000000060a067210 */ /* 0x000fc60007f3e0ff */
[C---:B------:R-:W-:Y:S01]  /*11f0*/  IMAD R7, R18.reuse, R4, R7 ;  /* 0x0000000412077224 */ /* 0x040fe200078e0207 */
[----:B------:R-:W-:Y:S01]  /*1200*/  IADD3.X R8, R17, R8, RZ, P1, !PT ;  /* 0x0000000811087210 */ /* 0x000fe20000ffe4ff */
[----:B------:R-:W-:Y:S01]  /*1210*/  IMAD.WIDE.U32 R4, R18, R0, RZ ;  /* 0x0000000012047225 */ /* 0x000fe200078e00ff */
[----:B-1----:R-:W-:Y:S02]  /*1220*/  ISETP.NE.AND P1, PT, R21, RZ, PT ;  /* 0x000000ff1500720c */ /* 0x002fe40003f25270 */
[----:B------:R-:W-:Y:S01]  /*1230*/  @!P4 IADD3 R2, R2, 0x1, RZ ;  /* 0x000000010202c810 */ /* 0x000fe20007ffe0ff */
[----:B------:R-:W-:Y:S01]  /*1240*/  @!P4 IMAD.IADD R3, R3, 0x1, -R14 ;  /* 0x000000010303c824 */ /* 0x000fe200078e0a0e */
[----:B------:R-:W-:Y:S01]  /*1250*/  ISETP.NE.AND P4, PT, RZ, c[0x0][0x1c8], PT ;  /* 0x00007200ff007a0c */ /* 0x000fe20003f85270 */
[----:B------:R-:W-:Y:S01]  /*1260*/  IMAD.IADD R15, R13, 0x1, R7 ;  /* 0x000000010d0f7824 */ /* 0x000fe200078e0207 */
[----:B------:R-:W-:Y:S02]  /*1270*/  SEL R21, R30, RZ, P1 ;  /* 0x000000ff1e157207 */ /* 0x000fe40000800000 */
[----:B------:R-:W-:Y:S01]  /*1280*/  ISETP.GE.U32.AND P5, PT, R3, R14, PT ;  /* 0x0000000e0300720c */ /* 0x000fe20003fa6070 */
[----:B------:R-:W-:-:S02]  /*1290*/  IMAD R3, R19, R0, RZ ;  /* 0x0000000013037224 */ /* 0x000fc400078e02ff */
[----:B------:R-:W-:Y:S01]  /*12a0*/  IMAD R14, R19, R6, RZ ;  /* 0x00000006130e7224 */ /* 0x000fe200078e02ff */
[----:B------:R-:W-:Y:S01]  /*12b0*/  SEL R19, R12, R4, !P0 ;  /* 0x000000040c137207 */ /* 0x000fe20004000000 */
[----:B------:R-:W-:Y:S01]  /*12c0*/  @P2 IMAD R4, R35, c[0x0][0x214], RZ ;  /* 0x0000850023042a24 */ /* 0x000fe200078e02ff */
[----:B------:R-:W-:Y:S01]  /*12d0*/  @P0 IADD3 R15, R5, R3, RZ ;  /* 0x00000003050f0210 */ /* 0x000fe20007ffe0ff */
[----:B------:R-:W-:-:S03]  /*12e0*/  IMAD.WIDE.U32 R6, R18, R6, RZ ;  /* 0x0000000612067225 */ /* 0x000fc600078e00ff */
[----:B------:R-:W-:Y:S01]  /*12f0*/  @P2 SEL R3, R4, R0, !P0 ;  /* 0x0000000004032207 */ /* 0x000fe20004000000 */
[----:B------:R-:W-:Y:S02]  /*1300*/  IMAD R12, R18, R8, R14 ;  /* 0x00000008120c7224 */ /* 0x000fe400078e020e */
[----:B------:R-:W-:Y:S01]  /*1310*/  @P5 IADD3 R2, R2, 0x1, RZ ;  /* 0x0000000102025810 */ /* 0x000fe20007ffe0ff */
[----:B------:R-:W-:Y:S02]  /*1320*/  IMAD R4, R16, c[0x0][0x3dc], R31 ;  /* 0x0000f70010047a24 */ /* 0x000fe400078e021f */
[----:B------:R-:W-:Y:S01]  /*1330*/  IMAD R5, R236, c[0x0][0x22c], RZ ;  /* 0x00008b00ec057a24 */ /* 0x000fe200078e02ff */
[----:B------:R-:W-:Y:S01]  /*1340*/  IADD3 R12, R7, R12, RZ ;  /* 0x0000000c070c7210 */ /* 0x000fe20007ffe0ff */
[----:B------:R-:W-:Y:S01]  /*1350*/  IMAD.MOV.U32 R13, RZ, RZ, R2 ;  /* 0x000000ffff0d7224 */ /* 0x000fe200078e0002 */
[----:B------:R-:W-:Y:S01]  /*1360*/  SEL R18, R4, RZ, P1 ;  /* 0x000000ff04127207 */ /* 0x000fe20000800000 */
[----:B------:R-:W-:Y:S01]  /*1370*/  @!P2 IMAD R8, R35, c[0x0][0x1c0], R236 ;  /* 0x000070002308aa24 */ /* 0x000fe200078e02ec */
[----:B------:R-:W-:Y:S01]  /*1380*/  SHF.R.S32.HI R16, RZ, 0x1f, R5 ;  /* 0x0000001fff107819 */ /* 0x000fe20000011405 */
[----:B------:R-:W-:Y:S01]  /*1390*/  @P2 IMAD R14, R236, c[0x0][0x234], R3 ;  /* 0x00008d00ec0e2a24 */ /* 0x000fe200078e0203 */
[----:B------:R-:W-:Y:S01]  /*13a0*/  @!P3 IADD3 R13, -R13, RZ, RZ ;  /* 0x000000ff0d0db210 */ /* 0x000fe20007ffe1ff */
[----:B------:R-:W-:Y:S01]  /*13b0*/  @!P2 IMAD R14, R8, c[0x0][0x214], RZ ;  /* 0x00008500080eaa24 */ /* 0x000fe200078e02ff */
[----:B------:R-:W-:-:S04]  /*13c0*/  @!P4 LOP3.LUT R13, RZ, c[0x0][0x1c8], RZ, 0x33, !PT ;  /* 0x00007200ff0dca12 */ /* 0x000fc800078e33ff */
        /* <DEDUP_REMOVED lines=9> */
.L_x_382:
[----:B------:R-:W-:-:S04]  /*1460*/  IMAD R0, R35, c[0x0][0x1c0], R236 ;  /* 0x0000700023007a24 */ /* 0x000fc800078e02ec */
[----:B------:R-:W-:Y:S02]  /*1470*/  IMAD R8, R0, c[0x0][0x224], RZ ;  /* 0x0000890000087a24 */ /* 0x000fe400078e02ff */
.L_x_383:
        /* <DEDUP_REMOVED lines=24> */
[----:B------:R-:W-:Y:S01]  /*1600*/  IMAD R7, R236, c[0x0][0x37c], R6 ;  /* 0x0000df00ec077a24 */ /* 0x000fe200078e0206 */
[----:B------:R-:W-:Y:S01]  /*1610*/  IADD3.X R9, R18, R9, R15, P2, P0 ;  /* 0x0000000912097210 */ /* 0x000fe200017e040f */
[C---:B------:R-:W-:Y:S01]  /*1620*/  IMAD R12, R4.reuse, c[0x0][0x194], R5 ;  /* 0x00006500040c7a24 */ /* 0x040fe200078e0205 */
[----:B-1----:R-:W-:Y:S01]  /*1630*/  SHF.R.S32.HI R37, RZ, 0x1f, R37 ;  /* 0x0000001fff257819 */ /* 0x002fe20000011425 */
[----:B------:R-:W-:Y:S01]  /*1640*/  IMAD.WIDE.U32 R4, R4, c[0x0][0x190], R202 ;  /* 0x0000640004047a25 */ /* 0x000fe200078e00ca */
[----:B------:R-:W-:-:S02]  /*1650*/  MOV R15, 0x4 ;  /* 0x00000004000f7802 */ /* 0x000fc40000000f00 */
[----:B---3--:R-:W-:Y:S01]  /*1660*/  LEA.HI R37, R37, R38, RZ, 0x5 ;  /* 0x0000002625257211 */ /* 0x008fe200078f28ff */
[----:B------:R-:W-:Y:S01]  /*1670*/  IMAD.WIDE.U32 R2, R236, c[0x0][0x378], R2 ;  /* 0x0000de00ec027a25 */ /* 0x000fe200078e0002 */
[----:B------:R-:W-:Y:S02]  /*1680*/  IADD3 R4, P2, R27, R4, RZ ;  /* 0x000000041b047210 */ /* 0x000fe40007f5e0ff */
[----:B------:R-:W-:Y:S01]  /*1690*/  SHF.R.S32.HI R37, RZ, 0x5, R37 ;  /* 0x00000005ff257819 */ /* 0x000fe20000011425 */
[----:B------:R-:W-:Y:S01]  /*16a0*/  IMAD.IADD R16, R10, 0x1, R8 ;  /* 0x000000010a107824 */ /* 0x000fe200078e0208 */
[----:B------:R-:W-:Y:S01]  /*16b0*/  IADD3 R3, R3, R7, RZ ;  /* 0x0000000703037210 */ /* 0x000fe20007ffe0ff */
[----:B------:R-:W-:Y:S01]  /*16c0*/  IMAD R7, R237, c[0x0][0x1a8], RZ ;  /* 0x00006a00ed077a24 */ /* 0x000fe200078e02ff */
[----:B------:R-:W-:Y:S01]  /*16d0*/  IADD3.X R5, R20, R5, R12, P2, !PT ;  /* 0x0000000514057210 */ /* 0x000fe200017fe40c */
[----:B------:R-:W-:Y:S01]  /*16e0*/  IMAD.WIDE R16, R16, R15, c[0x0][0x3c8] ;  /* 0x0000f20010107625 */ /* 0x000fe200078e020f */
[----:B------:R-:W-:-:S03]  /*16f0*/  LEA.HI.SX32 R10, R22, 0xffffffff, 0x1a ;  /* 0xffffffff160a7811 */ /* 0x000fc600078fd2ff */
[C---:B------:R-:W-:Y:S02]  /*1700*/  IMAD R7, R236.reuse, c[0x0][0x1ac], R7 ;  /* 0x00006b00ec077a24 */ /* 0x040fe400078e0207 */
[----:B------:R-:W-:-:S04]  /*1710*/  IMAD.WIDE.U32 R4, R236, c[0x0][0x1a8], R4 ;  /* 0x00006a00ec047a25 */ /* 0x000fc800078e0004 */
[----:B------:R-:W-:Y:S01]  /*1720*/  IMAD.WIDE.U32 R2, R235, c[0x0][0x370], R2 ;  /* 0x0000dc00eb027a25 */ /* 0x000fe200078e0002 */
[----:B------:R-:W-:-:S03]  /*1730*/  LEA R8, P2, R4, c[0x0][0x160], 0x1 ;  /* 0x0000580004087a11 */ /* 0x000fc600078408ff */
[----:B------:R-:W-:Y:S02]  /*1740*/  IMAD.IADD R12, R5, 0x1, R7 ;  /* 0x00000001050c7824 */ /* 0x000fe400078e0207 */
[----:B------:R-:W-:-:S04]  /*1750*/  IMAD.WIDE R14, R14, R15, c[0x0][0x200] ;  /* 0x000080000e0e7625 */ /* 0x000fc800078e020f */
[----:B--2---:R-:W-:-:S05]  /*1760*/  IMAD R0, R37, R30, R39 ;  /* 0x0000001e25007224 */ /* 0x004fca00078e0227 */
[----:B------:R-:W-:-:S04]  /*1770*/  IADD3 R6, P0, R0, R11, RZ ;  /* 0x0000000b00067210 */ /* 0x000fc80007f1e0ff */
[----:B------:R-:W-:Y:S01]  /*1780*/  LEA.HI.X.SX32 R9, R0, R9, 0x1, P0 ;  /* 0x0000000900097211 */ /* 0x000fe200000f0eff */
[----:B------:R-:W-:Y:S01]  /*1790*/  IMAD R0, R31, c[0x0][0x370], RZ ;  /* 0x0000dc001f007a24 */ /* 0x000fe200078e02ff */
[----:B------:R-:W-:-:S03]  /*17a0*/  LEA R188, P0, R6, c[0x0][0x350], 0x2 ;  /* 0x0000d40006bc7a11 */ /* 0x000fc600078010ff */
[----:B------:R-:W-:Y:S01]  /*17b0*/  IMAD R0, R235, c[0x0][0x374], R0 ;  /* 0x0000dd00eb007a24 */ /* 0x000fe200078e0200 */
[----:B------:R-:W-:Y:S02]  /*17c0*/  LEA.HI.X R189, R6, c[0x0][0x354], R9, 0x2, P0 ;  /* 0x0000d50006bd7a11 */ /* 0x000fe400000f1409 */
[----:B------:R-:W-:Y:S02]  /*17d0*/  LEA R6, P0, R2, c[0x0][0x330], 0x1 ;  /* 0x0000cc0002067a11 */ /* 0x000fe400078008ff */
[----:B------:R-:W-:Y:S02]  /*17e0*/  IADD3 R0, R3, R0, RZ ;  /* 0x0000000003007210 */ /* 0x000fe40007ffe0ff */
        /* <DEDUP_REMOVED lines=43> */
.L_x_386:
[----:B------:R-:W-:Y:S05]  /*1aa0*/  BSYNC B0 ;  /* 0x0000000000007941 */ /* 0x000fea0003800000 */
.L_x_385:
        /* <DEDUP_REMOVED lines=39> */
.L_x_388:
[----:B------:R-:W-:Y:S05]  /*1d20*/  BSYNC B0 ;  /* 0x0000000000007941 */ /* 0x000fea0003800000 */
.L_x_387:
        /* <DEDUP_REMOVED lines=19> */
.L_x_390:
        /* <DEDUP_REMOVED lines=28> */
.L_x_391:
[----:B------:R-:W-:Y:S05]  /*2020*/  BSYNC B0 ;  /* 0x0000000000007941 */ /* 0x000fea0003800000 */
.L_x_389:
        /* <DEDUP_REMOVED lines=17> */
.L_x_393:
        /* <DEDUP_REMOVED lines=38> */
.L_x_394:
[----:B------:R-:W-:Y:S05]  /*23a0*/  BSYNC B0 ;  /* 0x0000000000007941 */ /* 0x000fea0003800000 */
.L_x_392:
[----:B--2---:R-:W2:Y:S01]  /*23b0*/  LDL R12, [R1+0xc] ;  /* 0x00000c00010c7983 */ /* 0x004ea20000100800 */
[----:B------:R-:W-:Y:S01]  /*23c0*/  IMAD R11, R33, -0x40, R198 ;  /* 0xffffffc0210b7824 */ /* 0x000fe200078e02c6 */
[----:B------:R-:W-:Y:S01]  /*23d0*/  MOV R204, 0x7f800000 ;  /* 0x7f80000000cc7802 */ /* 0x000fe20000000f00 */
[----:B------:R-:W-:-:S03]  /*23e0*/  IMAD.MOV.U32 R201, RZ, RZ, 0x7f800000 ;  /* 0x7f800000ffc97424 */ /* 0x000fc600078e00ff */
[----:B------:R-:W-:-:S13]  /*23f0*/  ISETP.GE.AND P6, PT, R235, R11, PT ;  /* 0x0000000beb00720c */ /* 0x000fda0003fc6270 */
[----:B------:R1:W-:Y:S04]  /*2400*/  @P6 STS.128 [R192+0x12000], RZ ;  /* 0x012000ffc0006388 */ /* 0x0003e80000000c00 */
[----:B------:R1:W-:Y:S04]  /*2410*/  @P6 STS.128 [R192+0x14000], RZ ;  /* 0x014000ffc0006388 */ /* 0x0003e80000000c00 */
[----:B------:R1:W-:Y:S01]  /*2420*/  @P6 STS.128 [R192+0x16000], RZ ;  /* 0x016000ffc0006388 */ /* 0x0003e20000000c00 */
[----:B------:R-:W-:Y:S01]  /*2430*/  BSSY B0, `(.L_x_395) ;  /* 0x0000034000007945 */ /* 0x000fe20003800000 */
[C---:B--2---:R-:W-:Y:S01]  /*2440*/  IADD3 R0, R12.reuse, 0x8, RZ ;  /* 0x000000080c007810 */ /* 0x044fe20007ffe0ff */
[----:B------:R-:W-:Y:S01]  /*2450*/  IMAD.SHL.U32 R231, R12, 0x4, RZ ;  /* 0x000000040ce77824 */ /* 0x000fe200078e00ff */
[----:B-1----:R-:W-:-:S02]  /*2460*/  SHF.R.S32.HI R2, RZ, 0x1f, R12 ;  /* 0x0000001fff027819 */ /* 0x002fc4000001140c */
[-C--:B------:R-:W-:Y:S02]  /*2470*/  ISETP.GE.AND P2, PT, R12, R10.reuse, PT ;  /* 0x0000000a0c00720c */ /* 0x080fe40003f46270 */
[----:B------:R-:W-:Y:S02]  /*2480*/  ISETP.GE.AND P1, PT, R0, R10, PT ;  /* 0x0000000a0000720c */ /* 0x000fe40003f26270 */
[----:B------:R-:W-:Y:S02]  /*2490*/  SHF.L.U64.HI R230, R12, 0x2, R2 ;  /* 0x000000020ce67819 */ /* 0x000fe40000010202 */
[----:B------:R-:W-:-:S04]  /*24a0*/  IADD3 R2, P0, R231, R210, RZ ;  /* 0x000000d2e7027210 */ /* 0x000fc80007f1e0ff */
[----:B------:R-:W-:Y:S01]  /*24b0*/  IADD3.X R3, R230, R209, RZ, P0, !PT ;  /* 0x000000d1e6037210 */ /* 0x000fe200007fe4ff */
[----:B------:R-:W-:-:S04]  /*24c0*/  IMAD R0, R23, c[0x0][0x198], RZ ;  /* 0x0000660017007a24 */ /* 0x000fc800078e02ff */
[----:B------:R1:W5:Y:S04]  /*24d0*/  @!P2 LDG.E R201, [R2.64] ;  /* 0x0000000602c9a981 */ /* 0x000368000c1e1900 */
[----:B------:R1:W5:Y:S01]  /*24e0*/  @!P1 LDG.E R204, [R2.64+0x20] ;  /* 0x0000200602cc9981 */ /* 0x000362000c1e1900 */
[C---:B------:R-:W-:Y:S02]  /*24f0*/  IMAD R0, R34.reuse, c[0x0][0x19c], R0 ;  /* 0x0000670022007a24 */ /* 0x040fe400078e0200 */
[----:B-1----:R-:W-:-:S05]  /*2500*/  IMAD.WIDE.U32 R2, R34, c[0x0][0x198], R202 ;  /* 0x0000660022027a25 */ /* 0x002fca00078e00ca */
[----:B------:R-:W-:-:S04]  /*2510*/  IADD3 R4, P0, R25, R2, RZ ;  /* 0x0000000219047210 */ /* 0x000fc80007f1e0ff */
[----:B------:R-:W-:Y:S01]  /*2520*/  IADD3.X R5, R26, R3, R0, P0, !PT ;  /* 0x000000031a057210 */ /* 0x000fe200007fe400 */
[----:B------:R-:W-:-:S04]  /*2530*/  IMAD R0, R24, c[0x0][0x1b0], RZ ;  /* 0x00006c0018007a24 */ /* 0x000fc800078e02ff */
[C---:B------:R-:W-:Y:S02]  /*2540*/  IMAD R0, R13.reuse, c[0x0][0x1b4], R0 ;  /* 0x00006d000d007a24 */ /* 0x040fe400078e0200 */
[----:B------:R-:W-:-:S04]  /*2550*/  IMAD.WIDE.U32 R4, R13, c[0x0][0x1b0], R4 ;  /* 0x00006c000d047a25 */ /* 0x000fc800078e0004 */
[----:B------:R-:W-:Y:S01]  /*2560*/  IMAD.IADD R10, R5, 0x1, R0 ;  /* 0x00000001050a7824 */ /* 0x000fe200078e0200 */
        /* <DEDUP_REMOVED lines=32> */
.L_x_396:
[----:B------:R-:W-:Y:S05]  /*2770*/  BSYNC B0 ;  /* 0x0000000000007941 */ /* 0x000fea0003800000 */
.L_x_395:
        /* <DEDUP_REMOVED lines=12> */
[----:B-1----:R-:W-:-:S04]  /*2840*/  IMAD.WIDE.U32 R6, R0, c[0x0][0x198], R4 ;  /* 0x0000660000067a25 */ /* 0x002fc800078e0004 */
        /* <DEDUP_REMOVED lines=25> */
.L_x_398:
[----:B------:R-:W-:Y:S05]  /*29e0*/  BSYNC B0 ;  /* 0x0000000000007941 */ /* 0x000fea0003800000 */
.L_x_397:
[----:B------:R1:W-:Y:S02]  /*29f0*/  @P6 STS.128 [R192+0x18000], RZ ;  /* 0x018000ffc0006388 */ /* 0x0003e40000000c00 */
[----:B-1----:R-:W-:Y:S01]  /*2a00*/  IMAD.WIDE.U32 R2, R34, c[0x0][0x1a0], R202 ;  /* 0x0000680022027a25 */ /* 0x002fe200078e00ca */
[----:B------:R-:W-:Y:S01]  /*2a10*/  BSSY B0, `(.L_x_399) ;  /* 0x000002b000007945 */ /* 0x000fe20003800000 */
[----:B------:R1:W-:Y:S02]  /*2a20*/  @P6 STS.128 [R192+0x1a000], RZ ;  /* 0x01a000ffc0006388 */ /* 0x0003e40000000c00 */
[----:B------:R-:W-:Y:S01]  /*2a30*/  IMAD R0, R23, c[0x0][0x1a0], RZ ;  /* 0x0000680017007a24 */ /* 0x000fe200078e02ff */
[----:B------:R-:W-:Y:S01]  /*2a40*/  IADD3 R4, P0, R28, R2, RZ ;  /* 0x000000021c047210 */ /* 0x000fe20007f1e0ff */
[----:B------:R1:W-:Y:S02]  /*2a50*/  @P6 STS.128 [R192+0x1c000], RZ ;  /* 0x01c000ffc0006388 */ /* 0x0003e40000000c00 */
        /* <DEDUP_REMOVED lines=38> */
.L_x_400:
[----:B------:R-:W-:Y:S05]  /*2cc0*/  BSYNC B0 ;  /* 0x0000000000007941 */ /* 0x000fea0003800000 */
.L_x_399:
        /* <DEDUP_REMOVED lines=37> */
.L_x_402:
[----:B------:R-:W-:Y:S05]  /*2f20*/  BSYNC B0 ;  /* 0x0000000000007941 */ /* 0x000fea0003800000 */
.L_x_401:
[----:B------:R-:W-:Y:S01]  /*2f30*/  ISETP.NE.U32.AND P1, PT, RZ, c[0x0][0x318], PT ;  /* 0x0000c600ff007a0c */ /* 0x000fe20003f25070 */
[----:B-12---:R-:W2:Y:S03]  /*2f40*/  LDL R6, [R1+0x1c] ;  /* 0x00001c0001067983 */ /* 0x006ea60000100800 */
[----:B------:R-:W-:Y:S01]  /*2f50*/  ISETP.NE.AND.EX P1, PT, RZ, c[0x0][0x31c], PT, P1 ;  /* 0x0000c700ff007a0c */ /* 0x000fe20003f25310 */
[----:B---3--:R-:W3:Y:S04]  /*2f60*/  LDL R7, [R1+0x18] ;  /* 0x0000180001077983 */ /* 0x008ee80000100800 */
[----:B------:R-:W0:Y:S08]  /*2f70*/  LDGDEPBAR ;  /* 0x00000000000079af */ /* 0x000e300000000000 */
[----:B------:R-:W-:-:S02]  /*2f80*/  @P1 IMAD R0, R36, c[0x0][0x320], RZ ;  /* 0x0000c80024001a24 */ /* 0x000fc400078e02ff */
[----:B------:R-:W-:-:S04]  /*2f90*/  @P1 IMAD.WIDE.U32 R2, R35, c[0x0][0x320], R236 ;  /* 0x0000c80023021a25 */ /* 0x000fc800078e00ec */
[----:B------:R-:W-:Y:S01]  /*2fa0*/  @P1 IMAD R0, R35, c[0x0][0x324], R0 ;  /* 0x0000c90023001a24 */ /* 0x000fe200078e0200 */
[----:B------:R-:W-:-:S03]  /*2fb0*/  @P1 LEA R4, P0, R2, c[0x0][0x318], 0x2 ;  /* 0x0000c60002041a11 */ /* 0x000fc600078010ff */
[----:B------:R-:W-:-:S05]  /*2fc0*/  @P1 IMAD.IADD R0, R3, 0x1, R0 ;  /* 0x0000000103001824 */ /* 0x000fca00078e0200 */
[----:B------:R-:W-:-:S05]  /*2fd0*/  @P1 LEA.HI.X R5, R2, c[0x0][0x31c], R0, 0x2, P0 ;  /* 0x0000c70002051a11 */ /* 0x000fca00000f1400 */
[----:B----4-:R1:W4:Y:S01]  /*2fe0*/  @P1 LDG.E R4, [R4.64] ;  /* 0x0000000604041981 */ /* 0x010322000c1e1900 */
[----:B------:R-:W-:Y:S01]  /*2ff0*/  IADD3 R0, R34, 0x40, RZ ;  /* 0x0000004022007810 */ /* 0x000fe20007ffe0ff */
[----:B------:R-:W4:Y:S03]  /*3000*/  @P1 MUFU.RCP R2, c[0x0][0x238] ;  /* 0x00008e0000021b08 */ /* 0x000f260000001000 */
[----:B------:R-:W-:Y:S01]  /*3010*/  ISETP.GE.AND P0, PT, R0, R198, PT ;  /* 0x000000c60000720c */ /* 0x000fe20003f06270 */
[----:B------:R-:W-:-:S04]  /*3020*/  IMAD.MOV.U32 R0, RZ, RZ, c[0x0][0x22c] ;  /* 0x00008b00ff007624 */ /* 0x000fc800078e00ff */
[----:B------:R-:W-:-:S04]  /*3030*/  IMAD R0, R0, c[0x0][0x1c0], RZ ;  /* 0x0000700000007a24 */ /* 0x000fc800078e02ff */
[C---:B------:R-:W-:Y:S01]  /*3040*/  IMAD.SHL.U32 R233, R0.reuse, 0x10, RZ ;  /* 0x0000001000e97824 */ /* 0x040fe200078e00ff */
[----:B------:R-:W-:Y:S01]  /*3050*/  SHF.L.U32 R199, R0, 0x3, RZ ;  /* 0x0000000300c77819 */ /* 0x000fe200000006ff */
[----:B------:R-:W-:-:S03]  /*3060*/  IMAD.MOV.U32 R191, RZ, RZ, RZ ;  /* 0x000000ffffbf7224 */ /* 0x000fc600078e00ff */
[C---:B------:R-:W-:Y:S02]  /*3070*/  IADD3 R3, R233.reuse, 0x80, RZ ;  /* 0x00000080e9037810 */ /* 0x040fe40007ffe0ff */
[----:B-1----:R-:W-:-:S03]  /*3080*/  IADD3 R5, R233, 0x40, RZ ;  /* 0x00000040e9057810 */ /* 0x002fc60007ffe0ff */
[C---:B------:R-:W-:Y:S01]  /*3090*/  IMAD.IADD R249, R199.reuse, 0x1, R3 ;  /* 0x00000001c7f97824 */ /* 0x040fe200078e0203 */
[----:B------:R-:W-:Y:S01]  /*30a0*/  IADD3 R251, R199, R5, RZ ;  /* 0x00000005c7fb7210 */ /* 0x000fe20007ffe0ff */
[C---:B------:R-:W-:Y:S01]  /*30b0*/  IMAD.SHL.U32 R176, R187.reuse, 0x2, RZ ;  /* 0x00000002bbb07824 */ /* 0x040fe200078e00ff */
[----:B------:R-:W-:Y:S02]  /*30c0*/  IADD3 R168, R186, 0x3000, RZ ;  /* 0x00003000baa87810 */ /* 0x000fe40007ffe0ff */
[----:B------:R-:W-:Y:S02]  /*30d0*/  MOV R180, 0x40 ;  /* 0x0000004000b47802 */ /* 0x000fe40000000f00 */
[----:B------:R-:W-:Y:S02]  /*30e0*/  IADD3 R175, R187, 0x3000, RZ ;  /* 0x00003000bbaf7810 */ /* 0x000fe40007ffe0ff */
[----:B------:R-:W-:Y:S02]  /*30f0*/  SEL R168, R168, R186, !P3 ;  /* 0x000000baa8a87207 */ /* 0x000fe40005800000 */
[----:B------:R-:W-:Y:S01]  /*3100*/  SEL R175, R175, R187, !P3 ;  /* 0x000000bbafaf7207 */ /* 0x000fe20005800000 */
        /* <DEDUP_REMOVED lines=49> */
[----:B------:R-:W-:Y:S01]  /*3420*/  SHF.L.U32 R175, R175, 0x1, RZ ;  /* 0x00000001afaf7819 */ /* 0x000fe200000006ff */
[----:B--2---:R-:W-:Y:S01]  /*3430*/  IMAD R232, R33, 0x40, R6 ;  /* 0x0000004021e87824 */ /* 0x004fe200078e0206 */
[----:B------:R-:W-:-:S05]  /*3440*/  IADD3 R6, R233, 0x20, RZ ;  /* 0x00000020e9067810 */ /* 0x000fca0007ffe0ff */
[----:B------:R-:W-:-:S05]  /*3450*/  IMAD.IADD R252, R199, 0x1, R6 ;  /* 0x00000001c7fc7824 */ /* 0x000fca00078e0206 */
[----:B------:R-:W-:-:S05]  /*3460*/  IADD3 R5, R199, R252, RZ ;  /* 0x000000fcc7057210 */ /* 0x000fca0007ffe0ff */
[----:B------:R-:W-:Y:S01]  /*3470*/  IMAD.IADD R224, R199, 0x1, R5 ;  /* 0x00000001c7e07824 */ /* 0x000fe200078e0205 */
[----:B------:R-:W-:Y:S01]  /*3480*/  IADD3 R68, -R68, R12, -R232 ;  /* 0x0000000c44447210 */ /* 0x000fe20007ffe9e8 */
[----:B----4-:R-:W-:Y:S01]  /*3490*/  @P1 FMUL.FTZ R191, R4, R2 ;  /* 0x0000000204bf1220 */ /* 0x010fe20000410000 */
[C---:B------:R-:W-:Y:S02]  /*34a0*/  IADD3 R4, R233.reuse, 0x60, RZ ;  /* 0x00000060e9047810 */ /* 0x040fe40007ffe0ff */
[----:B------:R-:W-:-:S03]  /*34b0*/  IADD3 R2, R233, 0xa0, RZ ;  /* 0x000000a0e9027810 */ /* 0x000fc60007ffe0ff */
[C---:B------:R-:W-:Y:S02]  /*34c0*/  IMAD.IADD R250, R199.reuse, 0x1, R4 ;  /* 0x00000001c7fa7824 */ /* 0x040fe400078e0204 */
[----:B------:R-:W-:Y:S01]  /*34d0*/  IMAD.IADD R248, R199, 0x1, R2 ;  /* 0x00000001c7f87824 */ /* 0x000fe200078e0202 */
[----:B---3--:R-:W-:Y:S01]  /*34e0*/  R2P PR, R7, 0x6 ;  /* 0x0000000607007804 */ /* 0x008fe20000000000 */
[C---:B------:R-:W-:Y:S01]  /*34f0*/  IMAD.IADD R4, R199.reuse, 0x1, R251 ;  /* 0x00000001c7047824 */ /* 0x040fe200078e02fb */
[C---:B------:R-:W-:Y:S01]  /*3500*/  IADD3 R2, R199.reuse, R249, RZ ;  /* 0x000000f9c7027210 */ /* 0x040fe20007ffe0ff */
[C---:B------:R-:W-:Y:S02]  /*3510*/  IMAD.IADD R3, R199.reuse, 0x1, R250 ;  /* 0x00000001c7037824 */ /* 0x040fe400078e02fa */
[----:B------:R-:W-:Y:S01]  /*3520*/  IMAD.IADD R0, R199, 0x1, R248 ;  /* 0x00000001c7007824 */ /* 0x000fe200078e02f8 */
[----:B------:R-:W-:Y:S01]  /*3530*/  SEL R185, R185, 0xffffffe0, !P1 ;  /* 0xffffffe0b9b97807 */ /* 0x000fe20004800000 */
[C---:B------:R-:W-:Y:S01]  /*3540*/  IMAD.IADD R220, R199.reuse, 0x1, R3 ;  /* 0x00000001c7dc7824 */ /* 0x040fe200078e0203 */
[C---:B------:R-:W-:Y:S01]  /*3550*/  IADD3 R222, R199.reuse, R4, RZ ;  /* 0x00000004c7de7210 */ /* 0x040fe20007ffe0ff */
[C---:B------:R-:W-:Y:S01]  /*3560*/  IMAD.IADD R218, R199.reuse, 0x1, R2 ;  /* 0x00000001c7da7824 */ /* 0x040fe200078e0202 */
[C---:B------:R-:W-:Y:S01]  /*3570*/  IADD3 R216, R199.reuse, R0, RZ ;  /* 0x00000000c7d87210 */ /* 0x040fe20007ffe0ff */
[C---:B------:R-:W-:Y:S01]  /*3580*/  IMAD.IADD R223, R199.reuse, 0x1, R224 ;  /* 0x00000001c7df7824 */ /* 0x040fe200078e02e0 */
[----:B------:R-:W-:Y:S01]  /*3590*/  SEL R180, R180, 0xffffffc0, !P2 ;  /* 0xffffffc0b4b47807 */ /* 0x000fe20005000000 */
[C---:B------:R-:W-:Y:S01]  /*35a0*/  IMAD.IADD R217, R199.reuse, 0x1, R218 ;  /* 0x00000001c7d97824 */ /* 0x040fe200078e02da */
[----:B------:R-:W-:Y:S01]  /*35b0*/  IADD3 R219, R199, R220, RZ ;  /* 0x000000dcc7db7210 */ /* 0x000fe20007ffe0ff */
[----:B------:R-:W-:-:S02]  /*35c0*/  IMAD.IADD R182, R181, 0x1, R185 ;  /* 0x00000001b5b67824 */ /* 0x000fc400078e02b9 */
[----:B------:R-:W-:Y:S02]  /*35d0*/  IMAD.IADD R177, R185, 0x1, R176 ;  /* 0x00000001b9b17824 */ /* 0x000fe400078e02b0 */
[C---:B------:R-:W-:Y:S02]  /*35e0*/  IMAD.IADD R221, R199.reuse, 0x1, R222 ;  /* 0x00000001c7dd7824 */ /* 0x040fe400078e02de */
[C---:B------:R-:W-:Y:S01]  /*35f0*/  IMAD.IADD R215, R199.reuse, 0x1, R216 ;  /* 0x00000001c7d77824 */ /* 0x040fe200078e02d8 */
[----:B------:R-:W-:Y:S01]  /*3600*/  CS2R R32, SRZ ;  /* 0x0000000000207805 */ /* 0x000fe2000001ff00 */
[----:B------:R-:W-:Y:S01]  /*3610*/  IMAD.IADD R247, R68, 0x1, R198 ;  /* 0x0000000144f77824 */ /* 0x000fe200078e02c6 */
[----:B------:R-:W-:Y:S01]  /*3620*/  @P0 IADD3 R246, R232, 0x19, RZ ;  /* 0x00000019e8f60810 */ /* 0x000fe20007ffe0ff */
[----:B------:R-:W-:Y:S01]  /*3630*/  IMAD.IADD R179, R180, 0x1, R176 ;  /* 0x00000001b4b37824 */ /* 0x000fe200078e02b0 */
[----:B------:R-:W-:Y:S01]  /*3640*/  @P0 IADD3 R245, R232, 0x18, RZ ;  /* 0x00000018e8f50810 */ /* 0x000fe20007ffe0ff */
[----:B------:R-:W-:Y:S01]  /*3650*/  IMAD.IADD R184, R180, 0x1, R182 ;  /* 0x00000001b4b87824 */ /* 0x000fe200078e02b6 */
[----:B------:R-:W-:Y:S01]  /*3660*/  @P0 IADD3 R244, R232, 0x11, RZ ;  /* 0x00000011e8f40810 */ /* 0x000fe20007ffe0ff */
[----:B------:R-:W-:Y:S01]  /*3670*/  IMAD.IADD R178, R180, 0x1, R177 ;  /* 0x00000001b4b27824 */ /* 0x000fe200078e02b1 */
[C---:B------:R-:W-:Y:S01]  /*3680*/  @P0 IADD3 R243, R232.reuse, 0x10, RZ ;  /* 0x00000010e8f30810 */ /* 0x040fe20007ffe0ff */
[C---:B------:R-:W-:Y:S01]  /*3690*/  IMAD.IADD R228, R199.reuse, 0x1, R221 ;  /* 0x00000001c7e47824 */ /* 0x040fe200078e02dd */
[C---:B------:R-:W-:Y:S01]  /*36a0*/  @P0 IADD3 R242, R232.reuse, 0x9, RZ ;  /* 0x00000009e8f20810 */ /* 0x040fe20007ffe0ff */
[C---:B------:R-:W-:Y:S01]  /*36b0*/  IMAD.IADD R227, R199.reuse, 0x1, R219 ;  /* 0x00000001c7e37824 */ /* 0x040fe200078e02db */
[C---:B------:R-:W-:Y:S01]  /*36c0*/  @P0 IADD3 R241, R232.reuse, 0x8, RZ ;  /* 0x00000008e8f10810 */ /* 0x040fe20007ffe0ff */
[----:B------:R-:W-:Y:S01]  /*36d0*/  IMAD.IADD R225, R199, 0x1, R215 ;  /* 0x00000001c7e17824 */ /* 0x000fe200078e02d7 */
[----:B------:R-:W-:-:S02]  /*36e0*/  @P0 IADD3 R240, R232, 0x1, RZ ;  /* 0x00000001e8f00810 */ /* 0x000fc40007ffe0ff */
[----:B------:R-:W-:Y:S02]  /*36f0*/  IADD3 R183, R181, R180, RZ ;  /* 0x000000b4b5b77210 */ /* 0x000fe40007ffe0ff */
[C---:B------:R-:W-:Y:S02]  /*3700*/  IADD3 R229, R199.reuse, R223, RZ ;  /* 0x000000dfc7e57210 */ /* 0x040fe40007ffe0ff */
[----:B------:R-:W-:Y:S02]  /*3710*/  IADD3 R226, R199, R217, RZ ;  /* 0x000000d9c7e27210 */ /* 0x000fe40007ffe0ff */
.L_x_405:
[----:B------:R-:W0:Y:S01]  /*3720*/  LDGDEPBAR ;  /* 0x00000000000079af */ /* 0x000e220000000000 */
[C---:B------:R-:W-:Y:S01]  /*3730*/  IMAD.IADD R0, R175.reuse, 0x1, R185 ;  /* 0x00000001af007824 */ /* 0x040fe200078e02b9 */
[----:B------:R-:W-:Y:S02]  /*3740*/  IADD3 R2, R175, R180, RZ ;  /* 0x000000b4af027210 */ /* 0x000fe40007ffe0ff */
[----:B------:R-:W-:Y:S01]  /*3750*/  MOV R96, c[0x0][0x22c] ;  /* 0x00008b0000607a02 */ /* 0x000fe20000000f00 */
[----:B------:R-:W-:Y:S01]  /*3760*/  IMAD.IADD R3, R0, 0x1, R180 ;  /* 0x0000000100037824 */ /* 0x000fe200078e02b4 */
[----:B------:R-:W-:Y:S03]  /*3770*/  ISETP.GE.AND P6, PT, R200, 0x1, PT ;  /* 0x00000001c800780c */ /* 0x000fe60003fc6270 */
[----:B------:R-:W-:Y:S04]  /*3780*/  IMAD R96, R96, c[0x0][0x1c0], RZ ;  /* 0x0000700060607a24 */ /* 0x000fe800078e02ff */
[----:B------:R-:W-:Y:S01]  /*3790*/  IMAD.U32 R96, R96, -0x40, RZ ;  /* 0xffffffc060607824 */ /* 0x000fe200078e00ff */
[----:B------:R-:W-:Y:S04]  /*37a0*/  DEPBAR.LE SB0, 0x0 ;  /* 0x000080000000791a */ /* 0x000fe80000000000 */
[----:B------:R-:W-:Y:S06]  /*37b0*/  BAR.SYNC.DEFER_BLOCKING 0x0 ;  /* 0x0000000000007b1d */ /* 0x000fec0000010000 */
[----:B------:R-:W-:Y:S06]  /*37c0*/  LDSM.16.M88.4 R16, [R175] ;  /* 0x00000000af10783b */ /* 0x000fec0000000200 */
[----:B------:R-:W1:Y:S06]  /*37d0*/  LDSM.16.M88.4 R8, [R169+0x12000] ;  /* 0x01200000a908783b */ /* 0x000e6c0000000200 */
[----:B------:R-:W2:Y:S06]  /*37e0*/  LDSM.16.M88.4 R68, [R169+0x12800] ;  /* 0x01280000a944783b */ /* 0x000eac0000000200 */
[----:B------:R-:W-:Y:S06]  /*37f0*/  LDSM.16.M88.4 R72, [R0] ;  /* 0x000000000048783b */ /* 0x000fec0000000200 */
[----:B------:R-:W3:Y:S06]  /*3800*/  LDSM.16.M88.4 R76, [R170+0x12000] ;  /* 0x01200000aa4c783b */ /* 0x000eec0000000200 */
[----:B------:R-:W4:Y:S06]  /*3810*/  LDSM.16.M88.4 R80, [R170+0x12800] ;  /* 0x01280000aa50783b */ /* 0x000f2c0000000200 */
[----:B------:R-:W-:Y:S06]  /*3820*/  LDSM.16.M88.4 R84, [R172+0x12000] ;  /* 0x01200000ac54783b */ /* 0x000fec0000000200 */
[----:B------:R-:W-:Y:S01]  /*3830*/  LDSM.16.M88.4 R88, [R172+0x12800] ;  /* 0x01280000ac58783b */ /* 0x000fe20000000200 */
[C---:B-1----:R-:W-:Y:S08]  /*3840*/  HMMA.16816.F32 R4, R16.reuse, R8, RZ ;  /* 0x000000081004723c */ /* 0x042ff000000018ff */
[C---:B------:R-:W-:Y:S08]  /*3850*/  HMMA.16816.F32 R8, R16.reuse, R10, RZ ;  /* 0x0000000a1008723c */ /* 0x040ff000000018ff */
[C---:B--2---:R-:W-:Y:S08]  /*3860*/  HMMA.16816.F32 R12, R16.reuse, R68, RZ ;  /* 0x00000044100c723c */ /* 0x044ff000000018ff */
[----:B------:R-:W-:Y:S01]  /*3870*/  HMMA.16816.F32 R16, R16, R70, RZ ;  /* 0x000000461010723c */ /* 0x000fe200000018ff */
[----:B------:R-:W1:Y:S07]  /*3880*/  LDSM.16.M88.4 R68, [R2] ;  /* 0x000000000244783b */ /* 0x000e6e0000000200 */
[C---:B---3--:R-:W-:Y:S08]  /*3890*/  HMMA.16816.F32 R4, R72.reuse, R76, R4 ;  /* 0x0000004c4804723c */ /* 0x048ff00000001804 */
[C---:B------:R-:W-:Y:S01]  /*38a0*/  HMMA.16816.F32 R8, R72.reuse, R78, R8 ;  /* 0x0000004e4808723c */ /* 0x040fe20000001808 */
[----:B------:R-:W-:Y:S07]  /*38b0*/  LDSM.16.M88.4 R76, [R171+0x12000] ;  /* 0x01200000ab4c783b */ /* 0x000fee0000000200 */
[C---:B----4-:R-:W-:Y:S08]  /*38c0*/  HMMA.16816.F32 R12, R72.reuse, R80, R12 ;  /* 0x00000050480c723c */ /* 0x050ff0000000180c */
[----:B------:R-:W-:Y:S01]  /*38d0*/  HMMA.16816.F32 R16, R72, R82, R16 ;  /* 0x000000524810723c */ /* 0x000fe20000001810 */
[----:B------:R-:W2:Y:S06]  /*38e0*/  LDSM.16.M88.4 R72, [R3] ;  /* 0x000000000348783b */ /* 0x000eac0000000200 */
[----:B------:R-:W3:Y:S01]  /*38f0*/  LDSM.16.M88.4 R80, [R171+0x12800] ;  /* 0x01280000ab50783b */ /* 0x000ee20000000200 */
[C---:B-1----:R-:W-:Y:S08]  /*3900*/  HMMA.16816.F32 R4, R68.reuse, R84, R4 ;  /* 0x000000544404723c */ /* 0x042ff00000001804 */
[C---:B------:R-:W-:Y:S01]  /*3910*/  HMMA.16816.F32 R8, R68.reuse, R86, R8 ;  /* 0x000000564408723c */ /* 0x040fe20000001808 */
[----:B------:R-:W-:Y:S07]  /*3920*/  LDSM.16.M88.4 R84, [R169+0x14000] ;  /* 0x01400000a954783b */ /* 0x000fee0000000200 */
[C---:B------:R-:W-:Y:S08]  /*3930*/  HMMA.16816.F32 R12, R68.reuse, R88, R12 ;  /* 0x00000058440c723c */ /* 0x040ff0000000180c */
[----:B------:R-:W-:Y:S01]  /*3940*/  HMMA.16816.F32 R16, R68, R90, R16 ;  /* 0x0000005a4410723c */ /* 0x000fe20000001810 */
[----:B------:R-:W1:Y:S06]  /*3950*/  LDSM.16.M88.4 R68, [R175+0x2000] ;  /* 0x00200000af44783b */ /* 0x000e6c0000000200 */
[----:B------:R-:W4:Y:S01]  /*3960*/  LDSM.16.M88.4 R88, [R169+0x14800] ;  /* 0x01480000a958783b */ /* 0x000f220000000200 */
[C---:B--2---:R-:W-:Y:S08]  /*3970*/  HMMA.16816.F32 R4, R72.reuse, R76, R4 ;  /* 0x0000004c4804723c */ /* 0x044ff00000001804 */
[C---:B------:R-:W-:Y:S01]  /*3980*/  HMMA.16816.F32 R8, R72.reuse, R78, R8 ;  /* 0x0000004e4808723c */ /* 0x040fe20000001808 */
[----:B------:R-:W-:Y:S07]  /*3990*/  LDSM.16.M88.4 R76, [R170+0x14000] ;  /* 0x01400000aa4c783b */ /* 0x000fee0000000200 */
[C---:B---3--:R-:W-:Y:S08]  /*39a0*/  HMMA.16816.F32 R12, R72.reuse, R80, R12 ;  /* 0x00000050480c723c */ /* 0x048ff0000000180c */
[----:B------:R-:W-:Y:S01]  /*39b0*/  HMMA.16816.F32 R16, R72, R82, R16 ;  /* 0x000000524810723c */ /* 0x000fe20000001810 */
[----:B------:R-:W2:Y:S06]  /*39c0*/  LDSM.16.M88.4 R72, [R0+0x2000] ;  /* 0x002000000048783b */ /* 0x000eac0000000200 */
[----:B------:R-:W3:Y:S01]  /*39d0*/  LDSM.16.M88.4 R80, [R170+0x14800] ;  /* 0x01480000aa50783b */ /* 0x000ee20000000200 */
[C---:B-1----:R-:W-:Y:S08]  /*39e0*/  HMMA.16816.F32 R4, R68.reuse, R84, R4 ;  /* 0x000000544404723c */ /* 0x042ff00000001804 */
[C---:B------:R-:W-:Y:S01]  /*39f0*/  HMMA.16816.F32 R8, R68.reuse, R86, R8 ;  /* 0x000000564408723c */ /* 0x040fe20000001808 */
[----:B------:R-:W-:Y:S07]  /*3a00*/  LDSM.16.M88.4 R84, [R172+0x14000] ;  /* 0x01400000ac54783b */ /* 0x000fee0000000200 */
[C---:B----4-:R-:W-:Y:S08]  /*3a10*/  HMMA.16816.F32 R12, R68.reuse, R88, R12 ;  /* 0x00000058440c723c */ /* 0x050ff0000000180c */
        /* <DEDUP_REMOVED lines=16> */
[----:B------:R-:W-:Y:S01]  /*3b20*/  LDSM.16.M88.4 R88, [R170+0x16800] ;  /* 0x01680000aa58783b */ /* 0x000fe20000000200 */
[C---:B--2---:R-:W-:Y:S08]  /*3b30*/  HMMA.16816.F32 R4, R72.reuse, R76, R4 ;  /* 0x0000004c4804723c */ /* 0x044ff00000001804 */
[C---:B------:R-:W-:Y:S01]  /*3b40*/  HMMA.16816.F32 R8, R72.reuse, R78, R8 ;  /* 0x0000004e4808723c */ /* 0x040fe20000001808 */
[----:B------:R-:W2:Y:S07]  /*3b50*/  LDSM.16.M88.4 R76, [R169+0x16800] ;  /* 0x01680000a94c783b */ /* 0x000eae0000000200 */
[C---:B---3--:R-:W-:Y:S08]  /*3b60*/  HMMA.16816.F32 R12, R72.reuse, R80, R12 ;  /* 0x00000050480c723c */ /* 0x048ff0000000180c */
[----:B------:R-:W-:Y:S01]  /*3b70*/  HMMA.16816.F32 R16, R72, R82, R16 ;  /* 0x000000524810723c */ /* 0x000fe20000001810 */
[----:B------:R3:W-:Y:S06]  /*3b80*/  LDSM.16.M88.4 R72, [R0+0x4000] ;  /* 0x004000000048783b */ /* 0x0007ec0000000200 */
[----:B------:R-:W4:Y:S01]  /*3b90*/  LDSM.16.M88.4 R80, [R170+0x16000] ;  /* 0x01600000aa50783b */ /* 0x000f220000000200 */
[C---:B-1----:R-:W-:Y:S08]  /*3ba0*/  HMMA.16816.F32 R4, R68.reuse, R84, R4 ;  /* 0x000000544404723c */ /* 0x042ff00000001804 */
[C---:B------:R-:W-:Y:S04]  /*3bb0*/  HMMA.16816.F32 R8, R68.reuse, R86, R8 ;  /* 0x000000564408723c */ /* 0x040fe80000001808 */
[----:B---3--:R-:W-:Y:S04]  /*3bc0*/  LEA R0, R200, R247, 0x6 ;  /* 0x000000f7c8007211 */ /* 0x008fe800078e30ff */
[C---:B--2---:R-:W-:Y:S04]  /*3bd0*/  HMMA.16816.F32 R12, R68.reuse, R76, R12 ;  /* 0x0000004c440c723c */ /* 0x044fe8000000180c */
[----:B------:R-:W-:Y:S04]  /*3be0*/  IABS R84, R0 ;  /* 0x0000000000547213 */ /* 0x000fe80000000000 */
[----:B------:R-:W-:Y:S01]  /*3bf0*/  HMMA.16816.F32 R16, R68, R78, R16 ;  /* 0x0000004e4410723c */ /* 0x000fe20000001810 */
[----:B------:R1:W-:Y:S01]  /*3c00*/  LDSM.16.M88.4 R68, [R2+0x4000] ;  /* 0x004000000244783b */ /* 0x0003e20000000200 */
[----:B------:R2:W-:Y:S05]  /*3c10*/  I2F R92, R84 ;  /* 0x00000054005c7306 */ /* 0x0005ea0000201400 */
[----:B------:R-:W3:Y:S01]  /*3c20*/  LDSM.16.M88.4 R76, [R172+0x16000] ;  /* 0x01600000ac4c783b */ /* 0x000ee20000000200 */
[C---:B----4-:R-:W-:Y:S08]  /*3c30*/  HMMA.16816.F32 R4, R72.reuse, R80, R4 ;  /* 0x000000504804723c */ /* 0x050ff00000001804 */
[C---:B------:R-:W-:Y:S01]  /*3c40*/  HMMA.16816.F32 R8, R72.reuse, R82, R8 ;  /* 0x000000524808723c */ /* 0x040fe20000001808 */
[----:B------:R-:W4:Y:S03]  /*3c50*/  LDSM.16.M88.4 R80, [R172+0x16800] ;  /* 0x01680000ac50783b */ /* 0x000f260000000200 */
[----:B-1----:R-:W-:Y:S03]  /*3c60*/  IADD3 R2, R0, -0x1, RZ ;  /* 0xffffffff00027810 */ /* 0x002fe60007ffe0ff */
[----:B--2---:R-:W-:Y:S01]  /*3c70*/  LDSM.16.M88.4 R84, [R171+0x16000] ;  /* 0x01600000ab54783b */ /* 0x004fe20000000200 */
[C---:B------:R-:W-:Y:S03]  /*3c80*/  HMMA.16816.F32 R12, R72.reuse, R88, R12 ;  /* 0x00000058480c723c */ /* 0x040fe6000000180c */
[----:B------:R-:W-:Y:S04]  /*3c90*/  ISETP.GE.AND P2, PT, R2, RZ, PT ;  /* 0x000000ff0200720c */ /* 0x000fe80003f46270 */
[C---:B------:R-:W-:Y:S01]  /*3ca0*/  IADD3 R89, R0.reuse, 0x8, RZ ;  /* 0x0000000800597810 */ /* 0x040fe20007ffe0ff */
[----:B------:R-:W-:Y:S01]  /*3cb0*/  HMMA.16816.F32 R16, R72, R90, R16 ;  /* 0x0000005a4810723c */ /* 0x000fe20000001810 */
[----:B------:R1:W2:Y:S02]  /*3cc0*/  LDSM.16.M88.4 R72, [R3+0x4000] ;  /* 0x004000000348783b */ /* 0x0002a40000000200 */
[----:B------:R-:W-:Y:S02]  /*3cd0*/  ISETP.GE.AND P1, PT, R89, RZ, PT ;  /* 0x000000ff5900720c */ /* 0x000fe40003f26270 */
[C---:B------:R-:W-:Y:S03]  /*3ce0*/  IADD3 R88, R0.reuse, 0x7, RZ ;  /* 0x0000000700587810 */ /* 0x040fe60007ffe0ff */
[----:B------:R-:W-:Y:S01]  /*3cf0*/  @!P2 IADD3 R2, -R0, 0x1, RZ ;  /* 0x000000010002a810 */ /* 0x000fe20007ffe1ff */
[C---:B---3--:R-:W-:Y:S03]  /*3d00*/  HMMA.16816.F32 R4, R68.reuse, R76, R4 ;  /* 0x0000004c4404723c */ /* 0x048fe60000001804 */
[----:B------:R3:W-:Y:S02]  /*3d10*/  I2F R90, R2 ;  /* 0x00000002005a7306 */ /* 0x0007e40000201400 */
[----:B------:R-:W-:Y:S02]  /*3d20*/  ISETP.GE.AND P2, PT, R88, RZ, PT ;  /* 0x000000ff5800720c */ /* 0x000fe40003f46270 */
[C---:B------:R-:W-:Y:S01]  /*3d30*/  @!P1 IADD3 R89, -R0.reuse, -0x8, RZ ;  /* 0xfffffff800599810 */ /* 0x040fe20007ffe1ff */
[C---:B------:R-:W-:Y:S04]  /*3d40*/  HMMA.16816.F32 R8, R68.reuse, R78, R8 ;  /* 0x0000004e4408723c */ /* 0x040fe80000001808 */
[C---:B------:R-:W-:Y:S01]  /*3d50*/  IADD3 R76, R0.reuse, -0x10, RZ ;  /* 0xfffffff0004c7810 */ /* 0x040fe20007ffe0ff */
[----:B------:R-:W2:Y:S01]  /*3d60*/  I2F R89, R89 ;  /* 0x0000005900597306 */ /* 0x000ea20000201400 */
[C---:B-1----:R-:W-:Y:S02]  /*3d70*/  IADD3 R3, R0.reuse, -0x9, RZ ;  /* 0xfffffff700037810 */ /* 0x042fe40007ffe0ff */
[C---:B----4-:R-:W-:Y:S04]  /*3d80*/  HMMA.16816.F32 R12, R68.reuse, R80, R12 ;  /* 0x00000050440c723c */ /* 0x050fe8000000180c */
[C---:B------:R-:W-:Y:S02]  /*3d90*/  @!P2 IADD3 R88, -R0.reuse, -0x7, RZ ;  /* 0xfffffff90058a810 */ /* 0x040fe40007ffe1ff */
[----:B------:R-:W-:Y:S02]  /*3da0*/  ISETP.GE.AND P2, PT, R3, RZ, PT ;  /* 0x000000ff0300720c */ /* 0x000fe40003f46270 */
[----:B------:R-:W-:Y:S02]  /*3db0*/  HMMA.16816.F32 R16, R68, R82, R16 ;  /* 0x000000524410723c */ /* 0x000fe40000001810 */
[----:B------:R-:W1:Y:S02]  /*3dc0*/  I2F R88, R88 ;  /* 0x0000005800587306 */ /* 0x000e640000201400 */
[C---:B---3--:R-:W-:Y:S03]  /*3dd0*/  IADD3 R2, R0.reuse, -0x8, RZ ;  /* 0xfffffff800027810 */ /* 0x048fe60007ffe0ff */
[----:B------:R-:W-:Y:S01]  /*3de0*/  IADD3 R68, R0, -0x11, RZ ;  /* 0xffffffef00447810 */ /* 0x000fe20007ffe0ff */
[C---:B--2---:R-:W-:Y:S05]  /*3df0*/  HMMA.16816.F32 R4, R72.reuse, R84, R4 ;  /* 0x000000544804723c */ /* 0x044fea0000001804 */
[----:B------:R-:W-:Y:S02]  /*3e00*/  ISETP.GE.AND P1, PT, R2, RZ, PT ;  /* 0x000000ff0200720c */ /* 0x000fe40003f26270 */
[----:B------:R-:W-:Y:S01]  /*3e10*/  ISETP.GE.AND P3, PT, R68, RZ, PT ;  /* 0x000000ff4400720c */ /* 0x000fe20003f66270 */
[C---:B------:R-:W-:Y:S04]  /*3e20*/  HMMA.16816.F32 R8, R72.reuse, R86, R8 ;  /* 0x000000564808723c */ /* 0x040fe80000001808 */
[C---:B------:R-:W-:Y:S04]  /*3e30*/  @!P2 IADD3 R3, -R0.reuse, 0x9, RZ ;  /* 0x000000090003a810 */ /* 0x040fe80007ffe1ff */
[----:B------:R2:W3:Y:S04]  /*3e40*/  I2F R78, R3 ;  /* 0x00000003004e7306 */ /* 0x0004e80000201400 */
[----:B------:R-:W-:Y:S02]  /*3e50*/  @!P1 IADD3 R2, -R0, 0x8, RZ ;  /* 0x0000000800029810 */ /* 0x000fe40007ffe1ff */
[----:B------:R-:W-:Y:S02]  /*3e60*/  ISETP.GE.AND P1, PT, R76, RZ, PT ;  /* 0x000000ff4c00720c */ /* 0x000fe40003f26270 */
[----:B------:R-:W-:Y:S01]  /*3e70*/  @!P3 IADD3 R68, -R0, 0x11, RZ ;  /* 0x000000110044b810 */ /* 0x000fe20007ffe1ff */
[-C--:B------:R-:W-:Y:S01]  /*3e80*/  FFMA.FTZ R6, R89, -R191.reuse, R6 ;  /* 0x800000bf59067223 */ /* 0x080fe20000010006 */
[----:B------:R4:W4:Y:S01]  /*3e90*/  I2F R79, R2 ;  /* 0x00000002004f7306 */ /* 0x0009220000201400 */
[-C--:B------:R-:W-:Y:S01]  /*3ea0*/  FFMA.FTZ R4, R92, -R191.reuse, R4 ;  /* 0x800000bf5c047223 */ /* 0x080fe20000010004 */
[-C--:B------:R-:W-:Y:S01]  /*3eb0*/  @P0 ISETP.GE.AND P3, PT, R240, R198.reuse, PT ;  /* 0x000000c6f000020c */ /* 0x080fe20003f66270 */
[-C--:B-1----:R-:W-:Y:S02]  /*3ec0*/  FFMA.FTZ R7, R88, -R191.reuse, R7 ;  /* 0x800000bf58077223 */ /* 0x082fe40000010007 */
[-C--:B------:R-:W-:Y:S02]  /*3ed0*/  FFMA.FTZ R5, R90, -R191.reuse, R5 ;  /* 0x800000bf5a057223 */ /* 0x080fe40000010005 */
[-C--:B------:R-:W-:Y:S01]  /*3ee0*/  FFMA.FTZ R10, R92, -R191.reuse, R10 ;  /* 0x800000bf5c0a7223 */ /* 0x080fe2000001000a */
[----:B------:R-:W-:Y:S01]  /*3ef0*/  @P0 FSEL R7, R7, -INF , !P3 ;  /* 0xff80000007070808 */ /* 0x000fe20005800000 */
[-C--:B------:R-:W-:Y:S01]  /*3f00*/  FFMA.FTZ R11, R90, -R191.reuse, R11 ;  /* 0x800000bf5a0b7223 */ /* 0x080fe2000001000b */
[C---:B------:R-:W-:Y:S02]  /*3f10*/  @!P1 IADD3 R76, -R0.reuse, 0x10, RZ ;  /* 0x00000010004c9810 */ /* 0x040fe40007ffe1ff */
[----:B------:R-:W-:Y:S02]  /*3f20*/  @P0 FSEL R5, R5, -INF , !P3 ;  /* 0xff80000005050808 */ /* 0x000fe40005800000 */
[----:B------:R-:W1:Y:S01]  /*3f30*/  I2F R77, R76 ;  /* 0x0000004c004d7306 */ /* 0x000e620000201400 */
[----:B--2---:R-:W-:Y:S01]  /*3f40*/  IADD3 R3, R0, -0x19, RZ ;  /* 0xffffffe700037810 */ /* 0x004fe20007ffe0ff */
[-C--:B---3--:R-:W-:Y:S03]  /*3f50*/  FFMA.FTZ R9, R78, -R191.reuse, R9 ;  /* 0x800000bf4e097223 */ /* 0x088fe60000010009 */
[----:B------:R-:W-:Y:S05]  /*3f60*/  ISETP.GE.AND P1, PT, R3, RZ, PT ;  /* 0x000000ff0300720c */ /* 0x000fea0003f26270 */
[----:B------:R2:W3:Y:S01]  /*3f70*/  I2F R76, R68 ;  /* 0x00000044004c7306 */ /* 0x0004e20000201400 */
[----:B----4-:R-:W-:Y:S01]  /*3f80*/  IADD3 R2, R0, -0x18, RZ ;  /* 0xffffffe800027810 */ /* 0x010fe20007ffe0ff */
[-C--:B------:R-:W-:Y:S03]  /*3f90*/  FFMA.FTZ R8, R79, -R191.reuse, R8 ;  /* 0x800000bf4f087223 */ /* 0x080fe60000010008 */
[----:B------:R-:W-:Y:S03]  /*3fa0*/  ISETP.GE.AND P2, PT, R2, RZ, PT ;  /* 0x000000ff0200720c */ /* 0x000fe60003f46270 */
[C---:B------:R-:W-:Y:S02]  /*3fb0*/  @!P1 IADD3 R3, -R0.reuse, 0x19, RZ ;  /* 0x0000001900039810 */ /* 0x040fe40007ffe1ff */
[----:B-----5:R-:W-:Y:S04]  /*3fc0*/  FSETP.NEU.FTZ.AND P1, PT, R201, -INF , PT ;  /* 0xff800000c900780b */ /* 0x020fe80003f3d000 */
[----:B------:R-:W4:Y:S04]  /*3fd0*/  I2F R3, R3 ;  /* 0x0000000300037306 */ /* 0x000f280000201400 */
[----:B------:R-:W-:Y:S01]  /*3fe0*/  @!P2 IADD3 R2, -R0, 0x18, RZ ;  /* 0x000000180002a810 */ /* 0x000fe20007ffe1ff */
[----:B------:R-:W-:Y:S01]  /*3ff0*/  FMUL.FTZ R0, R204, 1.4426950216293334961 ;  /* 0x3fb8aa3bcc007820 */ /* 0x000fe20000410000 */
[-C--:B------:R-:W-:Y:S01]  /*4000*/  @P0 ISETP.GE.AND P2, PT, R232, R198.reuse, PT ;  /* 0x000000c6e800020c */ /* 0x080fe20003f46270 */
[----:B--2---:R-:W2:Y:S03]  /*4010*/  LDSM.16.M88.4 R68, [R171+0x16800] ;  /* 0x01680000ab44783b */ /* 0x004ea60000000200 */
[----:B------:R1:W1:Y:S01]  /*4020*/  I2F R80, R2 ;  /* 0x0000000200507306 */ /* 0x0002620000201400 */
[----:B------:R-:W-:Y:S02]  /*4030*/  @P0 FSEL R4, R4, -INF , !P2 ;  /* 0xff80000004040808 */ /* 0x000fe40005000000 */
[----:B------:R-:W-:Y:S02]  /*4040*/  @P0 FSEL R6, R6, -INF , !P2 ;  /* 0xff80000006060808 */ /* 0x000fe40005000000 */
[-C--:B------:R-:W-:Y:S04]  /*4050*/  @P0 ISETP.GE.AND P2, PT, R242, R198.reuse, PT ;  /* 0x000000c6f200020c */ /* 0x080fe80003f46270 */
[----:B------:R-:W-:Y:S02]  /*4060*/  @P0 FSEL R9, R9, -INF , !P2 ;  /* 0xff80000009090808 */ /* 0x000fe40005000000 */
[----:B------:R-:W-:Y:S02]  /*4070*/  @P0 FSEL R11, R11, -INF , !P2 ;  /* 0xff8000000b0b0808 */ /* 0x000fe40005000000 */
[-C--:B------:R-:W-:Y:S01]  /*4080*/  @P0 ISETP.GE.AND P2, PT, R244, R198.reuse, PT ;  /* 0x000000c6f400020c */ /* 0x080fe20003f46270 */
[----:B-1----:R-:W-:Y:S05]  /*4090*/  FMUL.FTZ R2, R201, 1.4426950216293334961 ;  /* 0x3fb8aa3bc9027820 */ /* 0x002fea0000410000 */
[----:B------:R-:W-:Y:S02]  /*40a0*/  FSEL R2, R2, RZ, P1 ;  /* 0x000000ff02027208 */ /* 0x000fe40000800000 */
[----:B------:R-:W-:Y:S03]  /*40b0*/  FSETP.NEU.FTZ.AND P1, PT, R204, -INF , PT ;  /* 0xff800000cc00780b */ /* 0x000fe60003f3d000 */
[--C-:B------:R-:W-:Y:S01]  /*40c0*/  FFMA.FTZ R9, R9, c[0x0][0x23c], -R2.reuse ;  /* 0x00008f0009097a23 */ /* 0x100fe20000010802 */
[----:B------:R-:W-:Y:S01]  /*40d0*/  FSEL R0, R0, RZ, P1 ;  /* 0x000000ff00007208 */ /* 0x000fe20000800000 */
[----:B------:R-:W-:Y:S01]  /*40e0*/  FFMA.FTZ R4, R4, c[0x0][0x23c], -R2 ;  /* 0x00008f0004047a23 */ /* 0x000fe20000010802 */
[-C--:B------:R-:W-:Y:S01]  /*40f0*/  @P0 ISETP.GE.AND P1, PT, R241, R198.reuse, PT ;  /* 0x000000c6f100020c */ /* 0x080fe20003f26270 */
[----:B------:R-:W-:Y:S01]  /*4100*/  MUFU.EX2 R86, R9 ;  /* 0x0000000900567308 */ /* 0x000fe20000000800 */
[C---:B--2---:R-:W-:Y:S03]  /*4110*/  HMMA.16816.F32 R12, R72.reuse, R68, R12 ;  /* 0x00000044480c723c */ /* 0x044fe6000000180c */
[----:B------:R-:W-:Y:S01]  /*4120*/  FFMA.FTZ R11, R11, c[0x0][0x23c], -R0 ;  /* 0x00008f000b0b7a23 */ /* 0x000fe20000010800 */
[----:B------:R-:W-:Y:S01]  /*4130*/  @P0 FSEL R8, R8, -INF , !P1 ;  /* 0xff80000008080808 */ /* 0x000fe20004800000 */
[----:B------:R-:W-:Y:S01]  /*4140*/  FFMA.FTZ R5, R5, c[0x0][0x23c], -R2 ;  /* 0x00008f0005057a23 */ /* 0x000fe20000010802 */
[----:B------:R-:W-:Y:S01]  /*4150*/  @P0 FSEL R10, R10, -INF , !P1 ;  /* 0xff8000000a0a0808 */ /* 0x000fe20004800000 */
[----:B------:R-:W-:Y:S01]  /*4160*/  FFMA.FTZ R6, R6, c[0x0][0x23c], -R0 ;  /* 0x00008f0006067a23 */ /* 0x000fe20000010800 */
[----:B------:R-:W-:Y:S01]  /*4170*/  HMMA.16816.F32 R16, R72, R70, R16 ;  /* 0x000000464810723c */ /* 0x000fe20000001810 */
[----:B------:R-:W-:Y:S02]  /*4180*/  MUFU.EX2 R91, R4 ;  /* 0x00000004005b7308 */ /* 0x000fe40000000800 */
[-C--:B------:R-:W-:Y:S01]  /*4190*/  @P0 ISETP.GE.AND P1, PT, R243, R198.reuse, PT ;  /* 0x000000c6f300020c */ /* 0x080fe20003f26270 */
[----:B------:R-:W-:Y:S02]  /*41a0*/  FFMA.FTZ R8, R8, c[0x0][0x23c], -R2 ;  /* 0x00008f0008087a23 */ /* 0x000fe40000010802 */
[--C-:B------:R-:W-:Y:S02]  /*41b0*/  FFMA.FTZ R7, R7, c[0x0][0x23c], -R0.reuse ;  /* 0x00008f0007077a23 */ /* 0x100fe40000010800 */
[----:B------:R-:W-:Y:S03]  /*41c0*/  FFMA.FTZ R10, R10, c[0x0][0x23c], -R0 ;  /* 0x00008f000a0a7a23 */ /* 0x000fe60000010800 */
[----:B------:R-:W-:Y:S05]  /*41d0*/  MUFU.EX2 R95, R6 ;  /* 0x00000006005f7308 */ /* 0x000fea0000000800 */
[-C--:B------:R-:W-:Y:S02]  /*41e0*/  FFMA.FTZ R12, R77, -R191.reuse, R12 ;  /* 0x800000bf4d0c7223 */ /* 0x080fe4000001000c */
[-C--:B------:R-:W-:Y:S02]  /*41f0*/  FFMA.FTZ R14, R79, -R191.reuse, R14 ;  /* 0x800000bf4f0e7223 */ /* 0x080fe4000001000e */
[-C--:B---3--:R-:W-:Y:S01]  /*4200*/  FFMA.FTZ R13, R76, -R191.reuse, R13 ;  /* 0x800000bf4c0d7223 */ /* 0x088fe2000001000d */
[----:B------:R-:W-:Y:S01]  /*4210*/  @P0 FSEL R12, R12, -INF , !P1 ;  /* 0xff8000000c0c0808 */ /* 0x000fe20004800000 */
[-C--:B------:R-:W-:Y:S01]  /*4220*/  FFMA.FTZ R15, R78, -R191.reuse, R15 ;  /* 0x800000bf4e0f7223 */ /* 0x080fe2000001000f */
[----:B------:R-:W-:Y:S01]  /*4230*/  @P0 FSEL R14, R14, -INF , !P1 ;  /* 0xff8000000e0e0808 */ /* 0x000fe20004800000 */
[-C--:B----4-:R-:W-:Y:S01]  /*4240*/  FFMA.FTZ R17, R3, -R191.reuse, R17 ;  /* 0x800000bf03117223 */ /* 0x090fe20000010011 */
[-C--:B------:R-:W-:Y:S01]  /*4250*/  @P0 ISETP.GE.AND P1, PT, R245, R198.reuse, PT ;  /* 0x000000c6f500020c */ /* 0x080fe20003f26270 */
[-C--:B------:R-:W-:Y:S01]  /*4260*/  FFMA.FTZ R16, R80, -R191.reuse, R16 ;  /* 0x800000bf50107223 */ /* 0x080fe20000010010 */
[----:B------:R-:W-:Y:S01]  /*4270*/  @P0 FSEL R13, R13, -INF , !P2 ;  /* 0xff8000000d0d0808 */ /* 0x000fe20005000000 */
[-C--:B------:R-:W-:Y:S01]  /*4280*/  FFMA.FTZ R18, R77, -R191.reuse, R18 ;  /* 0x800000bf4d127223 */ /* 0x080fe20000010012 */
[----:B------:R-:W-:Y:S01]  /*4290*/  @P0 FSEL R15, R15, -INF , !P2 ;  /* 0xff8000000f0f0808 */ /* 0x000fe20005000000 */
[----:B------:R-:W-:Y:S01]  /*42a0*/  FFMA.FTZ R19, R76, -R191, R19 ;  /* 0x800000bf4c137223 */ /* 0x000fe20000010013 */
[----:B------:R-:W-:Y:S01]  /*42b0*/  @P0 ISETP.GE.AND P2, PT, R246, R198, PT ;  /* 0x000000c6f600020c */ /* 0x000fe20003f46270 */
[--C-:B------:R-:W-:Y:S01]  /*42c0*/  FFMA.FTZ R12, R12, c[0x0][0x23c], -R2.reuse ;  /* 0x00008f000c0c7a23 */ /* 0x100fe20000010802 */
[----:B------:R-:W-:Y:S01]  /*42d0*/  @P0 FSEL R16, R16, -INF , !P1 ;  /* 0xff80000010100808 */ /* 0x000fe20004800000 */
[--C-:B------:R-:W-:Y:S01]  /*42e0*/  FFMA.FTZ R13, R13, c[0x0][0x23c], -R2.reuse ;  /* 0x00008f000d0d7a23 */ /* 0x100fe20000010802 */
[----:B------:R-:W-:Y:S01]  /*42f0*/  @P0 FSEL R17, R17, -INF , !P2 ;  /* 0xff80000011110808 */ /* 0x000fe20005000000 */
[----:B------:R-:W1:Y:S01]  /*4300*/  MUFU.EX2 R93, R5 ;  /* 0x00000005005d7308 */ /* 0x000e620000000800 */
[----:B------:R-:W-:Y:S01]  /*4310*/  @P0 FSEL R19, R19, -INF , !P2 ;  /* 0xff80000013130808 */ /* 0x000fe20005000000 */
[--C-:B------:R-:W-:Y:S01]  /*4320*/  FFMA.FTZ R16, R16, c[0x0][0x23c], -R2.reuse ;  /* 0x00008f0010107a23 */ /* 0x100fe20000010802 */
[----:B------:R-:W-:Y:S01]  /*4330*/  @P0 FSEL R18, R18, -INF , !P1 ;  /* 0xff80000012120808 */ /* 0x000fe20004800000 */
[----:B------:R-:W-:Y:S01]  /*4340*/  FFMA.FTZ R2, R17, c[0x0][0x23c], -R2 ;  /* 0x00008f0011027a23 */ /* 0x000fe20000010802 */
[----:B------:R-:W-:Y:S01]  /*4350*/  IADD3 R76, P1, R231, R214, RZ ;  /* 0x000000d6e74c7210 */ /* 0x000fe20007f3e0ff */
[--C-:B------:R-:W-:Y:S02]  /*4360*/  FFMA.FTZ R14, R14, c[0x0][0x23c], -R0.reuse ;  /* 0x00008f000e0e7a23 */ /* 0x100fe40000010800 */
[--C-:B------:R-:W-:Y:S02]  /*4370*/  FFMA.FTZ R18, R18, c[0x0][0x23c], -R0.reuse ;  /* 0x00008f0012127a23 */ /* 0x100fe40000010800 */
[----:B------:R-:W2:Y:S01]  /*4380*/  MUFU.EX2 R94, R7 ;  /* 0x00000007005e7308 */ /* 0x000ea20000000800 */
[--C-:B------:R-:W-:Y:S02]  /*4390*/  FFMA.FTZ R15, R15, c[0x0][0x23c], -R0.reuse ;  /* 0x00008f000f0f7a23 */ /* 0x100fe40000010800 */
[----:B------:R-:W-:Y:S02]  /*43a0*/  FFMA.FTZ R0, R19, c[0x0][0x23c], -R0 ;  /* 0x00008f0013007a23 */ /* 0x000fe40000010800 */
[----:B------:R-:W-:Y:S01]  /*43b0*/  IMAD.X R77, R230, 0x1, R213, P1 ;  /* 0x00000001e64d7824 */ /* 0x000fe200008e06d5 */
[C---:B------:R-:W-:Y:S04]  /*43c0*/  LEA R188, P1, R96.reuse, R188, 0x2 ;  /* 0x000000bc60bc7211 */ /* 0x040fe800078210ff */
[----:B------:R2:W-:Y:S01]  /*43d0*/  MUFU.EX2 R78, R2 ;  /* 0x00000002004e7308 */ /* 0x0005e20000000800 */
[----:B------:R-:W-:Y:S02]  /*43e0*/  LEA.HI.X.SX32 R189, R96, R189, 0x2, P1 ;  /* 0x000000bd60bd7211 */ /* 0x000fe400008f16ff */
[----:B-1----:R-:W-:Y:S05]  /*43f0*/  F2FP.PACK_AB R3, R93, R91 ;  /* 0x0000005b5d03723e */ /* 0x002fea00000000ff */
[----:B------:R1:W-:Y:S02]  /*4400*/  STS [R205+0x20000], R3 ;  /* 0x02000003cd007388 */ /* 0x0003e40000000800 */
[----:B------:R-:W3:Y:S10]  /*4410*/  MUFU.EX2 R87, R8 ;  /* 0x0000000800577308 */ /* 0x000ef40000000800 */
[----:B------:R3:W-:Y:S01]  /*4420*/  MUFU.EX2 R80, R0 ;  /* 0x0000000000507308 */ /* 0x0007e20000000800 */
[----:B--2---:R-:W-:Y:S05]  /*4430*/  F2FP.PACK_AB R2, R94, R95 ;  /* 0x0000005f5e02723e */ /* 0x004fea00000000ff */
[----:B------:R2:W-:Y:S04]  /*4440*/  STS [R205+0x20400], R2 ;  /* 0x02040002cd007388 */ /* 0x0005e80000000800 */
[----:B------:R-:W-:Y:S10]  /*4450*/  MUFU.EX2 R89, R10 ;  /* 0x0000000a00597308 */ /* 0x000ff40000000800 */
        /* <DEDUP_REMOVED lines=8> */
[----:B------:R-:W4:Y:S01]  /*44e0*/  MUFU.EX2 R84, R15 ;  /* 0x0000000f00547308 */ /* 0x000f220000000800 */
[----:B-1----:R-:W-:Y:S05]  /*44f0*/  F2FP.PACK_AB R4, R82, R83 ;  /* 0x000000535204723e */ /* 0x002fea00000000ff */
[----:B------:R-:W-:Y:S04]  /*4500*/  STS [R206+0x20000], R4 ;  /* 0x02000004ce007388 */ /* 0x000fe80000000800 */
[----:B------:R-:W2:Y:S10]  /*4510*/  MUFU.EX2 R79, R16 ;  /* 0x00000010004f7308 */ /* 0x000eb40000000800 */
[----:B------:R-:W3:Y:S01]  /*4520*/  MUFU.EX2 R81, R18 ;  /* 0x0000001200517308 */ /* 0x000ee20000000800 */
[----:B----4-:R-:W-:Y:S05]  /*4530*/  F2FP.PACK_AB R3, R84, R85 ;  /* 0x000000555403723e */ /* 0x010fea00000000ff */
[----:B------:R-:W-:Y:S01]  /*4540*/  STS [R206+0x20400], R3 ;  /* 0x02040003ce007388 */ /* 0x000fe20000000800 */
[----:B--2---:R-:W-:Y:S05]  /*4550*/  F2FP.PACK_AB R2, R78, R79 ;  /* 0x0000004f4e02723e */ /* 0x004fea00000000ff */
[----:B------:R1:W-:Y:S01]  /*4560*/  STS [R207+0x20000], R2 ;  /* 0x02000002cf007388 */ /* 0x0003e20000000800 */
[----:B---3--:R-:W-:Y:S05]  /*4570*/  F2FP.PACK_AB R0, R80, R81 ;  /* 0x000000515000723e */ /* 0x008fea00000000ff */
[----:B------:R2:W-:Y:S06]  /*4580*/  STS [R207+0x20400], R0 ;  /* 0x02040000cf007388 */ /* 0x0005ec0000000800 */
[----:B------:R-:W-:Y:S06]  /*4590*/  LDSM.16.M88.4 R16, [R176+0xc000] ;  /* 0x00c00000b010783b */ /* 0x000fec0000000200 */
[----:B------:R-:W3:Y:S06]  /*45a0*/  LDSM.16.M88.4 R8, [R169+0x18000] ;  /* 0x01800000a908783b */ /* 0x000eec0000000200 */
[----:B------:R-:W3:Y:S06]  /*45b0*/  LDSM.16.M88.4 R68, [R169+0x18800] ;  /* 0x01880000a944783b */ /* 0x000eec0000000200 */
[----:B-1----:R-:W4:Y:S06]  /*45c0*/  LDG.E R2, [R76.64] ;  /* 0x000000064c027981 */ /* 0x002f2c000c1e1900 */
[----:B------:R-:W-:Y:S06]  /*45d0*/  LDSM.16.M88.4 R72, [R177+0xc000] ;  /* 0x00c00000b148783b */ /* 0x000fec0000000200 */
[----:B--2---:R-:W2:Y:S01]  /*45e0*/  LDG.E R0, [R76.64+0x20] ;  /* 0x000020064c007981 */ /* 0x004ea2000c1e1900 */
[C---:B---3--:R-:W-:Y:S08]  /*45f0*/  HMMA.16816.F32 R4, R16.reuse, R8, RZ ;  /* 0x000000081004723c */ /* 0x048ff000000018ff */
[C---:B------:R-:W-:Y:S08]  /*4600*/  HMMA.16816.F32 R8, R16.reuse, R10, RZ ;  /* 0x0000000a1008723c */ /* 0x040ff000000018ff */
[C---:B------:R-:W-:Y:S08]  /*4610*/  HMMA.16816.F32 R12, R16.reuse, R68, RZ ;  /* 0x00000044100c723c */ /* 0x040ff000000018ff */
[----:B------:R-:W-:Y:S01]  /*4620*/  HMMA.16816.F32 R16, R16, R70, RZ ;  /* 0x000000461010723c */ /* 0x000fe200000018ff */
[----:B------:R-:W1:Y:S07]  /*4630*/  LDSM.16.M88.4 R68, [R170+0x18000] ;  /* 0x01800000aa44783b */ /* 0x000e6e0000000200 */
[C---:B-1----:R-:W-:Y:S08]  /*4640*/  HMMA.16816.F32 R4, R72.reuse, R68, R4 ;  /* 0x000000444804723c */ /* 0x042ff00000001804 */
[C---:B------:R-:W-:Y:S01]  /*4650*/  HMMA.16816.F32 R8, R72.reuse, R70, R8 ;  /* 0x000000464808723c */ /* 0x040fe20000001808 */
[----:B------:R-:W1:Y:S07]  /*4660*/  LDSM.16.M88.4 R68, [R170+0x18800] ;  /* 0x01880000aa44783b */ /* 0x000e6e0000000200 */
[C---:B-1----:R-:W-:Y:S08]  /*4670*/  HMMA.16816.F32 R12, R72.reuse, R68, R12 ;  /* 0x00000044480c723c */ /* 0x042ff0000000180c */
[----:B------:R-:W-:Y:S01]  /*4680*/  HMMA.16816.F32 R16, R72, R70, R16 ;  /* 0x000000464810723c */ /* 0x000fe20000001810 */
[----:B------:R-:W-:Y:S06]  /*4690*/  LDSM.16.M88.4 R68, [R179+0xc000] ;  /* 0x00c00000b344783b */ /* 0x000fec0000000200 */
[----:B------:R-:W1:Y:S02]  /*46a0*/  LDSM.16.M88.4 R72, [R172+0x18000] ;  /* 0x01800000ac48783b */ /* 0x000e640000000200 */
        /* <DEDUP_REMOVED lines=65> */
[----:B------:R-:W1:Y:S11]  /*4ac0*/  LDSM.16.M88.4 R72, [R171+0x1c800] ;  /* 0x01c80000ab48783b */ /* 0x000e760000000200 */
[----:B------:R-:W-:Y:S04]  /*4ad0*/  @!UPT UIADD3 URZ, URZ, URZ, URZ ;  /* 0x0000003f3f3ff290 */ /* 0x000fe8000fffe03f */
[C---:B----4-:R-:W-:Y:S02]  /*4ae0*/  FADD.FTZ R4, -R2.reuse, R4 ;  /* 0x0000000402047221 */ /* 0x050fe40000010100 */
[----:B------:R-:W-:Y:S02]  /*4af0*/  FADD.FTZ R5, -R2, R5 ;  /* 0x0000000502057221 */ /* 0x000fe40000010100 */
[C---:B--2---:R-:W-:Y:S02]  /*4b00*/  FADD.FTZ R6, -R0.reuse, R6 ;  /* 0x0000000600067221 */ /* 0x044fe40000010100 */
[----:B------:R-:W-:Y:S02]  /*4b10*/  FADD.FTZ R7, -R0, R7 ;  /* 0x0000000700077221 */ /* 0x000fe40000010100 */
[C---:B------:R-:W-:Y:S02]  /*4b20*/  FADD.FTZ R8, -R2.reuse, R8 ;  /* 0x0000000802087221 */ /* 0x040fe40000010100 */
[----:B------:R-:W-:Y:S02]  /*4b30*/  FADD.FTZ R9, -R2, R9 ;  /* 0x0000000902097221 */ /* 0x000fe40000010100 */
[C---:B------:R-:W-:Y:S02]  /*4b40*/  FADD.FTZ R10, -R0.reuse, R10 ;  /* 0x0000000a000a7221 */ /* 0x040fe40000010100 */
[----:B------:R-:W-:Y:S02]  /*4b50*/  FADD.FTZ R11, -R0, R11 ;  /* 0x0000000b000b7221 */ /* 0x000fe40000010100 */
[----:B------:R-:W-:Y:S02]  /*4b60*/  FMUL.FTZ R77, R91, R4 ;  /* 0x000000045b4d7220 */ /* 0x000fe40000410000 */
[----:B------:R-:W-:Y:S01]  /*4b70*/  FMUL.FTZ R76, R87, R8 ;  /* 0x00000008574c7220 */ /* 0x000fe20000410000 */
[C---:B-1----:R-:W-:Y:S07]  /*4b80*/  HMMA.16816.F32 R12, R68.reuse, R72, R12 ;  /* 0x00000048440c723c */ /* 0x042fee000000180c */
[----:B------:R-:W-:Y:S01]  /*4b90*/  FMUL.FTZ R72, R93, R5 ;  /* 0x000000055d487220 */ /* 0x000fe20000410000 */
[----:B------:R-:W-:Y:S07]  /*4ba0*/  HMMA.16816.F32 R16, R68, R74, R16 ;  /* 0x0000004a4410723c */ /* 0x000fee0000001810 */
[----:B------:R-:W-:Y:S02]  /*4bb0*/  FMUL.FTZ R75, R86, R9 ;  /* 0x00000009564b7220 */ /* 0x000fe40000410000 */
[----:B------:R-:W-:Y:S03]  /*4bc0*/  FMUL.FTZ R69, R89, R10 ;  /* 0x0000000a59457220 */ /* 0x000fe60000410000 */
[----:B------:R-:W-:Y:S04]  /*4bd0*/  FMUL.FTZ R68, R88, R11 ;  /* 0x0000000b58447220 */ /* 0x000fe80000410000 */
        /* <DEDUP_REMOVED lines=36> */
[----:B------:R-:W-:Y:S01]  /*4e20*/  @!P4 LEA R10, P5, R11, R2, 0x6 ;  /* 0x000000020b0ac211 */ /* 0x000fe200078a30ff */
[--C-:B------:R-:W-:Y:S01]  /*4e30*/  IMAD.IADD R190, R190, 0x1, R4.reuse ;  /* 0x00000001bebe7824 */ /* 0x100fe200078e0204 */
[C---:B------:R-:W-:Y:S01]  /*4e40*/  @!P2 LEA R6, P1, R0.reuse, R196, 0x1 ;  /* 0x000000c40006a211 */ /* 0x040fe200078208ff */
        /* <DEDUP_REMOVED lines=55> */
.L_x_403:
        /* <DEDUP_REMOVED lines=138> */
.L_x_404:
        /* <DEDUP_REMOVED lines=69> */
[----:B------:R-:W-:Y:S02]  /*5eb0*/  IMAD R156, R156, 0x28, RZ ;  /* 0x000000289c9c7824 */ /* 0x000fe400078e02ff */
[----:B------:R-:W-:Y:S02]  /*5ec0*/  IMAD R157, R157, 0x30, RZ ;  /* 0x000000309d9d7824 */ /* 0x000fe400078e02ff */
[-C--:B---3--:R-:W-:Y:S01]  /*5ed0*/  HMMA.16816.F32 R68, R152, R148.reuse, R68 ;  /* 0x000000949844723c */ /* 0x088fe20000001844 */
[----:B------:R-:W-:Y:S04]  /*5ee0*/  IMAD.MOV.U32 R159, RZ, RZ, c[0x0][0x22c] ;  /* 0x00008b00ff9f7624 */ /* 0x000fe800078e00ff */
[----:B------:R-:W-:Y:S03]  /*5ef0*/  IMAD R159, R159, c[0x0][0x1c0], RZ ;  /* 0x000070009f9f7a24 */ /* 0x000fe600078e02ff */
[C---:B------:R-:W-:Y:S04]  /*5f00*/  HMMA.16816.F32 R72, R160.reuse, R148, R72 ;  /* 0x00000094a048723c */ /* 0x040fe80000001848 */
[----:B------:R-:W-:Y:S03]  /*5f10*/  IMAD.SHL.U32 R159, R159, 0x20, RZ ;  /* 0x000000209f9f7824 */ /* 0x000fe600078e00ff */
        /* <DEDUP_REMOVED lines=17> */
[-C--:B---3--:R-:W-:Y:S01]  /*6030*/  LEA.HI.X.SX32 R5, R0, R189.reuse, 0x2, P2 ;  /* 0x000000bd00057211 */ /* 0x088fe200010f16ff */
[----:B------:R-:W-:Y:S01]  /*6040*/  IMAD.MOV.U32 R0, RZ, RZ, c[0x0][0x22c] ;  /* 0x00008b00ff007624 */ /* 0x000fe200078e00ff */
[-C--:B------:R-:W-:Y:S03]  /*6050*/  LEA.HI.X.SX32 R151, R159, R189.reuse, 0x2, P1 ;  /* 0x000000bd9f977211 */ /* 0x080fe600008f16ff */
[----:B------:R2:W-:Y:S01]  /*6060*/  RED.E.ADD.F32.FTZ.RN.STRONG.GPU [R4.64], R7 ;  /* 0x000000070400798e */ /* 0x0005e2000c10e786 */
[----:B------:R-:W-:Y:S03]  /*6070*/  IMAD R0, R0, c[0x0][0x1c0], RZ ;  /* 0x0000700000007a24 */ /* 0x000fe600078e02ff */
[----:B------:R3:W-:Y:S01]  /*6080*/  RED.E.ADD.F32.FTZ.RN.STRONG.GPU [R150.64], R8 ;  /* 0x000000089600798e */ /* 0x0007e2000c10e786 */
[----:B------:R-:W-:Y:S01]  /*6090*/  IMAD R0, R0, 0x38, RZ ;  /* 0x0000003800007824 */ /* 0x000fe200078e02ff */
[CC--:B-1----:R-:W-:Y:S02]  /*60a0*/  LEA R148, P3, R156.reuse, R188.reuse, 0x2 ;  /* 0x000000bc9c947211 */ /* 0x0c2fe400078610ff */
[-C--:B------:R-:W-:Y:S02]  /*60b0*/  LEA R6, P2, R157, R188.reuse, 0x2 ;  /* 0x000000bc9d067211 */ /* 0x080fe400078410ff */
[-C--:B------:R-:W-:Y:S02]  /*60c0*/  LEA.HI.X.SX32 R149, R156, R189.reuse, 0x2, P3 ;  /* 0x000000bd9c957211 */ /* 0x080fe400018f16ff */
[----:B------:R-:W-:Y:S02]  /*60d0*/  IADD3 R156, R233, 0x40, RZ ;  /* 0x00000040e99c7810 */ /* 0x000fe40007ffe0ff */
[CC--:B--2---:R-:W-:Y:S01]  /*60e0*/  LEA R4, P1, R0.reuse, R188.reuse, 0x2 ;  /* 0x000000bc00047211 */ /* 0x0c4fe200078210ff */
[----:B------:R1:W-:Y:S01]  /*60f0*/  RED.E.ADD.F32.FTZ.RN.STRONG.GPU [R148.64], R9 ;  /* 0x000000099400798e */ /* 0x0003e2000c10e786 */
[-C--:B------:R-:W-:Y:S02]  /*6100*/  LEA.HI.X.SX32 R7, R157, R189.reuse, 0x2, P2 ;  /* 0x000000bd9d077211 */ /* 0x080fe400010f16ff */
[-C--:B------:R-:W-:Y:S01]  /*6110*/  LEA.HI.X.SX32 R5, R0, R189.reuse, 0x2, P1 ;  /* 0x000000bd00057211 */ /* 0x080fe200008f16ff */
[----:B------:R-:W-:Y:S01]  /*6120*/  IMAD.IADD R0, R199, 0x1, R252 ;  /* 0x00000001c7007824 */ /* 0x000fe200078e02fc */
[----:B------:R-:W-:Y:S01]  /*6130*/  IADD3 R157, R233, 0x20, RZ ;  /* 0x00000020e99d7810 */ /* 0x000fe20007ffe0ff */
[----:B------:R2:W-:Y:S03]  /*6140*/  RED.E.ADD.F32.FTZ.RN.STRONG.GPU [R6.64], R10 ;  /* 0x0000000a0600798e */ /* 0x0005e6000c10e786 */
[CC--:B---3--:R-:W-:Y:S01]  /*6150*/  LEA R8, P1, R157.reuse, R188.reuse, 0x2 ;  /* 0x000000bc9d087211 */ /* 0x0c8fe200078210ff */
[----:B------:R3:W-:Y:S04]  /*6160*/  RED.E.ADD.F32.FTZ.RN.STRONG.GPU [R4.64], R11 ;  /* 0x0000000b0400798e */ /* 0x0007e8000c10e786 */
[----:B------:R-:W-:Y:S04]  /*6170*/  RED.E.ADD.F32.FTZ.RN.STRONG.GPU [R188.64+0x80], R16 ;  /* 0x00008010bc00798e */ /* 0x000fe8000c10e786 */
[----:B------:R-:W-:Y:S01]  /*6180*/  RED.E.ADD.F32.FTZ.RN.STRONG.GPU [R2.64+0x80], R17 ;  /* 0x000080110200798e */ /* 0x000fe2000c10e786 */
[-C--:B-1----:R-:W-:Y:S02]  /*6190*/  LEA.HI.X.SX32 R9, R157, R189.reuse, 0x2, P1 ;  /* 0x000000bd9d097211 */ /* 0x082fe400008f16ff */
[----:B------:R-:W-:Y:S03]  /*61a0*/  IADD3 R148, R233, 0x60, RZ ;  /* 0x00000060e9947810 */ /* 0x000fe60007ffe0ff */
        /* <DEDUP_REMOVED lines=9> */
[----:B------:R3:W-:Y:S04]  /*6240*/  RED.E.ADD.F32.FTZ.RN.STRONG.GPU [R10.64], R12 ;  /* 0x0000000c0a00798e */ /* 0x0007e8000c10e786 */
[----:B------:R-:W-:Y:S01]  /*6250*/  LDSM.16.MT88.4 R16, [R168+0x2000] ;  /* 0x00200000a810783b */ /* 0x000fe20000004200 */
[CC--:B-1----:R-:W-:Y:S04]  /*6260*/  LEA R8, P3, R224.reuse, R188.reuse, 0x2 ;  /* 0x000000bce0087211 */ /* 0x0c2fe800078610ff */
[-C--:B------:R-:W-:Y:S05]  /*6270*/  LEA.HI.X.SX32 R9, R224, R189.reuse, 0x2, P3 ;  /* 0x000000bde0097211 */ /* 0x080fea00018f16ff */
[----:B------:R1:W-:Y:S01]  /*6280*/  RED.E.ADD.F32.FTZ.RN.STRONG.GPU [R8.64], R13 ;  /* 0x0000000d0800798e */ /* 0x0003e2000c10e786 */
[CC--:B--2---:R-:W-:Y:S03]  /*6290*/  LEA R6, P1, R229.reuse, R188.reuse, 0x2 ;  /* 0x000000bce5067211 */ /* 0x0c4fe600078210ff */
[----:B------:R2:W-:Y:S01]  /*62a0*/  RED.E.ADD.F32.FTZ.RN.STRONG.GPU [R4.64], R14 ;  /* 0x0000000e0400798e */ /* 0x0005e2000c10e786 */
[-C--:B------:R-:W-:Y:S02]  /*62b0*/  LEA.HI.X.SX32 R7, R229, R189.reuse, 0x2, P1 ;  /* 0x000000bde5077211 */ /* 0x080fe400008f16ff */
[----:B---3--:R-:W-:Y:S03]  /*62c0*/  IADD3 R12, R233, 0x80, RZ ;  /* 0x00000080e90c7810 */ /* 0x008fe60007ffe0ff */
[----:B------:R3:W-:Y:S04]  /*62d0*/  RED.E.ADD.F32.FTZ.RN.STRONG.GPU [R6.64], R15 ;  /* 0x0000000f0600798e */ /* 0x0007e8000c10e786 */
[----:B------:R-:W-:Y:S04]  /*62e0*/  RED.E.ADD.F32.FTZ.RN.STRONG.GPU [R188.64+0x100], R68 ;  /* 0x00010044bc00798e */ /* 0x000fe8000c10e786 */
[----:B------:R-:W-:Y:S01]  /*62f0*/  RED.E.ADD.F32.FTZ.RN.STRONG.GPU [R2.64+0x100], R69 ;  /* 0x000100450200798e */ /* 0x000fe2000c10e786 */
        /* <DEDUP_REMOVED lines=55> */
[----:B------:R-:W-:Y:S01]  /*6670*/  IMAD.IADD R0, R199, 0x1, R248 ;  /* 0x00000001c7007824 */ /* 0x000fe200078e02f8 */
[----:B------:R-:W-:Y:S01]  /*6680*/  IADD3 R12, R233, 0xa0, RZ ;  /* 0x000000a0e90c7810 */ /* 0x000fe20007ffe0ff */
        /* <DEDUP_REMOVED lines=20> */
[CC--:B--2---:R-:W-:Y:S01]  /*67d0*/  LEA R6, P3, R216.reuse, R188.reuse, 0x2 ;  /* 0x000000bcd8067211 */ /* 0x0c4fe200078610ff */
[----:B------:R-:W-:Y:S03]  /*67e0*/  LDSM.16.MT88.4 R12, [R173+0x1e000] ;  /* 0x01e00000ad0c783b */ /* 0x000fe60000004200 */
[-C--:B------:R-:W-:Y:S01]  /*67f0*/  LEA.HI.X.SX32 R7, R216, R189.reuse, 0x2, P3 ;  /* 0x000000bdd8077211 */ /* 0x080fe200018f16ff */
[----:B------:R1:W-:Y:S01]  /*6800*/  RED.E.ADD.F32.FTZ.RN.STRONG.GPU [R4.64], R98 ;  /* 0x000000620400798e */ /* 0x0003e2000c10e786 */
[CC--:B---3--:R-:W-:Y:S03]  /*6810*/  LEA R2, P1, R225.reuse, R188.reuse, 0x2 ;  /* 0x000000bce1027211 */ /* 0x0c8fe600078210ff */
[----:B------:R-:W-:Y:S01]  /*6820*/  RED.E.ADD.F32.FTZ.RN.STRONG.GPU [R10.64], R99 ;  /* 0x000000630a00798e */ /* 0x000fe2000c10e786 */
[-C--:B------:R-:W-:Y:S03]  /*6830*/  LEA.HI.X.SX32 R3, R225, R189.reuse, 0x2, P1 ;  /* 0x000000bde1037211 */ /* 0x080fe600008f16ff */
[----:B------:R-:W-:Y:S01]  /*6840*/  RED.E.ADD.F32.FTZ.RN.STRONG.GPU [R8.64], R92 ;  /* 0x0000005c0800798e */ /* 0x000fe2000c10e786 */
[----:B------:R-:W-:Y:S02]  /*6850*/  ISETP.NE.U32.AND P1, PT, R0, 0x1, PT ;  /* 0x000000010000780c */ /* 0x000fe40003f25070 */
[----:B------:R-:W-:Y:S01]  /*6860*/  @P6 IADD3 R0, P3, R210, -0x100, RZ ;  /* 0xffffff00d2006810 */ /* 0x000fe20007f7e0ff */
[----:B------:R-:W-:Y:S04]  /*6870*/  RED.E.ADD.F32.FTZ.RN.STRONG.GPU [R6.64], R93 ;  /* 0x0000005d0600798e */ /* 0x000fe8000c10e786 */
[----:B------:R-:W-:Y:S01]  /*6880*/  LDSM.16.MT88.4 R8, [R168] ;  /* 0x00000000a808783b */ /* 0x000fe20000004200 */
[----:B------:R-:W-:Y:S01]  /*6890*/  @P6 IMAD.MOV.U32 R210, RZ, RZ, R0 ;  /* 0x000000ffffd26224 */ /* 0x000fe200078e0000 */
[C---:B------:R-:W-:Y:S04]  /*68a0*/  IADD3 R0, R168.reuse, -0x6000, RZ ;  /* 0xffffa000a8007810 */ /* 0x040fe80007ffe0ff */
        /* <DEDUP_REMOVED lines=73> */
[----:B------:R-:W2:Y:S01]  /*6d40*/  LDL R98, [R1+0x4] ;  /* 0x0000040001627983 */ /* 0x000ea20000100800 */
        /* <DEDUP_REMOVED lines=119> */
[----:B------:R1:W-:Y:S01]  /*74c0*/  STS [R239+0x5400], R0 ;  /* 0x00540000ef007388 */ /* 0x0003e20000000800 */
[----:B------:R-:W-:-:S03]  /*74d0*/  F2FP.PACK_AB R62, R63, R62 ;  /* 0x0000003e3f3e723e */ /* 0x000fc600000000ff */
        /* <DEDUP_REMOVED lines=16> */
[----:B------:R-:W4:Y:S04]  /*75e0*/  S2R R157, SR_CTAID.Y ;  /* 0x00000000009d7919 */ /* 0x000f280000002600 */
[----:B------:R3:W-:Y:S04]  /*75f0*/  STS [R238+0xa000], R52 ;  /* 0x00a00034ee007388 */ /* 0x0007e80000000800 */
[----:B------:R3:W-:Y:S04]  /*7600*/  STS [R238+0xa400], R54 ;  /* 0x00a40036ee007388 */ /* 0x0007e80000000800 */
[----:B------:R3:W-:Y:S04]  /*7610*/  STS [R239+0xa000], R64 ;  /* 0x00a00040ef007388 */ /* 0x0007e80000000800 */
[----:B------:R3:W-:Y:S04]  /*7620*/  STS [R239+0xa400], R66 ;  /* 0x00a40042ef007388 */ /* 0x0007e80000000800 */
[----:B------:R3:W-:Y:S04]  /*7630*/  STS [R238+0xb000], R56 ;  /* 0x00b00038ee007388 */ /* 0x0007e80000000800 */
[----:B------:R3:W-:Y:S01]  /*7640*/  STS [R238+0xb400], R58 ;  /* 0x00b4003aee007388 */ /* 0x0007e20000000800 */
[----:B----4-:R-:W-:-:S03]  /*7650*/  SHF.R.S32.HI R97, RZ, 0x1f, R157 ;  /* 0x0000001fff617819 */ /* 0x010fc6000001149d */
[----:B------:R3:W-:Y:S04]  /*7660*/  STS [R239+0xb000], R60 ;  /* 0x00b0003cef007388 */ /* 0x0007e80000000800 */
[----:B------:R3:W-:Y:S04]  /*7670*/  STS [R239+0xb400], R62 ;  /* 0x00b4003eef007388 */ /* 0x0007e80000000800 */
[----:B------:R-:W4:Y:S01]  /*7680*/  S2R R96, SR_CTAID.Y ;  /* 0x0000000000607919 */ /* 0x000f220000002600 */
[----:B--2---:R-:W-:-:S13]  /*7690*/  ISETP.NE.AND P0, PT, R98, -0x1, PT ;  /* 0xffffffff6200780c */ /* 0x004fda0003f05270 */
[----:B-1----:R-:W-:-:S05]  /*76a0*/  @P0 IADD3 R0, R234, R98, RZ ;  /* 0x00000062ea000210 */ /* 0x002fca0007ffe0ff */
[----:B------:R-:W-:-:S04]  /*76b0*/  @P0 IMAD.WIDE.U32 R2, R0, c[0x0][0x3a0], RZ ;  /* 0x0000e80000020a25 */ /* 0x000fc800078e00ff */
[----:B------:R-:W-:Y:S01]  /*76c0*/  @P0 IMAD R7, R0, c[0x0][0x3a4], R3 ;  /* 0x0000e90000070a24 */ /* 0x000fe200078e0203 */
[----:B------:R-:W-:Y:S01]  /*76d0*/  @P0 MOV R6, R2 ;  /* 0x0000000200060202 */ /* 0x000fe20000000f00 */
[----:B------:R-:W-:Y:S05]  /*76e0*/  @P0 BRA `(.L_x_406) ;  /* 0x000000a000000947 */ /* 0x000fea0003800000 */
[----:B---34-:R-:W-:Y:S01]  /*76f0*/  SHF.R.S32.HI R0, RZ, 0x1f, R234 ;  /* 0x0000001fff007819 */ /* 0x018fe200000114ea */
[----:B------:R-:W-:-:S04]  /*7700*/  IMAD.WIDE.U32 R2, R234, c[0x0][0x3a0], RZ ;  /* 0x0000e800ea027a25 */ /* 0x000fc800078e00ff */
[----:B------:R-:W-:Y:S02]  /*7710*/  IMAD R0, R0, c[0x0][0x3a0], RZ ;  /* 0x0000e80000007a24 */ /* 0x000fe400078e02ff */
[----:B------:R-:W-:Y:S02]  /*7720*/  IMAD R4, R97, c[0x0][0x388], RZ ;  /* 0x0000e20061047a24 */ /* 0x000fe400078e02ff */
[----:B------:R-:W-:-:S05]  /*7730*/  IMAD R0, R234, c[0x0][0x3a4], R0 ;  /* 0x0000e900ea007a24 */ /* 0x000fca00078e0200 */
[----:B------:R-:W-:Y:S01]  /*7740*/  IADD3 R3, R3, R0, RZ ;  /* 0x0000000003037210 */ /* 0x000fe20007ffe0ff */
[----:B------:R-:W-:-:S04]  /*7750*/  IMAD R0, R96, c[0x0][0x38c], R4 ;  /* 0x0000e30060007a24 */ /* 0x000fc800078e0204 */
[----:B------:R-:W-:-:S05]  /*7760*/  IMAD.WIDE.U32 R2, R96, c[0x0][0x388], R2 ;  /* 0x0000e20060027a25 */ /* 0x000fca00078e0002 */
[----:B------:R-:W-:Y:S02]  /*7770*/  IADD3 R7, R3, R0, RZ ;  /* 0x0000000003077210 */ /* 0x000fe40007ffe0ff */
[----:B------:R-:W-:Y:S02]  /*7780*/  MOV R6, R2 ;  /* 0x0000000200067202 */ /* 0x000fe40000000f00 */
.L_x_406:
[----:B---34-:R-:W-:-:S05]  /*7790*/  @P0 IADD3 R0, R234, R98, RZ ;  /* 0x00000062ea000210 */ /* 0x018fca0007ffe0ff */
        /* <DEDUP_REMOVED lines=14> */
.L_x_407:
[----:B------:R-:W2:Y:S04]  /*7880*/  LDL R64, [R1] ;  /* 0x0000000001407983 */ /* 0x000ea80000100800 */
[----:B------:R-:W3:Y:S04]  /*7890*/  LDL R8, [R1+0x8] ;  /* 0x0000080001087983 */ /* 0x000ee80000100800 */
[----:B------:R-:W-:Y:S01]  /*78a0*/  BAR.SYNC.DEFER_BLOCKING 0x0 ;  /* 0x0000000000007b1d */ /* 0x000fe20000010000 */
[----:B------:R-:W-:-:S02]  /*78b0*/  SHF.R.S32.HI R5, RZ, 0x1f, R202 ;  /* 0x0000001fff057819 */ /* 0x000fc400000114ca */
[----:B------:R-:W-:-:S03]  /*78c0*/  MOV R4, R202 ;  /* 0x000000ca00047202 */ /* 0x000fc60000000f00 */
[----:B------:R1:W4:Y:S04]  /*78d0*/  LDS.128 R36, [R192+0x13000] ;  /* 0x01300000c0247984 */ /* 0x0003280000000c00 */
[----:B------:R1:W1:Y:S04]  /*78e0*/  LDS.128 R32, [R192+0x15000] ;  /* 0x01500000c0207984 */ /* 0x0002680000000c00 */
[----:B------:R1:W1:Y:S04]  /*78f0*/  LDS.128 R28, [R192+0x17000] ;  /* 0x01700000c01c7984 */ /* 0x0002680000000c00 */
[----:B------:R1:W1:Y:S04]  /*7900*/  LDS.128 R48, [R192+0x18000] ;  /* 0x01800000c0307984 */ /* 0x0002680000000c00 */
[----:B------:R1:W1:Y:S04]  /*7910*/  LDS.128 R60, [R192+0x19000] ;  /* 0x01900000c03c7984 */ /* 0x0002680000000c00 */
[----:B------:R1:W1:Y:S04]  /*7920*/  LDS.128 R44, [R192+0x1a000] ;  /* 0x01a00000c02c7984 */ /* 0x0002680000000c00 */
[----:B------:R1:W1:Y:S04]  /*7930*/  LDS.128 R56, [R192+0x1b000] ;  /* 0x01b00000c0387984 */ /* 0x0002680000000c00 */
[----:B------:R1:W1:Y:S04]  /*7940*/  LDS.128 R40, [R192+0x1c000] ;  /* 0x01c00000c0287984 */ /* 0x0002680000000c00 */
[----:B------:R1:W1:Y:S01]  /*7950*/  LDS.128 R52, [R192+0x1d000] ;  /* 0x01d00000c0347984 */ /* 0x0002620000000c00 */
[----:B------:R-:W-:Y:S01]  /*7960*/  BSSY B0, `(.L_x_408) ;  /* 0x0000020000007945 */ /* 0x000fe20003800000 */
[----:B------:R-:W-:-:S02]  /*7970*/  SHF.R.S32.HI R27, RZ, 0x1f, R235 ;  /* 0x0000001fff1b7819 */ /* 0x000fc400000114eb */
[----:B--2---:R-:W-:Y:S01]  /*7980*/  SHF.R.S32.HI R24, RZ, 0x1f, R64 ;  /* 0x0000001fff187819 */ /* 0x004fe20000011440 */
[----:B------:R-:W-:-:S04]  /*7990*/  IMAD.WIDE.U32 R2, R64, c[0x0][0x3a0], R4 ;  /* 0x0000e80040027a25 */ /* 0x000fc800078e0004 */
[----:B---3--:R-:W-:Y:S02]  /*79a0*/  IMAD R11, R8, -0x40, R198 ;  /* 0xffffffc0080b7824 */ /* 0x008fe400078e02c6 */
[----:B------:R-:W-:Y:S01]  /*79b0*/  IMAD R0, R24, c[0x0][0x3a0], RZ ;  /* 0x0000e80018007a24 */ /* 0x000fe200078e02ff */
[----:B------:R-:W-:Y:S02]  /*79c0*/  IADD3 R2, P0, R6, R2, RZ ;  /* 0x0000000206027210 */ /* 0x000fe40007f1e0ff */
[----:B------:R-:W-:Y:S01]  /*79d0*/  ISETP.GE.AND P4, PT, R235, R11, PT ;  /* 0x0000000beb00720c */ /* 0x000fe20003f86270 */
[----:B------:R-:W-:-:S05]  /*79e0*/  IMAD R0, R64, c[0x0][0x3a4], R0 ;  /* 0x0000e90040007a24 */ /* 0x000fca00078e0200 */
[----:B------:R-:W-:Y:S01]  /*79f0*/  IADD3.X R3, R7, R3, R0, P0, !PT ;  /* 0x0000000307037210 */ /* 0x000fe200007fe400 */
[----:B------:R-:W-:-:S04]  /*7a00*/  IMAD R0, R237, c[0x0][0x3b8], RZ ;  /* 0x0000ee00ed007a24 */ /* 0x000fc800078e02ff */
[C---:B------:R-:W-:Y:S02]  /*7a10*/  IMAD R0, R236.reuse, c[0x0][0x3bc], R0 ;  /* 0x0000ef00ec007a24 */ /* 0x040fe400078e0200 */
[----:B------:R-:W-:-:S05]  /*7a20*/  IMAD.WIDE.U32 R6, R236, c[0x0][0x3b8], R2 ;  /* 0x0000ee00ec067a25 */ /* 0x000fca00078e0002 */
[----:B------:R-:W-:Y:S01]  /*7a30*/  IADD3 R10, R7, R0, RZ ;  /* 0x00000000070a7210 */ /* 0x000fe20007ffe0ff */
[----:B------:R-:W-:Y:S05]  /*7a40*/  @P4 BRA `(.L_x_409) ;  /* 0x0000011000004947 */ /* 0x000fea0003800000 */
[----:B-1--4-:R-:W-:Y:S01]  /*7a50*/  ISETP.GE.AND P3, PT, R202, c[0x0][0x220], PT ;  /* 0x00008800ca007a0c */ /* 0x012fe20003f66270 */
[----:B------:R-:W1:Y:S01]  /*7a60*/  LDS.128 R20, [R192+0x14000] ;  /* 0x01400000c0147984 */ /* 0x000e620000000c00 */
[----:B------:R-:W-:Y:S01]  /*7a70*/  MOV R3, R10 ;  /* 0x0000000a00037202 */ /* 0x000fe20000000f00 */
[----:B------:R-:W-:Y:S01]  /*7a80*/  IMAD R0, R27, c[0x0][0x3a0], RZ ;  /* 0x0000e8001b007a24 */ /* 0x000fe200078e02ff */
[----:B------:R-:W-:Y:S01]  /*7a90*/  ISETP.GE.AND P2, PT, R211, c[0x0][0x220], PT ;  /* 0x00008800d3007a0c */ /* 0x000fe20003f46270 */
[----:B------:R-:W2:Y:S01]  /*7aa0*/  LDS.128 R16, [R192+0x16000] ;  /* 0x01600000c0107984 */ /* 0x000ea20000000c00 */
[----:B------:R-:W-:Y:S01]  /*7ab0*/  IMAD.MOV.U32 R2, RZ, RZ, R6 ;  /* 0x000000ffff027224 */ /* 0x000fe200078e0006 */
[----:B------:R-:W-:Y:S01]  /*7ac0*/  ISETP.GE.AND P1, PT, R212, c[0x0][0x220], PT ;  /* 0x00008800d4007a0c */ /* 0x000fe20003f26270 */
[C---:B------:R-:W-:Y:S02]  /*7ad0*/  IMAD R0, R235.reuse, c[0x0][0x3a4], R0 ;  /* 0x0000e900eb007a24 */ /* 0x040fe400078e0200 */
[----:B------:R-:W-:-:S03]  /*7ae0*/  IMAD.WIDE.U32 R8, R235, c[0x0][0x3a0], R2 ;  /* 0x0000e800eb087a25 */ /* 0x000fc600078e0002 */
[----:B------:R-:W3:Y:S01]  /*7af0*/  @!P3 LDS.128 R12, [R192+0x12000] ;  /* 0x01200000c00cb984 */ /* 0x000ee20000000c00 */
[----:B------:R-:W-:Y:S01]  /*7b00*/  IMAD.IADD R0, R9, 0x1, R0 ;  /* 0x0000000109007824 */ /* 0x000fe200078e0200 */
[----:B------:R-:W-:-:S04]  /*7b10*/  LEA R2, P0, R8, c[0x0][0x340], 0x1 ;  /* 0x0000d00008027a11 */ /* 0x000fc800078008ff */
[----:B------:R-:W-:-:S05]  /*7b20*/  LEA.HI.X R3, R8, c[0x0][0x344], R0, 0x1, P0 ;  /* 0x0000d10008037a11 */ /* 0x000fca00000f0c00 */
[----:B-1----:R1:W-:Y:S04]  /*7b30*/  @!P2 STG.E.128 [R2.64+0x80], R20 ;  /* 0x000080140200a986 */ /* 0x0023e8000c101d06 */
[----:B--2---:R1:W-:Y:S04]  /*7b40*/  @!P1 STG.E.128 [R2.64+0x100], R16 ;  /* 0x0001001002009986 */ /* 0x0043e8000c101d06 */
[----:B---3--:R1:W-:Y:S02]  /*7b50*/  @!P3 STG.E.128 [R2.64], R12 ;  /* 0x0000000c0200b986 */ /* 0x0083e4000c101d06 */
.L_x_409:
[----:B-1--4-:R-:W-:Y:S05]  /*7b60*/  BSYNC B0 ;  /* 0x0000000000007941 */ /* 0x012fea0003800000 */
.L_x_408:
[----:B------:R-:W-:Y:S01]  /*7b70*/  IADD3 R0, R235, 0x20, RZ ;  /* 0x00000020eb007810 */ /* 0x000fe20007ffe0ff */
[----:B------:R-:W-:Y:S03]  /*7b80*/  BSSY B0, `(.L_x_410) ;  /* 0x0000013000007945 */ /* 0x000fe60003800000 */
[----:B------:R-:W-:-:S13]  /*7b90*/  ISETP.GE.AND P3, PT, R0, R11, PT ;  /* 0x0000000b0000720c */ /* 0x000fda0003f66270 */
[----:B------:R-:W-:Y:S05]  /*7ba0*/  @P3 BRA `(.L_x_411) ;  /* 0x0000010000003947 */ /* 0x000fea0003800000 */
[----:B------:R-:W-:Y:S02]  /*7bb0*/  IADD3 R0, P0, R235, 0x20, RZ ;  /* 0x00000020eb007810 */ /* 0x000fe40007f1e0ff */
[----:B------:R-:W-:Y:S02]  /*7bc0*/  MOV R3, R10 ;  /* 0x0000000a00037202 */ /* 0x000fe40000000f00 */
        /* <DEDUP_REMOVED lines=12> */
[----:B------:R1:W-:Y:S04]  /*7c90*/  @!P1 STG.E.128 [R2.64+0x80], R32 ;  /* 0x0000802002009986 */ /* 0x0003e8000c101d06 */
[----:B------:R1:W-:Y:S02]  /*7ca0*/  @!P0 STG.E.128 [R2.64+0x100], R28 ;  /* 0x0001001c02008986 */ /* 0x0003e4000c101d06 */
.L_x_411:
[----:B------:R-:W-:Y:S05]  /*7cb0*/  BSYNC B0 ;  /* 0x0000000000007941 */ /* 0x000fea0003800000 */
.L_x_410:
[----:B-1----:R-:W-:Y:S01]  /*7cc0*/  IMAD.WIDE.U32 R2, R64, c[0x0][0x3a8], R4 ;  /* 0x0000ea0040027a25 */ /* 0x002fe200078e0004 */
[----:B------:R-:W-:Y:S03]  /*7cd0*/  BSSY B0, `(.L_x_412) ;  /* 0x0000018000007945 */ /* 0x000fe60003800000 */
[----:B------:R-:W-:Y:S01]  /*7ce0*/  IMAD R0, R24, c[0x0][0x3a8], RZ ;  /* 0x0000ea0018007a24 */ /* 0x000fe200078e02ff */
        /* <DEDUP_REMOVED lines=13> */
[C---:B------:R-:W-:Y:S01]  /*7dc0*/  IMAD R0, R235.reuse, c[0x0][0x3ac], R0 ;  /* 0x0000eb00eb007a24 */ /* 0x040fe200078e0200 */
[----:B------:R-:W-:Y:S01]  /*7dd0*/  ISETP.GE.AND P0, PT, R212, c[0x0][0x220], PT ;  /* 0x00008800d4007a0c */ /* 0x000fe20003f06270 */
[----:B------:R-:W-:-:S04]  /*7de0*/  IMAD.WIDE.U32 R6, R235, c[0x0][0x3a8], R2 ;  /* 0x0000ea00eb067a25 */ /* 0x000fc800078e0002 */
[----:B------:R-:W-:Y:S01]  /*7df0*/  IMAD.IADD R0, R7, 0x1, R0 ;  /* 0x0000000107007824 */ /* 0x000fe200078e0200 */
[----:B------:R-:W-:-:S04]  /*7e00*/  LEA R2, P4, R6, c[0x0][0x348], 0x1 ;  /* 0x0000d20006027a11 */ /* 0x000fc800078808ff */
[----:B------:R-:W-:-:S05]  /*7e10*/  LEA.HI.X R3, R6, c[0x0][0x34c], R0, 0x1, P4 ;  /* 0x0000d30006037a11 */ /* 0x000fca00020f0c00 */
[----:B------:R1:W-:Y:S04]  /*7e20*/  @!P2 STG.E.128 [R2.64], R48 ;  /* 0x000000300200a986 */ /* 0x0003e8000c101d06 */
[----:B------:R1:W-:Y:S04]  /*7e30*/  @!P1 STG.E.128 [R2.64+0x80], R44 ;  /* 0x0000802c02009986 */ /* 0x0003e8000c101d06 */
[----:B------:R1:W-:Y:S02]  /*7e40*/  @!P0 STG.E.128 [R2.64+0x100], R40 ;  /* 0x0001002802008986 */ /* 0x0003e4000c101d06 */
.L_x_413:
[----:B------:R-:W-:Y:S05]  /*7e50*/  BSYNC B0 ;  /* 0x0000000000007941 */ /* 0x000fea0003800000 */
.L_x_412:
        /* <DEDUP_REMOVED lines=19> */
.L_x_384:
[----:B------:R-:W2:Y:S04]  /*7f90*/  LDL R8, [R1+0x4] ;  /* 0x0000040001087983 */ /* 0x000ea80000100800 */
[----:B------:R-:W1:Y:S04]  /*7fa0*/  S2R R4, SR_CTAID.Y ;  /* 0x0000000000047919 */ /* 0x000e680000002600 */
[----:B------:R-:W3:Y:S01]  /*7fb0*/  S2R R7, SR_CTAID.Y ;  /* 0x0000000000077919 */ /* 0x000ee20000002600 */
[----:B-1----:R-:W-:-:S02]  /*7fc0*/  SHF.R.S32.HI R6, RZ, 0x1f, R4 ;  /* 0x0000001fff067819 */ /* 0x002fc40000011404 */
[----:B--2---:R-:W-:-:S13]  /*7fd0*/  ISETP.NE.AND P0, PT, R8, -0x1, PT ;  /* 0xffffffff0800780c */ /* 0x004fda0003f05270 */
[----:B------:R-:W-:-:S05]  /*7fe0*/  @P0 IADD3 R0, R234, R8, RZ ;  /* 0x00000008ea000210 */ /* 0x000fca0007ffe0ff */
[----:B------:R-:W-:-:S04]  /*7ff0*/  @P0 IMAD.WIDE.U32 R2, R0, c[0x0][0x3a0], RZ ;  /* 0x0000e80000020a25 */ /* 0x000fc800078e00ff */
[----:B------:R-:W-:Y:S01]  /*8000*/  @P0 IMAD R5, R0, c[0x0][0x3a4], R3 ;  /* 0x0000e90000050a24 */ /* 0x000fe200078e0203 */
[----:B------:R-:W-:Y:S01]  /*8010*/  @P0 MOV R4, R2 ;  /* 0x0000000200040202 */ /* 0x000fe20000000f00 */
[----:B------:R-:W-:Y:S05]  /*8020*/  @P0 BRA `(.L_x_415) ;  /* 0x000000a000000947 */ /* 0x000fea0003800000 */
[----:B---3--:R-:W-:Y:S01]  /*8030*/  SHF.R.S32.HI R0, RZ, 0x1f, R234 ;  /* 0x0000001fff007819 */ /* 0x008fe200000114ea */
        /* <DEDUP_REMOVED lines=9> */
.L_x_415:
[----:B---3--:R-:W-:-:S05]  /*80d0*/  @P0 IADD3 R0, R234, R8, RZ ;  /* 0x00000008ea000210 */ /* 0x008fca0007ffe0ff */
        /* <DEDUP_REMOVED lines=14> */
.L_x_416:
[----:B------:R-:W2:Y:S04]  /*81c0*/  LDL R14, [R1] ;  /* 0x00000000010e7983 */ /* 0x000ea80000100800 */
[----:B------:R-:W3:Y:S01]  /*81d0*/  LDL R6, [R1+0x8] ;  /* 0x0000080001067983 */ /* 0x000ee20000100800 */
[----:B------:R-:W-:Y:S01]  /*81e0*/  IMAD R8, R237, c[0x0][0x3b8], RZ ;  /* 0x0000ee00ed087a24 */ /* 0x000fe200078e02ff */
[----:B------:R-:W-:Y:S03]  /*81f0*/  BSSY B0, `(.L_x_417) ;  /* 0x000001c000007945 */ /* 0x000fe60003800000 */
[----:B------:R-:W-:Y:S01]  /*8200*/  IMAD R8, R236, c[0x0][0x3bc], R8 ;  /* 0x0000ef00ec087a24 */ /* 0x000fe200078e0208 */
        /* <DEDUP_REMOVED lines=26> */
.L_x_418:
[----:B------:R-:W-:Y:S05]  /*83b0*/  BSYNC B0 ;  /* 0x0000000000007941 */ /* 0x000fea0003800000 */
.L_x_417:
        /* <DEDUP_REMOVED lines=19> */
.L_x_420:
[----:B------:R-:W-:Y:S05]  /*84f0*/  BSYNC B0 ;  /* 0x0000000000007941 */ /* 0x000fea0003800000 */
.L_x_419:
        /* <DEDUP_REMOVED lines=25> */
.L_x_422:
[----:B------:R-:W-:Y:S05]  /*8690*/  BSYNC B0 ;  /* 0x0000000000007941 */ /* 0x000fea0003800000 */
.L_x_421:
        /* <DEDUP_REMOVED lines=16> */
.L_x_414:
[----:B------:R-:W-:Y:S05]  /*87a0*/  BSYNC B1 ;  /* 0x0000000000017941 */ /* 0x000fea0003800000 */
.L_x_379:
[----:B---3--:R-:W3:Y:S02]  /*87b0*/  LDL.LU R0, [R1+0x8] ;  /* 0x0000080001007983 */ /* 0x008ee40000300800 */
[----:B---3--:R-:W-:-:S04]  /*87c0*/  IADD3 R0, R0, c[0x0][0xc], RZ ;  /* 0x0000030000007a10 */ /* 0x008fc80007ffe0ff */
[----:B------:R-:W-:Y:S01]  /*87d0*/  ISETP.GE.AND P0, PT, R0, UR4, PT ;  /* 0x0000000400007c0c */ /* 0x000fe2000bf06270 */
[----:B------:R3:W-:-:S12]  /*87e0*/  STL [R1+0x8], R0 ;  /* 0x0000080001007387 */ /* 0x0007d80000100800 */
[----:B------:R-:W-:Y:S01]  /*87f0*/  @P0 CALL.REL.NOINC `(.L_x_423) ;  /* 0x0000001000000944 */ /* 0x000fe20003c00000 */
[----:B------:R-:W-:Y:S05]  /*8800*/  BRA `(.L_x_424) ;  /* 0xffff80e000007947 */ /* 0x000fea000383ffff */
.L_x_423:
[----:B------:R-:W-:Y:S05]  /*8810*/  EXIT ;  /* 0x000000000000794d */ /* 0x000fea0003800000 */
.L_x_425:
        /* <DEDUP_REMOVED lines=14> */
.L_x_1587:


//--------------------- .text._ZN5flash44flash_bwd_dq_dk_dv_loop_seqk_parallel_kernelI23Flash_bwd_kernel_traitsILi192ELi64ELi64ELi8ELi4ELi2ELi2ELb0ELb0EN7cutlass6half_tE19Flash_kernel_traitsILi192ELi64ELi64ELi8ES3_EELb0ELb0ELb1ELb0ELb0ELb1ELb0EEEvNS_16Flash_bwd_paramsE --------------------------
	.section	.text._ZN5flash44flash_bwd_dq_dk_dv_loop_seqk_parallel_kernelI23Flash_bwd_kernel_traitsILi192ELi64ELi64ELi8ELi4ELi2ELi2ELb0ELb0EN7cutlass6half_tE19Flash_kernel_traitsILi192ELi64ELi64ELi8ES3_EELb0ELb0ELb1ELb0ELb0ELb1ELb0EEEvNS_16Flash_bwd_paramsE,"ax",@progbits
	.sectioninfo	@"SHI_REGISTERS=253"
	.align	128
        .global         _ZN5flash44flash_bwd_dq_dk_dv_loop_seqk_parallel_kernelI23Flash_bwd_kernel_traitsILi192ELi64ELi64ELi8ELi4ELi2ELi2ELb0ELb0EN7cutlass6half_tE19Flash_kernel_traitsILi192ELi64ELi64ELi8ES3_EELb0ELb0ELb1ELb0ELb0ELb1ELb0EEEvNS_16Flash_bwd_paramsE
        .type           _ZN5flash44flash_bwd_dq_dk_dv_loop_seqk_parallel_kernelI23Flash_bwd_kernel_traitsILi192ELi64ELi64ELi8ELi4ELi2ELi2ELb0ELb0EN7cutlass6half_tE19Flash_kernel_traitsILi192ELi64ELi64ELi8ES3_EELb0ELb0ELb1ELb0ELb0ELb1ELb0EEEvNS_16Flash_bwd_paramsE,@function
        .size           _ZN5flash44flash_bwd_dq_dk_dv_loop_seqk_parallel_kernelI23Flash_bwd_kernel_traitsILi192ELi64ELi64ELi8ELi4ELi2ELi2ELb0ELb0EN7cutlass6half_tE19Flash_kernel_traitsILi192ELi64ELi64ELi8ES3_EELb0ELb0ELb1ELb0ELb0ELb1ELb0EEEvNS_16Flash_bwd_paramsE,(.L_x_1588 - _ZN5flash44flash_bwd_dq_dk_dv_loop_seqk_parallel_kernelI23Flash_bwd_kernel_traitsILi192ELi64ELi64ELi8ELi4ELi2ELi2ELb0ELb0EN7cutlass6half_tE19Flash_kernel_traitsILi192ELi64ELi64ELi8ES3_EELb0ELb0ELb1ELb0ELb0ELb1ELb0EEEvNS_16Flash_bwd_paramsE)
        .other          _ZN5flash44flash_bwd_dq_dk_dv_loop_seqk_parallel_kernelI23Flash_bwd_kernel_traitsILi192ELi64ELi64ELi8ELi4ELi2ELi2ELb0ELb0EN7cutlass6half_tE19Flash_kernel_traitsILi192ELi64ELi64ELi8ES3_EELb0ELb0ELb1ELb0ELb0ELb1ELb0EEEvNS_16Flash_bwd_paramsE,@"STO_CUDA_ENTRY STV_DEFAULT"
_ZN5flash44flash_bwd_dq_dk_dv_loop_seqk_parallel_kernelI23Flash_bwd_kernel_traitsILi192ELi64ELi64ELi8ELi4ELi2ELi2ELb0ELb0EN7cutlass6half_tE19Flash_kernel_traitsILi192ELi64ELi64ELi8ES3_EELb0ELb0ELb1ELb0ELb0ELb1ELb0EEEvNS_16Flash_bwd_paramsE:
.text._ZN5flash44flash_bwd_dq_dk_dv_loop_seqk_parallel_kernelI23Flash_bwd_kernel_traitsILi192ELi64ELi64ELi8ELi4ELi2ELi2ELb0ELb0EN7cutlass6half_tE19Flash_kernel_traitsILi192ELi64ELi64ELi8ES3_EELb0ELb0ELb1ELb0ELb0ELb1ELb0EEEvNS_16Flash_bwd_paramsE:
        /* <DEDUP_REMOVED lines=116> */
[----:B------:R-:W-:Y:S01]  /*0740*/  SHF.R.S32.HI R211, RZ, 0x1f, R210 ;  /* 0x0000001fffd37819 */ /* 0x000fe200000114d2 */
[----:B------:R-:W-:-:S02]  /*0750*/  IMAD.IADD R196, R196, 0x1, R5 ;  /* 0x00000001c4c47824 */ /* 0x000fc400078e0205 */
        /* <DEDUP_REMOVED lines=9> */
[----:B------:R-:W-:Y:S02]  /*07f0*/  SEL R5, R5, 0xffffffc0, !P3 ;  /* 0xffffffc005057807 */ /* 0x000fe40005800000 */
[----:B------:R-:W-:-:S02]  /*0800*/  SEL R7, R7, 0x10, !P0 ;  /* 0x0000001007077807 */ /* 0x000fc40004000000 */
[----:B------:R-:W-:Y:S01]  /*0810*/  @P1 IADD3 R218, R216, -0x20, RZ ;  /* 0xffffffe0d8da1810 */ /* 0x000fe20007ffe0ff */
[--C-:B------:R-:W-:Y:S01]  /*0820*/  IMAD R0, R0, 0x2, R5.reuse ;  /* 0x0000000200007824 */ /* 0x100fe200078e0205 */
[C---:B------:R-:W-:Y:S01]  /*0830*/  IADD3 R219, R217.reuse, 0x40, RZ ;  /* 0x00000040d9db7810 */ /* 0x040fe20007ffe0ff */
[----:B------:R-:W-:Y:S01]  /*0840*/  IMAD.IADD R3, R198, 0x1, R5 ;  /* 0x00000001c6037824 */ /* 0x000fe200078e0205 */
[----:B------:R-:W-:Y:S01]  /*0850*/  @P2 IADD3 R219, R217, -0x40, RZ ;  /* 0xffffffc0d9db2810 */ /* 0x000fe20007ffe0ff */
[----:B------:R-:W-:Y:S02]  /*0860*/  IMAD.IADD R2, R5, 0x1, R188 ;  /* 0x0000000105027824 */ /* 0x000fe400078e02bc */
[----:B------:R-:W-:Y:S02]  /*0870*/  IMAD.IADD R220, R216, 0x1, R7 ;  /* 0x00000001d8dc7824 */ /* 0x000fe400078e0207 */
[----:B---3--:R-:W-:Y:S02]  /*0880*/  IMAD.IADD R224, R7, 0x1, R218 ;  /* 0x0000000107e07824 */ /* 0x008fe400078e02da */
.L_x_456:
        /* <DEDUP_REMOVED lines=10> */
[----:B--2---:R-:W-:Y:S02]  /*0930*/  IADD3 R8, P1, R6, c[0x0][0x248], RZ ;  /* 0x0000920006087a10 */ /* 0x004fe40007f3e0ff */
        /* <DEDUP_REMOVED lines=17> */
[----:B---3--:R-:W-:Y:S05]  /*0a50*/  @!P0 BRA `(.L_x_426) ;  /* 0x0000003000008947 */ /* 0x008fea0003800000 */
[----:B-1----:R-:W2:Y:S02]  /*0a60*/  @P3 LDG.E R4, [R8.64+0x4] ;  /* 0x0000040608043981 */ /* 0x002ea4000c1e1900 */
[----:B--2--5:R-:W-:-:S06]  /*0a70*/  @P3 IADD3 R4, R4, -R241, RZ ;  /* 0x800000f104043210 */ /* 0x024fcc0007ffe0ff */
[----:B------:R1:W5:Y:S02]  /*0a80*/  @!P3 LDG.E R4, [R8.64] ;  /* 0x000000060804b981 */ /* 0x000364000c1e1900 */
.L_x_426:
[----:B-1----:R-:W-:-:S04]  /*0a90*/  ISETP.NE.U32.AND P1, PT, RZ, c[0x0][0x258], PT ;  /* 0x00009600ff007a0c */ /* 0x002fc80003f25070 */
[----:B------:R-:W-:-:S13]  /*0aa0*/  ISETP.NE.AND.EX P1, PT, RZ, c[0x0][0x25c], PT, P1 ;  /* 0x00009700ff007a0c */ /* 0x000fda0003f25310 */
[----:B------:R-:W-:-:S04]  /*0ab0*/  @P1 IADD3 R6, P0, R6, c[0x0][0x258], RZ ;  /* 0x0000960006061a10 */ /* 0x000fc80007f1e0ff */
        /* <DEDUP_REMOVED lines=11> */
[----:B------:R-:W-:Y:S01]  /*0b70*/  IMAD.WIDE.U32 R12, R202, c[0x0][0x178], RZ ;  /* 0x00005e00ca0c7a25 */ /* 0x000fe200078e00ff */
[----:B------:R-:W-:Y:S02]  /*0b80*/  ISETP.NE.AND P0, PT, R241, -0x1, PT ;  /* 0xfffffffff100780c */ /* 0x000fe40003f05270 */
[----:B------:R-:W-:Y:S01]  /*0b90*/  IADD3 R6, R5, c[0x0][0x2e4], -R238 ;  /* 0x0000b90005067a10 */ /* 0x000fe20007ffe8ee */
[----:B------:R-:W-:Y:S01]  /*0ba0*/  IMAD.WIDE.U32 R10, R25, c[0x0][0x190], RZ ;  /* 0x00006400190a7a25 */ /* 0x000fe200078e00ff */
[----:B------:R-:W-:Y:S02]  /*0bb0*/  IADD3 R5, R242, 0x3f, RZ ;  /* 0x0000003ff2057810 */ /* 0x000fe40007ffe0ff */
[----:B------:R-:W-:Y:S02]  /*0bc0*/  IADD3 R6, R6, 0x3f, RZ ;  /* 0x0000003f06067810 */ /* 0x000fe40007ffe0ff */
[----:B------:R-:W-:-:S02]  /*0bd0*/  SHF.R.S32.HI R4, RZ, 0x1f, R5 ;  /* 0x0000001fff047819 */ /* 0x000fc40000011405 */
[----:B------:R-:W-:Y:S02]  /*0be0*/  SHF.R.S32.HI R239, RZ, 0x1f, R6 ;  /* 0x0000001fffef7819 */ /* 0x000fe40000011406 */
[----:B------:R-:W-:Y:S01]  /*0bf0*/  LEA.HI R4, R4, R5, RZ, 0x6 ;  /* 0x0000000504047211 */ /* 0x000fe200078f30ff */
[----:B------:R-:W-:Y:S01]  /*0c00*/  IMAD R5, R213, c[0x0][0x178], RZ ;  /* 0x00005e00d5057a24 */ /* 0x000fe200078e02ff */
[----:B------:R-:W-:Y:S01]  /*0c10*/  LEA.HI R239, R239, R6, RZ, 0x6 ;  /* 0x00000006efef7211 */ /* 0x000fe200078f30ff */
[----:B------:R-:W-:Y:S01]  /*0c20*/  @P0 IMAD.IADD R6, R240, 0x1, R241 ;  /* 0x00000001f0060824 */ /* 0x000fe200078e02f1 */
[----:B------:R-:W-:Y:S01]  /*0c30*/  ISETP.NE.AND P1, PT, R25, -0x1, PT ;  /* 0xffffffff1900780c */ /* 0x000fe20003f25270 */
[----:B------:R-:W-:Y:S01]  /*0c40*/  IMAD R14, R202, c[0x0][0x17c], R5 ;  /* 0x00005f00ca0e7a24 */ /* 0x000fe200078e0205 */
[----:B------:R-:W-:Y:S01]  /*0c50*/  SHF.R.S32.HI R4, RZ, 0x6, R4 ;  /* 0x00000006ff047819 */ /* 0x000fe20000011404 */
[----:B------:R-:W-:Y:S01]  /*0c60*/  @P0 IMAD.WIDE.U32 R8, R6, c[0x0][0x198], RZ ;  /* 0x0000660006080a25 */ /* 0x000fe200078e00ff */
[----:B------:R-:W-:-:S02]  /*0c70*/  SHF.R.S32.HI R239, RZ, 0x6, R239 ;  /* 0x00000006ffef7819 */ /* 0x000fc400000114ef */
[----:B------:R-:W-:Y:S01]  /*0c80*/  SEL R15, R12, R10, !P1 ;  /* 0x0000000a0c0f7207 */ /* 0x000fe20004800000 */
[----:B------:R-:W-:Y:S01]  /*0c90*/  IMAD.IADD R14, R13, 0x1, R14 ;  /* 0x000000010d0e7824 */ /* 0x000fe200078e020e */
[----:B------:R-:W-:Y:S01]  /*0ca0*/  IMNMX R239, R4, R239, PT ;  /* 0x000000ef04ef7217 */ /* 0x000fe20003800200 */
[----:B------:R-:W-:Y:S02]  /*0cb0*/  IMAD R4, R25, c[0x0][0x194], RZ ;  /* 0x0000650019047a24 */ /* 0x000fe400078e02ff */
[----:B------:R-:W-:Y:S01]  /*0cc0*/  @P0 IMAD R6, R6, c[0x0][0x19c], R9 ;  /* 0x0000670006060a24 */ /* 0x000fe200078e0209 */
[----:B------:R-:W-:Y:S01]  /*0cd0*/  LEA R28, R239, 0xffffffc0, 0x6 ;  /* 0xffffffc0ef1c7811 */ /* 0x000fe200078e30ff */
[----:B------:R-:W-:-:S03]  /*0ce0*/  @P1 IMAD.IADD R14, R11, 0x1, R4 ;  /* 0x000000010b0e1824 */ /* 0x000fc600078e0204 */
[----:B------:R-:W-:Y:S01]  /*0cf0*/  SHF.R.S32.HI R13, RZ, 0x1f, R28 ;  /* 0x0000001fff0d7819 */ /* 0x000fe2000001141c */
[----:B------:R-:W-:Y:S05]  /*0d00*/  @P0 BRA `(.L_x_428) ;  /* 0x0000009000000947 */ /* 0x000fea0003800000 */
[----:B------:R-:W-:Y:S01]  /*0d10*/  SHF.R.S32.HI R5, RZ, 0x1f, R240 ;  /* 0x0000001fff057819 */ /* 0x000fe200000114f0 */
[----:B------:R-:W-:-:S04]  /*0d20*/  IMAD.WIDE.U32 R6, R240, c[0x0][0x198], RZ ;  /* 0x00006600f0067a25 */ /* 0x000fc800078e00ff */
[----:B------:R-:W-:-:S04]  /*0d30*/  IMAD R5, R5, c[0x0][0x198], RZ ;  /* 0x0000660005057a24 */ /* 0x000fc800078e02ff */
[----:B------:R-:W-:Y:S02]  /*0d40*/  IMAD R4, R240, c[0x0][0x19c], R5 ;  /* 0x00006700f0047a24 */ /* 0x000fe400078e0205 */
[----:B------:R-:W-:-:S03]  /*0d50*/  IMAD R5, R213, c[0x0][0x180], RZ ;  /* 0x00006000d5057a24 */ /* 0x000fc600078e02ff */
[----:B------:R-:W-:Y:S01]  /*0d60*/  IADD3 R7, R7, R4, RZ ;  /* 0x0000000407077210 */ /* 0x000fe20007ffe0ff */
[----:B------:R-:W-:-:S04]  /*0d70*/  IMAD R5, R202, c[0x0][0x184], R5 ;  /* 0x00006100ca057a24 */ /* 0x000fc800078e0205 */
[----:B------:R-:W-:-:S05]  /*0d80*/  IMAD.WIDE.U32 R8, R202, c[0x0][0x180], R6 ;  /* 0x00006000ca087a25 */ /* 0x000fca00078e0006 */
[----:B------:R-:W-:Y:S02]  /*0d90*/  IADD3 R6, R9, R5, RZ ;  /* 0x0000000509067210 */ /* 0x000fe40007ffe0ff */
.L_x_428:
[----:B------:R-:W-:-:S05]  /*0da0*/  @P0 IADD3 R7, R240, R241, RZ ;  /* 0x000000f1f0070210 */ /* 0x000fca0007ffe0ff */
[----:B------:R-:W-:-:S04]  /*0db0*/  @P0 IMAD.WIDE.U32 R10, R7, c[0x0][0x1a0], RZ ;  /* 0x00006800070a0a25 */ /* 0x000fc800078e00ff */
[----:B------:R-:W-:Y:S01]  /*0dc0*/  @P0 IMAD R7, R7, c[0x0][0x1a4], R11 ;  /* 0x0000690007070a24 */ /* 0x000fe200078e020b */
        /* <DEDUP_REMOVED lines=10> */
.L_x_429:
[----:B------:R-:W-:Y:S01]  /*0e70*/  IABS R9, c[0x0][0x1c8] ;  /* 0x0000720000097a13 */ /* 0x000fe20000000000 */
[----:B------:R-:W1:Y:S01]  /*0e80*/  LDC.U8 R16, c[0x0][0x328] ;  /* 0x0000ca00ff107b82 */ /* 0x000e620000000000 */
[----:B------:R-:W-:Y:S01]  /*0e90*/  MOV R11, c[0x0][0x224] ;  /* 0x00008900000b7a02 */ /* 0x000fe20000000f00 */
[----:B------:R-:W-:Y:S01]  /*0ea0*/  @P1 IMAD.WIDE.U32 R26, R25, c[0x0][0x370], RZ ;  /* 0x0000dc00191a1a25 */ /* 0x000fe200078e00ff */
[----:B------:R-:W2:Y:S01]  /*0eb0*/  I2F.RP R5, R9 ;  /* 0x0000000900057306 */ /* 0x000ea20000209400 */
[----:B------:R-:W-:Y:S02]  /*0ec0*/  LOP3.LUT R20, R233, c[0x0][0x1c8], RZ, 0x3c, !PT ;  /* 0x00007200e9147a12 */ /* 0x000fe400078e3cff */
[----:B------:R-:W-:Y:S01]  /*0ed0*/  SHF.R.S32.HI R11, RZ, 0x1f, R11 ;  /* 0x0000001fff0b7819 */ /* 0x000fe2000001140b */
[----:B------:R-:W-:Y:S01]  /*0ee0*/  @P1 IMAD R27, R25, c[0x0][0x374], R27 ;  /* 0x0000dd00191b1a24 */ /* 0x000fe200078e021b */
[----:B------:R-:W-:Y:S01]  /*0ef0*/  ISETP.GE.AND P3, PT, R20, RZ, PT ;  /* 0x000000ff1400720c */ /* 0x000fe20003f66270 */
[----:B------:R-:W-:Y:S01]  /*0f00*/  IMAD.WIDE.U32 R34, R202, c[0x0][0x224], RZ ;  /* 0x00008900ca227a25 */ /* 0x000fe200078e00ff */
[----:B------:R-:W-:-:S02]  /*0f10*/  MOV R23, c[0x0][0x22c] ;  /* 0x00008b0000177a02 */ /* 0x000fc40000000f00 */
[----:B------:R-:W-:Y:S01]  /*0f20*/  SHF.R.S32.HI R223, RZ, 0x1f, R225 ;  /* 0x0000001fffdf7819 */ /* 0x000fe200000114e1 */
[----:B------:R-:W-:Y:S01]  /*0f30*/  IMAD R29, R233, c[0x0][0x22c], RZ ;  /* 0x00008b00e91d7a24 */ /* 0x000fe200078e02ff */
[----:B------:R-:W-:Y:S01]  /*0f40*/  SHF.R.S32.HI R232, RZ, 0x1f, R233 ;  /* 0x0000001fffe87819 */ /* 0x000fe200000114e9 */
[----:B------:R-:W-:Y:S01]  /*0f50*/  IMAD.WIDE R32, R23, c[0x0][0x1c0], RZ ;  /* 0x0000700017207a25 */ /* 0x000fe200078e02ff */
[----:B--2---:R-:W2:Y:S01]  /*0f60*/  MUFU.RCP R18, R5 ;  /* 0x0000000500127308 */ /* 0x004ea20000001000 */
[----:B-1----:R-:W-:Y:S02]  /*0f70*/  ISETP.NE.AND P2, PT, R16, RZ, PT ;  /* 0x000000ff1000720c */ /* 0x002fe40003f45270 */
[----:B------:R-:W-:Y:S01]  /*0f80*/  IMAD R16, R33, R25, RZ ;  /* 0x0000001921107224 */ /* 0x000fe200078e02ff */
[----:B--2---:R-:W-:Y:S01]  /*0f90*/  IADD3 R18, R18, 0xffffffe, RZ ;  /* 0x0ffffffe12127810 */ /* 0x004fe20007ffe0ff */
[----:B------:R-:W-:-:S03]  /*0fa0*/  @!P1 IMAD R5, R213, c[0x0][0x368], RZ ;  /* 0x0000da00d5059a24 */ /* 0x000fc600078e02ff */
        /* <DEDUP_REMOVED lines=9> */
[----:B------:R-:W-:Y:S02]  /*1040*/  @!P1 MOV R26, R18 ;  /* 0x00000012001a9202 */ /* 0x000fe40000000f00 */
[C---:B------:R-:W-:Y:S01]  /*1050*/  SHF.L.U64.HI R18, R202.reuse, 0x7, R213 ;  /* 0x00000007ca127819 */ /* 0x040fe200000102d5 */
[----:B------:R-:W-:Y:S02]  /*1060*/  IMAD.MOV R12, RZ, RZ, -R17 ;  /* 0x000000ffff0c7224 */ /* 0x000fe400078e0a11 */
[----:B------:R-:W-:Y:S01]  /*1070*/  @!P1 IMAD.IADD R27, R19, 0x1, R5 ;  /* 0x00000001131b9824 */ /* 0x000fe200078e0205 */
[----:B------:R-:W-:Y:S01]  /*1080*/  SHF.L.U32 R19, R202, 0x7, RZ ;  /* 0x00000007ca137819 */ /* 0x000fe200000006ff */
[----:B------:R-:W-:Y:S01]  /*1090*/  IMAD R12, R9, R12, R4 ;  /* 0x0000000c090c7224 */ /* 0x000fe200078e0204 */
[----:B------:R-:W-:Y:S01]  /*10a0*/  SEL R18, R18, RZ, P4 ;  /* 0x000000ff12127207 */ /* 0x000fe20002000000 */
[----:B------:R-:W-:Y:S01]  /*10b0*/  IMAD R4, R11, R202, RZ ;  /* 0x000000ca0b047224 */ /* 0x000fe200078e02ff */
[----:B------:R-:W-:Y:S01]  /*10c0*/  SEL R19, R19, RZ, P4 ;  /* 0x000000ff13137207 */ /* 0x000fe20002000000 */
[----:B------:R-:W-:Y:S01]  /*10d0*/  IMAD R11, R33, R34, RZ ;  /* 0x00000022210b7224 */ /* 0x000fe200078e02ff */
[----:B------:R-:W-:Y:S01]  /*10e0*/  ISETP.GT.U32.AND P5, PT, R9, R12, PT ;  /* 0x0000000c0900720c */ /* 0x000fe20003fa4070 */
[----:B------:R-:W-:Y:S01]  /*10f0*/  IMAD R5, R213, c[0x0][0x224], R4 ;  /* 0x00008900d5057a24 */ /* 0x000fe200078e0204 */
[----:B------:R-:W-:Y:S01]  /*1100*/  IADD3 R30, P4, R28, R19, RZ ;  /* 0x000000131c1e7210 */ /* 0x000fe20007f9e0ff */
[----:B------:R-:W1:Y:S02]  /*1110*/  S2R R4, SR_CTAID.X ;  /* 0x0000000000047919 */ /* 0x000e640000002500 */
[----:B------:R-:W-:Y:S01]  /*1120*/  IMAD.IADD R20, R35, 0x1, R5 ;  /* 0x0000000123147824 */ /* 0x000fe200078e0205 */
[----:B------:R-:W-:Y:S01]  /*1130*/  IADD3.X R18, R13, R18, RZ, P4, !PT ;  /* 0x000000120d127210 */ /* 0x000fe200027fe4ff */
[----:B------:R-:W2:Y:S01]  /*1140*/  LDC.U8 R5, c[0x0][0x3d0] ;  /* 0x0000f400ff057b82 */ /* 0x000ea20000000000 */
[----:B------:R-:W-:Y:S01]  /*1150*/  ISETP.NE.AND P4, PT, RZ, c[0x0][0x1c8], PT ;  /* 0x00007200ff007a0c */ /* 0x000fe20003f85270 */
[----:B------:R-:W-:-:S02]  /*1160*/  IMAD R11, R32, R20, R11 ;  /* 0x00000014200b7224 */ /* 0x000fc400078e020b */
[----:B------:R-:W-:Y:S02]  /*1170*/  IMAD.WIDE.U32 R34, R32, R34, RZ ;  /* 0x0000002220227225 */ /* 0x000fe400078e00ff */
[----:B------:R-:W-:Y:S02]  /*1180*/  @!P5 IADD3 R17, R17, 0x1, RZ ;  /* 0x000000011111d810 */ /* 0x000fe40007ffe0ff */
[----:B------:R-:W-:Y:S02]  /*1190*/  @!P5 IMAD.IADD R12, R12, 0x1, -R9 ;  /* 0x000000010c0cd824 */ /* 0x000fe400078e0a09 */
[----:B------:R-:W-:-:S03]  /*11a0*/  IMAD.WIDE.U32 R20, R32, R25, RZ ;  /* 0x0000001920147225 */ /* 0x000fc600078e00ff */
[----:B------:R-:W-:Y:S01]  /*11b0*/  ISETP.GE.U32.AND P6, PT, R12, R9, PT ;  /* 0x000000090c00720c */ /* 0x000fe20003fc6070 */
[----:B------:R-:W-:Y:S01]  /*11c0*/  IMAD R9, R33, R30, RZ ;  /* 0x0000001e21097224 */ /* 0x000fe200078e02ff */
[----:B------:R-:W-:Y:S01]  /*11d0*/  SEL R12, R34, R20, !P1 ;  /* 0x00000014220c7207 */ /* 0x000fe20004800000 */
[----:B------:R-:W-:Y:S01]  /*11e0*/  IMAD.IADD R11, R35, 0x1, R11 ;  /* 0x00000001230b7824 */ /* 0x000fe200078e020b */
[----:B------:R-:W-:Y:S01]  /*11f0*/  @P1 IADD3 R11, R21, R16, RZ ;  /* 0x00000010150b1210 */ /* 0x000fe20007ffe0ff */
[----:B------:R-:W-:Y:S02]  /*1200*/  IMAD R9, R32, R18, R9 ;  /* 0x0000001220097224 */ /* 0x000fe400078e0209 */
[----:B------:R-:W-:Y:S02]  /*1210*/  @P2 IMAD R18, R202, c[0x0][0x214], RZ ;  /* 0x00008500ca122a24 */ /* 0x000fe400078e02ff */
[----:B-1----:R-:W-:-:S03]  /*1220*/  IMAD.WIDE.U32 R20, R4, c[0x0][0x3d8], RZ ;  /* 0x0000f60004147a25 */ /* 0x002fc600078e00ff */
[----:B------:R-:W-:Y:S01]  /*1230*/  @P2 SEL R16, R18, R25, !P1 ;  /* 0x0000001912102207 */ /* 0x000fe20004800000 */
[----:B------:R-:W-:Y:S01]  /*1240*/  IMAD R18, R4, c[0x0][0x3dc], R21 ;  /* 0x0000f70004127a24 */ /* 0x000fe200078e0215 */
[----:B------:R-:W-:Y:S01]  /*1250*/  @P6 IADD3 R17, R17, 0x1, RZ ;  /* 0x0000000111116810 */ /* 0x000fe20007ffe0ff */
[----:B------:R-:W-:Y:S01]  /*1260*/  IMAD.WIDE.U32 R30, R32, R30, RZ ;  /* 0x0000001e201e7225 */ /* 0x000fe200078e00ff */
[----:B--2---:R-:W-:Y:S02]  /*1270*/  ISETP.NE.AND P6, PT, R5, RZ, PT ;  /* 0x000000ff0500720c */ /* 0x004fe40003fc5270 */
[----:B------:R-:W-:Y:S01]  /*1280*/  SHF.R.S32.HI R21, RZ, 0x1f, R29 ;  /* 0x0000001fff157819 */ /* 0x000fe2000001141d */
[----:B------:R-:W-:Y:S01]  /*1290*/  IMAD.MOV.U32 R5, RZ, RZ, R17 ;  /* 0x000000ffff057224 */ /* 0x000fe200078e0011 */
[----:B------:R-:W-:Y:S01]  /*12a0*/  SEL R17, R20, RZ, P6 ;  /* 0x000000ff14117207 */ /* 0x000fe20003000000 */
[----:B------:R-:W-:Y:S01]  /*12b0*/  @!P2 IMAD R4, R202, c[0x0][0x1c0], R233 ;  /* 0x00007000ca04aa24 */ /* 0x000fe200078e02e9 */
[----:B------:R-:W-:Y:S01]  /*12c0*/  SEL R18, R18, RZ, P6 ;  /* 0x000000ff12127207 */ /* 0x000fe20003000000 */
[----:B------:R-:W-:Y:S01]  /*12d0*/  @P2 IMAD R227, R233, c[0x0][0x234], R16 ;  /* 0x00008d00e9e32a24 */ /* 0x000fe200078e0210 */
[----:B------:R-:W-:Y:S01]  /*12e0*/  @!P3 IADD3 R5, -R5, RZ, RZ ;  /* 0x000000ff0505b210 */ /* 0x000fe20007ffe1ff */
[----:B------:R-:W-:Y:S01]  /*12f0*/  @!P2 IMAD R227, R4, c[0x0][0x214], RZ ;  /* 0x0000850004e3aa24 */ /* 0x000fe200078e02ff */
[----:B------:R-:W-:-:S02]  /*1300*/  @!P4 LOP3.LUT R5, RZ, c[0x0][0x1c8], RZ, 0x33, !PT ;  /* 0x00007200ff05ca12 */ /* 0x000fc400078e33ff */
        /* <DEDUP_REMOVED lines=10> */
.L_x_430:
[----:B------:R-:W-:-:S04]  /*13b0*/  IMAD R25, R202, c[0x0][0x1c0], R233 ;  /* 0x00007000ca197a24 */ /* 0x000fc800078e02e9 */
[----:B------:R-:W-:Y:S02]  /*13c0*/  IMAD R25, R25, c[0x0][0x224], RZ ;  /* 0x0000890019197a24 */ /* 0x000fe400078e02ff */
.L_x_431:
[----:B------:R-:W-:Y:S01]  /*13d0*/  IMAD R23, R23, c[0x0][0x1c0], RZ ;  /* 0x0000700017177a24 */ /* 0x000fe200078e02ff */
[----:B------:R-:W-:Y:S01]  /*13e0*/  IADD3 R26, P1, R210, R26, RZ ;  /* 0x0000001ad21a7210 */ /* 0x000fe20007f3e0ff */
[----:B------:R-:W-:Y:S01]  /*13f0*/  IMAD R19, R13, c[0x0][0x370], RZ ;  /* 0x0000dc000d137a24 */ /* 0x000fe200078e02ff */
[----:B------:R-:W-:Y:S01]  /*1400*/  BSSY B1, `(.L_x_427) ;  /* 0x00005b8000017945 */ /* 0x000fe20003800000 */
[----:B------:R-:W-:Y:S01]  /*1410*/  IMAD.SHL.U32 R22, R23, 0x40, RZ ;  /* 0x0000004017167824 */ /* 0x000fe200078e00ff */
[----:B------:R-:W-:Y:S01]  /*1420*/  IADD3.X R27, R211, R27, RZ, P1, !PT ;  /* 0x0000001bd31b7210 */ /* 0x000fe20000ffe4ff */
[----:B------:R-:W-:Y:S01]  /*1430*/  IMAD R24, R28, c[0x0][0x374], R19 ;  /* 0x0000dd001c187a24 */ /* 0x000fe200078e0213 */
[----:B------:R-:W-:Y:S01]  /*1440*/  IADD3 R19, P3, R209, R28, RZ ;  /* 0x0000001cd1137210 */ /* 0x000fe20007f7e0ff */
[----:B------:R-:W-:Y:S01]  /*1450*/  IMAD R23, R207, R23, R206 ;  /* 0x00000017cf177224 */ /* 0x000fe200078e02ce */
[----:B------:R-:W-:Y:S01]  /*1460*/  IADD3 R20, P2, P1, R30, R22, R29 ;  /* 0x000000161e147210 */ /* 0x000fe2000795e01d */
[----:B------:R-:W-:Y:S01]  /*1470*/  IMAD.WIDE.U32 R26, R28, c[0x0][0x370], R26 ;  /* 0x0000dc001c1a7a25 */ /* 0x000fe200078e001a */
[----:B------:R-:W-:-:S02]  /*1480*/  SHF.R.S32.HI R22, RZ, 0x1f, R22 ;  /* 0x0000001fff167819 */ /* 0x000fc40000011416 */
[----:B------:R-:W-:Y:S01]  /*1490*/  IADD3.X R13, R212, R13, RZ, P3, !PT ;  /* 0x0000000dd40d7210 */ /* 0x000fe20001ffe4ff */
[C---:B------:R-:W-:Y:S01]  /*14a0*/  IMAD.IADD R227, R28.reuse, 0x1, R227 ;  /* 0x000000011ce37824 */ /* 0x040fe200078e02e3 */
[----:B------:R-:W-:Y:S01]  /*14b0*/  IADD3.X R9, R9, R22, R21, P2, P1 ;  /* 0x0000001609097210 */ /* 0x000fe200017e2415 */
[----:B------:R-:W-:Y:S01]  /*14c0*/  IMAD.IADD R25, R28, 0x1, R25 ;  /* 0x000000011c197824 */ /* 0x000fe200078e0219 */
[----:B------:R-:W-:Y:S01]  /*14d0*/  IADD3 R12, P2, P1, R17, R20, R12 ;  /* 0x00000014110c7210 */ /* 0x000fe2000795e00c */
[----:B------:R-:W-:Y:S01]  /*14e0*/  IMAD R22, R13, c[0x0][0x190], RZ ;  /* 0x000064000d167a24 */ /* 0x000fe200078e02ff */
[----:B------:R-:W-:Y:S01]  /*14f0*/  IADD3 R17, -R238, R242, R225 ;  /* 0x000000f2ee117210 */ /* 0x000fe20007ffe1e1 */
[----:B------:R-:W-:Y:S01]  /*1500*/  IMAD.WIDE.U32 R28, R19, c[0x0][0x190], R210 ;  /* 0x00006400131c7a25 */ /* 0x000fe200078e00d2 */
[----:B------:R-:W-:Y:S02]  /*1510*/  IADD3.X R18, R18, R9, R11, P2, P1 ;  /* 0x0000000912127210 */ /* 0x000fe400017e240b */
[----:B------:R-:W-:Y:S01]  /*1520*/  IADD3 R17, R17, -c[0x0][0x2e8], RZ ;  /* 0x8000ba0011117a10 */ /* 0x000fe20007ffe0ff */
[----:B------:R-:W-:Y:S01]  /*1530*/  IMAD R13, R19, c[0x0][0x194], R22 ;  /* 0x00006500130d7a24 */ /* 0x000fe200078e0216 */
[----:B------:R-:W-:Y:S01]  /*1540*/  IADD3 R12, P1, R23, R12, RZ ;  /* 0x0000000c170c7210 */ /* 0x000fe20007f3e0ff */
[----:B------:R-:W-:Y:S01]  /*1550*/  IMAD.IADD R27, R27, 0x1, R24 ;  /* 0x000000011b1b7824 */ /* 0x000fe200078e0218 */
[----:B------:R-:W-:Y:S01]  /*1560*/  SHF.R.S32.HI R22, RZ, 0x1f, R17 ;  /* 0x0000001fff167819 */ /* 0x000fe20000011411 */
[----:B------:R-:W-:Y:S01]  /*1570*/  IMAD R20, R232, c[0x0][0x378], RZ ;  /* 0x0000de00e8147a24 */ /* 0x000fe200078e02ff */
[----:B------:R-:W-:Y:S01]  /*1580*/  LEA.HI.X.SX32 R23, R23, R18, 0x1, P1 ;  /* 0x0000001217177211 */ /* 0x000fe200008f0eff */
[----:B------:R-:W-:Y:S01]  /*1590*/  IMAD.WIDE.U32 R26, R233, c[0x0][0x378], R26 ;  /* 0x0000de00e91a7a25 */ /* 0x000fe200078e001a */
[----:B------:R-:W-:-:S02]  /*15a0*/  LEA.HI R22, R22, R17, RZ, 0x6 ;  /* 0x0000001116167211 */ /* 0x000fc400078f30ff */
[----:B------:R-:W-:Y:S01]  /*15b0*/  LEA R244, P1, R12, c[0x0][0x350], 0x2 ;  /* 0x0000d4000cf47a11 */ /* 0x000fe200078210ff */
[----:B------:R-:W-:Y:S01]  /*15c0*/  IMAD R20, R233, c[0x0][0x37c], R20 ;  /* 0x0000df00e9147a24 */ /* 0x000fe200078e0214 */
[----:B------:R-:W-:Y:S01]  /*15d0*/  SHF.R.S32.HI R22, RZ, 0x6, R22 ;  /* 0x00000006ff167819 */ /* 0x000fe20000011416 */
[----:B------:R-:W-:Y:S01]  /*15e0*/  IMAD R18, R212, c[0x0][0x370], RZ ;  /* 0x0000dc00d4127a24 */ /* 0x000fe200078e02ff */
[----:B------:R-:W-:Y:S01]  /*15f0*/  IADD3 R28, P2, R15, R28, RZ ;  /* 0x0000001c0f1c7210 */ /* 0x000fe20007f5e0ff */
[----:B------:R-:W-:Y:S01]  /*1600*/  IMAD.IADD R27, R27, 0x1, R20 ;  /* 0x000000011b1b7824 */ /* 0x000fe200078e0214 */
[----:B------:R-:W-:Y:S01]  /*1610*/  IMNMX R222, RZ, R22, !PT ;  /* 0x00000016ffde7217 */ /* 0x000fe20007800200 */
[C---:B------:R-:W-:Y:S01]  /*1620*/  IMAD R18, R209.reuse, c[0x0][0x374], R18 ;  /* 0x0000dd00d1127a24 */ /* 0x040fe200078e0212 */
[----:B------:R-:W-:Y:S01]  /*1630*/  LEA.HI.X R245, R12, c[0x0][0x354], R23, 0x2, P1 ;  /* 0x0000d5000cf57a11 */ /* 0x000fe200008f1417 */
[----:B------:R-:W-:Y:S01]  /*1640*/  IMAD.WIDE.U32 R26, R209, c[0x0][0x370], R26 ;  /* 0x0000dc00d11a7a25 */ /* 0x000fe200078e001a */
[----:B------:R-:W-:-:S02]  /*1650*/  ISETP.GT.AND P1, PT, R239, R222, PT ;  /* 0x000000deef00720c */ /* 0x000fc40003f24270 */
[----:B------:R-:W-:Y:S01]  /*1660*/  IADD3.X R29, R14, R29, R13, P2, !PT ;  /* 0x0000001d0e1d7210 */ /* 0x000fe200017fe40d */
[----:B------:R-:W-:Y:S01]  /*1670*/  IMAD R14, R232, c[0x0][0x1a8], RZ ;  /* 0x00006a00e80e7a24 */ /* 0x000fe200078e02ff */
[----:B------:R-:W-:Y:S01]  /*1680*/  IADD3 R18, R27, R18, RZ ;  /* 0x000000121b127210 */ /* 0x000fe20007ffe0ff */
[----:B------:R-:W-:Y:S01]  /*1690*/  IMAD.MOV.U32 R16, RZ, RZ, 0x4 ;  /* 0x00000004ff107424 */ /* 0x000fe200078e00ff */
[C---:B------:R-:W-:Y:S01]  /*16a0*/  LEA R246, P2, R26.reuse, c[0x0][0x330], 0x1 ;  /* 0x0000cc001af67a11 */ /* 0x040fe200078408ff */
[----:B------:R-:W-:Y:S01]  /*16b0*/  IMAD R14, R233, c[0x0][0x1ac], R14 ;  /* 0x00006b00e90e7a24 */ /* 0x000fe200078e020e */
[----:B------:R-:W-:Y:S01]  /*16c0*/  IADD3 R239, R239, -0x1, RZ ;  /* 0xffffffffefef7810 */ /* 0x000fe20007ffe0ff */
[----:B------:R-:W-:Y:S01]  /*16d0*/  IMAD.WIDE.U32 R28, R233, c[0x0][0x1a8], R28 ;  /* 0x00006a00e91c7a25 */ /* 0x000fe200078e001c */
[----:B------:R-:W-:-:S03]  /*16e0*/  LEA.HI.X R247, R26, c[0x0][0x334], R18, 0x1, P2 ;  /* 0x0000cd001af77a11 */ /* 0x000fc600010f0c12 */
[----:B------:R-:W-:Y:S01]  /*16f0*/  IMAD.IADD R14, R29, 0x1, R14 ;  /* 0x000000011d0e7824 */ /* 0x000fe200078e020e */
[----:B------:R-:W-:Y:S01]  /*1700*/  LEA R248, P3, R28, c[0x0][0x160], 0x1 ;  /* 0x000058001cf87a11 */ /* 0x000fe200078608ff */
[----:B------:R-:W-:-:S03]  /*1710*/  IMAD.WIDE R226, R227, R16, c[0x0][0x200] ;  /* 0x00008000e3e27625 */ /* 0x000fc600078e0210 */
[----:B------:R-:W-:Y:S01]  /*1720*/  LEA.HI.X R249, R28, c[0x0][0x164], R14, 0x1, P3 ;  /* 0x000059001cf97a11 */ /* 0x000fe200018f0c0e */
[----:B------:R-:W-:Y:S01]  /*1730*/  IMAD.WIDE R228, R25, R16, c[0x0][0x3c8] ;  /* 0x0000f20019e47625 */ /* 0x000fe200078e0210 */
[----:B------:R-:W-:Y:S05]  /*1740*/  @P1 BRA `(.L_x_432) ;  /* 0x0000069000001947 */ /* 0x000fea0003800000 */
        /* <DEDUP_REMOVED lines=13> */
.L_x_433:
        /* <DEDUP_REMOVED lines=13> */
[----:B------:R-:W-:Y:S02]  /*18f0*/  MOV R6, R8 ;  /* 0x0000000800067202 */ /* 0x000fe40000000f00 */
.L_x_434:
        /* <DEDUP_REMOVED lines=21> */
[----:B------:R1:W-:Y:S04]  /*1a50*/  STG.E.128 [R8.64], RZ ;  /* 0x000000ff08007986 */ /* 0x0003e8000c101d06 */
[----:B------:R1:W-:Y:S04]  /*1a60*/  STG.E.128 [R8.64+0x80], RZ ;  /* 0x000080ff08007986 */ /* 0x0003e8000c101d06 */
[----:B------:R1:W-:Y:S02]  /*1a70*/  STG.E.128 [R8.64+0x100], RZ ;  /* 0x000100ff08007986 */ /* 0x0003e4000c101d06 */
.L_x_436:
[----:B------:R-:W-:Y:S05]  /*1a80*/  BSYNC B0 ;  /* 0x0000000000007941 */ /* 0x000fea0003800000 */
.L_x_435:
[----:B------:R-:W-:Y:S01]  /*1a90*/  IADD3 R7, R209, 0x20, RZ ;  /* 0x00000020d1077810 */ /* 0x000fe20007ffe0ff */
[----:B------:R-:W-:Y:S03]  /*1aa0*/  BSSY B0, `(.L_x_437) ;  /* 0x000000f000007945 */ /* 0x000fe60003800000 */
[----:B------:R-:W-:-:S13]  /*1ab0*/  ISETP.GE.AND P0, PT, R7, R238, PT ;  /* 0x000000ee0700720c */ /* 0x000fda0003f06270 */
[----:B------:R-:W-:Y:S05]  /*1ac0*/  @P0 BRA `(.L_x_438) ;  /* 0x000000c000000947 */ /* 0x000fea0003800000 */
[----:B-1----:R-:W-:Y:S02]  /*1ad0*/  IADD3 R8, P2, R209, 0x20, RZ ;  /* 0x00000020d1087810 */ /* 0x002fe40007f5e0ff */
        /* <DEDUP_REMOVED lines=11> */
.L_x_438:
[----:B------:R-:W-:Y:S05]  /*1b90*/  BSYNC B0 ;  /* 0x0000000000007941 */ /* 0x000fea0003800000 */
.L_x_437:
[----:B------:R-:W-:Y:S01]  /*1ba0*/  IMAD.WIDE.U32 R10, R225, c[0x0][0x3a8], R210 ;  /* 0x0000ea00e10a7a25 */ /* 0x000fe200078e00d2 */
[----:B------:R-:W-:Y:S03]  /*1bb0*/  BSSY B0, `(.L_x_439) ;  /* 0x0000014000007945 */ /* 0x000fe60003800000 */
[----:B-1----:R-:W-:-:S02]  /*1bc0*/  IMAD R8, R223, c[0x0][0x3a8], RZ ;  /* 0x0000ea00df087a24 */ /* 0x002fc400078e02ff */
[----:B------:R-:W-:Y:S02]  /*1bd0*/  IMAD R232, R232, c[0x0][0x3c0], RZ ;  /* 0x0000f000e8e87a24 */ /* 0x000fe400078e02ff */
[----:B------:R-:W-:Y:S01]  /*1be0*/  IMAD R225, R225, c[0x0][0x3ac], R8 ;  /* 0x0000eb00e1e17a24 */ /* 0x000fe200078e0208 */
[----:B------:R-:W-:Y:S01]  /*1bf0*/  IADD3 R8, P2, R6, R10, RZ ;  /* 0x0000000a06087210 */ /* 0x000fe20007f5e0ff */
[----:B------:R-:W-:-:S03]  /*1c00*/  IMAD R7, R233, c[0x0][0x3c4], R232 ;  /* 0x0000f100e9077a24 */ /* 0x000fc600078e02e8 */
[----:B------:R-:W-:-:S05]  /*1c10*/  IADD3.X R9, R4, R11, R225, P2, !PT ;  /* 0x0000000b04097210 */ /* 0x000fca00017fe4e1 */
[----:B------:R-:W-:-:S05]  /*1c20*/  IMAD.WIDE.U32 R8, R233, c[0x0][0x3c0], R8 ;  /* 0x0000f000e9087a25 */ /* 0x000fca00078e0008 */
[----:B------:R-:W-:Y:S01]  /*1c30*/  IADD3 R7, R9, R7, RZ ;  /* 0x0000000709077210 */ /* 0x000fe20007ffe0ff */
[----:B------:R-:W-:Y:S05]  /*1c40*/  @P1 BRA `(.L_x_440) ;  /* 0x000000a000001947 */ /* 0x000fea0003800000 */
[----:B------:R-:W-:Y:S01]  /*1c50*/  MOV R6, R8 ;  /* 0x0000000800067202 */ /* 0x000fe20000000f00 */
[----:B------:R-:W-:-:S04]  /*1c60*/  IMAD R4, R212, c[0x0][0x3a8], RZ ;  /* 0x0000ea00d4047a24 */ /* 0x000fc800078e02ff */
[----:B------:R-:W-:-:S04]  /*1c70*/  IMAD.WIDE.U32 R10, R209, c[0x0][0x3a8], R6 ;  /* 0x0000ea00d10a7a25 */ /* 0x000fc800078e0006 */
[----:B------:R-:W-:Y:S01]  /*1c80*/  IMAD R4, R209, c[0x0][0x3ac], R4 ;  /* 0x0000eb00d1047a24 */ /* 0x000fe200078e0204 */
[----:B------:R-:W-:-:S04]  /*1c90*/  LEA R12, P1, R10, c[0x0][0x348], 0x1 ;  /* 0x0000d2000a0c7a11 */ /* 0x000fc800078208ff */
[----:B------:R-:W-:-:S04]  /*1ca0*/  IADD3 R4, R11, R4, RZ ;  /* 0x000000040b047210 */ /* 0x000fc80007ffe0ff */
[----:B------:R-:W-:-:S05]  /*1cb0*/  LEA.HI.X R13, R10, c[0x0][0x34c], R4, 0x1, P1 ;  /* 0x0000d3000a0d7a11 */ /* 0x000fca00008f0c04 */
[----:B------:R1:W-:Y:S04]  /*1cc0*/  STG.E.128 [R12.64], RZ ;  /* 0x000000ff0c007986 */ /* 0x0003e8000c101d06 */
[----:B------:R1:W-:Y:S04]  /*1cd0*/  STG.E.128 [R12.64+0x80], RZ ;  /* 0x000080ff0c007986 */ /* 0x0003e8000c101d06 */
[----:B------:R1:W-:Y:S02]  /*1ce0*/  STG.E.128 [R12.64+0x100], RZ ;  /* 0x000100ff0c007986 */ /* 0x0003e4000c101d06 */
.L_x_440:
[----:B------:R-:W-:Y:S05]  /*1cf0*/  BSYNC B0 ;  /* 0x0000000000007941 */ /* 0x000fea0003800000 */
.L_x_439:
[----:B------:R-:W-:Y:S05]  /*1d00*/  @P0 BRA `(.L_x_441) ;  /* 0x0000527000000947 */ /* 0x000fea0003800000 */
[----:B------:R-:W-:Y:S02]  /*1d10*/  IADD3 R5, P0, R209, 0x20, RZ ;  /* 0x00000020d1057810 */ /* 0x000fe40007f1e0ff */
[----:B------:R-:W-:-:S02]  /*1d20*/  MOV R6, R8 ;  /* 0x0000000800067202 */ /* 0x000fc40000000f00 */
[----:B------:R-:W-:-:S03]  /*1d30*/  IADD3.X R4, RZ, R212, RZ, P0, !PT ;  /* 0x000000d4ff047210 */ /* 0x000fc600007fe4ff */
[----:B------:R-:W-:-:S04]  /*1d40*/  IMAD.WIDE.U32 R6, R5, c[0x0][0x3a8], R6 ;  /* 0x0000ea0005067a25 */ /* 0x000fc800078e0006 */
[----:B------:R-:W-:Y:S01]  /*1d50*/  IMAD R4, R4, c[0x0][0x3a8], RZ ;  /* 0x0000ea0004047a24 */ /* 0x000fe200078e02ff */
[----:B------:R-:W-:-:S03]  /*1d60*/  LEA R8, P0, R6, c[0x0][0x348], 0x1 ;  /* 0x0000d20006087a11 */ /* 0x000fc600078008ff */
[----:B------:R-:W-:-:S05]  /*1d70*/  IMAD R4, R5, c[0x0][0x3ac], R4 ;  /* 0x0000eb0005047a24 */ /* 0x000fca00078e0204 */
[----:B------:R-:W-:-:S04]  /*1d80*/  IADD3 R5, R7, R4, RZ ;  /* 0x0000000407057210 */ /* 0x000fc80007ffe0ff */
[----:B------:R-:W-:-:S05]  /*1d90*/  LEA.HI.X R9, R6, c[0x0][0x34c], R5, 0x1, P0 ;  /* 0x0000d30006097a11 */ /* 0x000fca00000f0c05 */
[----:B------:R2:W-:Y:S04]  /*1da0*/  STG.E.128 [R8.64], RZ ;  /* 0x000000ff08007986 */ /* 0x0005e8000c101d06 */
[----:B------:R2:W-:Y:S04]  /*1db0*/  STG.E.128 [R8.64+0x80], RZ ;  /* 0x000080ff08007986 */ /* 0x0005e8000c101d06 */
[----:B------:R2:W-:Y:S01]  /*1dc0*/  STG.E.128 [R8.64+0x100], RZ ;  /* 0x000100ff08007986 */ /* 0x0005e2000c101d06 */
[----:B------:R-:W-:Y:S05]  /*1dd0*/  BRA `(.L_x_441) ;  /* 0x000051a000007947 */ /* 0x000fea0003800000 */
.L_x_432:
[----:B------:R-:W-:Y:S01]  /*1de0*/  IMAD R9, R239, -0x40, R242 ;  /* 0xffffffc0ef097824 */ /* 0x000fe200078e02f2 */
[----:B------:R-:W-:Y:S01]  /*1df0*/  IADD3 R11, R209, 0x20, RZ ;  /* 0x00000020d10b7810 */ /* 0x000fe20007ffe0ff */
[----:B------:R-:W-:Y:S01]  /*1e00*/  IMAD R12, R214, -0x40, R238 ;  /* 0xffffffc0d60c7824 */ /* 0x000fe200078e02ee */
[----:B------:R-:W-:Y:S01]  /*1e10*/  @P6 BAR.SYNC.DEFER_BLOCKING 0x0 ;  /* 0x0000000000006b1d */ /* 0x000fe20000010000 */
[----:B------:R-:W-:Y:S01]  /*1e20*/  IMAD R14, R223, c[0x0][0x198], RZ ;  /* 0x00006600df0e7a24 */ /* 0x000fe200078e02ff */
[----:B------:R-:W-:Y:S01]  /*1e30*/  ISETP.GE.AND P5, PT, R11, R9, PT ;  /* 0x000000090b00720c */ /* 0x000fe20003fa6270 */
[----:B------:R-:W-:Y:S01]  /*1e40*/  IMAD.WIDE.U32 R16, R225, c[0x0][0x198], R210 ;  /* 0x00006600e1107a25 */ /* 0x000fe200078e00d2 */
[----:B------:R-:W-:-:S02]  /*1e50*/  ISETP.GE.AND P3, PT, R11, R12, PT ;  /* 0x0000000c0b00720c */ /* 0x000fc40003f66270 */
[----:B------:R-:W-:Y:S01]  /*1e60*/  ISETP.GE.AND P4, PT, R209, R12, PT ;  /* 0x0000000cd100720c */ /* 0x000fe20003f86270 */
[C---:B------:R-:W-:Y:S01]  /*1e70*/  IMAD R11, R225.reuse, c[0x0][0x19c], R14 ;  /* 0x00006700e10b7a24 */ /* 0x040fe200078e020e */
[----:B------:R-:W-:Y:S01]  /*1e80*/  IADD3 R14, P0, R8, R16, RZ ;  /* 0x00000010080e7210 */ /* 0x000fe20007f1e0ff */
[----:B------:R-:W-:Y:S01]  /*1e90*/  IMAD.WIDE.U32 R18, R225, c[0x0][0x1a0], R210 ;  /* 0x00006800e1127a25 */ /* 0x000fe200078e00d2 */
[----:B------:R-:W-:Y:S02]  /*1ea0*/  LEA.HI R8, R239, R239, RZ, 0x1 ;  /* 0x000000efef087211 */ /* 0x000fe400078f08ff */
[----:B------:R-:W-:Y:S01]  /*1eb0*/  IADD3.X R15, R6, R17, R11, P0, !PT ;  /* 0x00000011060f7210 */ /* 0x000fe200007fe40b */
[----:B------:R-:W-:Y:S01]  /*1ec0*/  IMAD R12, R223, c[0x0][0x1a0], RZ ;  /* 0x00006800df0c7a24 */ /* 0x000fe200078e02ff */
[----:B------:R-:W-:Y:S01]  /*1ed0*/  IADD3 R10, P0, R10, R18, RZ ;  /* 0x000000120a0a7210 */ /* 0x000fe20007f1e0ff */
[----:B------:R-:W-:Y:S01]  /*1ee0*/  IMAD.MOV.U32 R192, RZ, RZ, 0x40 ;  /* 0x00000040ffc07424 */ /* 0x000fe200078e00ff */
[----:B------:R-:W-:Y:S01]  /*1ef0*/  MOV R235, 0x7f800000 ;  /* 0x7f80000000eb7802 */ /* 0x000fe20000000f00 */
[----:B------:R-:W-:Y:S01]  /*1f00*/  IMAD R6, R225, c[0x0][0x1a4], R12 ;  /* 0x00006900e1067a24 */ /* 0x000fe200078e020c */
[----:B------:R-:W-:Y:S01]  /*1f10*/  @!P3 IADD3 R18, P2, R209, 0x20, RZ ;  /* 0x00000020d112b810 */ /* 0x000fe20007f5e0ff */
[----:B------:R-:W-:-:S03]  /*1f20*/  IMAD.WIDE.U32 R20, R192, c[0x0][0x370], RZ ;  /* 0x0000dc00c0147a25 */ /* 0x000fc600078e00ff */
[----:B------:R-:W-:Y:S01]  /*1f30*/  IADD3.X R11, R7, R19, R6, P0, !PT ;  /* 0x00000013070b7210 */ /* 0x000fe200007fe406 */
[----:B------:R-:W-:Y:S01]  /*1f40*/  IMAD.WIDE.U32 R16, R192, c[0x0][0x190], RZ ;  /* 0x00006400c0107a25 */ /* 0x000fe200078e00ff */
[----:B------:R-:W-:Y:S02]  /*1f50*/  @!P5 IADD3 R20, P1, R246, R20, RZ ;  /* 0x00000014f614d210 */ /* 0x000fe40007f3e0ff */
[----:B------:R-:W-:Y:S01]  /*1f60*/  LOP3.LUT R6, R8, 0xfffffffe, RZ, 0xc0, !PT ;  /* 0xfffffffe08067812 */ /* 0x000fe200078ec0ff */
[----:B------:R-:W-:Y:S01]  /*1f70*/  IMAD R13, R192, c[0x0][0x374], RZ ;  /* 0x0000dd00c00d7a24 */ /* 0x000fe200078e02ff */
[----:B------:R-:W-:Y:S01]  /*1f80*/  @!P5 IADD3 R12, P0, R248, R16, RZ ;  /* 0x00000010f80cd210 */ /* 0x000fe20007f1e0ff */
[----:B------:R-:W-:Y:S02]  /*1f90*/  IMAD R7, R192, c[0x0][0x194], RZ ;  /* 0x00006500c0077a24 */ /* 0x000fe400078e02ff */
[C---:B------:R-:W-:Y:S01]  /*1fa0*/  IMAD R22, R4.reuse, c[0x0][0x1b0], RZ ;  /* 0x00006c0004167a24 */ /* 0x040fe200078e02ff */
[----:B------:R-:W-:Y:S01]  /*1fb0*/  @!P5 IADD3.X R21, R247, R21, R13, P1, !PT ;  /* 0x00000015f715d210 */ /* 0x000fe20000ffe40d */
[----:B------:R-:W-:Y:S01]  /*1fc0*/  IMAD R16, R4, c[0x0][0x1b8], RZ ;  /* 0x00006e0004107a24 */ /* 0x000fe200078e02ff */
[----:B------:R-:W-:Y:S01]  /*1fd0*/  @!P5 IADD3.X R13, R249, R17, R7, P0, !PT ;  /* 0x00000011f90dd210 */ /* 0x000fe200007fe407 */
[----:B------:R-:W-:Y:S01]  /*1fe0*/  IMAD.WIDE.U32 R24, R5, c[0x0][0x1b0], R14 ;  /* 0x00006c0005187a25 */ /* 0x000fe200078e000e */
[----:B------:R-:W-:-:S02]  /*1ff0*/  @!P3 IADD3.X R7, RZ, R212, RZ, P2, !PT ;  /* 0x000000d4ff07b210 */ /* 0x000fc400017fe4ff */
[----:B------:R-:W-:Y:S01]  /*2000*/  @!P3 IADD3 R14, P1, R209, 0x20, RZ ;  /* 0x00000020d10eb810 */ /* 0x000fe20007f3e0ff */
[----:B------:R-:W-:Y:S01]  /*2010*/  IMAD.IADD R6, R239, 0x1, -R6 ;  /* 0x00000001ef067824 */ /* 0x000fe200078e0a06 */
[----:B------:R-:W-:Y:S01]  /*2020*/  ISETP.GE.AND P2, PT, R209, R9, PT ;  /* 0x00000009d100720c */ /* 0x000fe20003f46270 */
[C---:B------:R-:W-:Y:S02]  /*2030*/  IMAD R22, R5.reuse, c[0x0][0x1b4], R22 ;  /* 0x00006d0005167a24 */ /* 0x040fe400078e0216 */
[C---:B------:R-:W-:Y:S01]  /*2040*/  IMAD R16, R5.reuse, c[0x0][0x1bc], R16 ;  /* 0x00006f0005107a24 */ /* 0x040fe200078e0210 */
[----:B------:R-:W-:Y:S01]  /*2050*/  ISETP.NE.AND P0, PT, R6, 0x1, PT ;  /* 0x000000010600780c */ /* 0x000fe20003f05270 */
[----:B------:R-:W-:-:S04]  /*2060*/  IMAD.WIDE.U32 R10, R5, c[0x0][0x1b8], R10 ;  /* 0x00006e00050a7a25 */ /* 0x000fc800078e000a */
[----:B------:R-:W-:Y:S02]  /*2070*/  @!P3 IMAD R7, R7, c[0x0][0x198], RZ ;  /* 0x000066000707ba24 */ /* 0x000fe400078e02ff */
[----:B------:R-:W-:Y:S02]  /*2080*/  IMAD.IADD R23, R25, 0x1, R22 ;  /* 0x0000000119177824 */ /* 0x000fe400078e0216 */
[----:B------:R-:W-:Y:S01]  /*2090*/  @!P3 IMAD.X R5, RZ, RZ, R212, P1 ;  /* 0x000000ffff05b224 */ /* 0x000fe200008e06d4 */
[----:B------:R1:W-:Y:S01]  /*20a0*/  @P2 STS.128 [R215+0xc000], RZ ;  /* 0x00c000ffd7002388 */ /* 0x0003e20000000c00 */
[----:B------:R-:W-:Y:S01]  /*20b0*/  IMAD.IADD R17, R11, 0x1, R16 ;  /* 0x000000010b117824 */ /* 0x000fe200078e0210 */
[----:B------:R-:W-:Y:S01]  /*20c0*/  @!P3 MOV R25, R23 ;  /* 0x000000170019b202 */ /* 0x000fe20000000f00 */
[----:B------:R-:W-:Y:S01]  /*20d0*/  @!P3 IMAD R6, R18, c[0x0][0x19c], R7 ;  /* 0x000067001206ba24 */ /* 0x000fe200078e0207 */
[----:B------:R-:W-:Y:S01]  /*20e0*/  IADD3 R7, R208, 0x3000, RZ ;  /* 0x00003000d0077810 */ /* 0x000fe20007ffe0ff */
[----:B------:R-:W-:Y:S01]  /*20f0*/  @!P3 IMAD R5, R5, c[0x0][0x1a0], RZ ;  /* 0x000068000505ba24 */ /* 0x000fe200078e02ff */
[----:B------:R1:W-:Y:S01]  /*2100*/  @P2 STS.128 [R215+0xe000], RZ ;  /* 0x00e000ffd7002388 */ /* 0x0003e20000000c00 */
[----:B------:R-:W-:Y:S01]  /*2110*/  @!P3 IMAD.MOV.U32 R11, RZ, RZ, R17 ;  /* 0x000000ffff0bb224 */ /* 0x000fe200078e0011 */
[----:B------:R-:W-:Y:S01]  /*2120*/  SEL R7, R7, R208, !P0 ;  /* 0x000000d007077207 */ /* 0x000fe20004000000 */
[----:B------:R-:W-:Y:S01]  /*2130*/  @!P3 IMAD R4, R14, c[0x0][0x1a4], R5 ;  /* 0x000069000e04ba24 */ /* 0x000fe200078e0205 */
[----:B------:R1:W-:Y:S01]  /*2140*/  @P2 STS.128 [R215+0x10000], RZ ;  /* 0x010000ffd7002388 */ /* 0x0003e20000000c00 */
[----:B------:R-:W-:-:S02]  /*2150*/  @!P4 IMAD.MOV.U32 R16, RZ, RZ, R10 ;  /* 0x000000ffff10c224 */ /* 0x000fc400078e000a */
[----:B------:R-:W-:Y:S01]  /*2160*/  @!P3 IMAD.WIDE.U32 R14, R14, c[0x0][0x1a0], R10 ;  /* 0x000068000e0eba25 */ /* 0x000fe200078e000a */
[----:B------:R-:W-:Y:S01]  /*2170*/  @!PT LDS RZ, [RZ] ;  /* 0x00000000fffff984 */ /* 0x000fe20000000800 */
[----:B------:R-:W-:Y:S01]  /*2180*/  @!PT LDS RZ, [RZ] ;  /* 0x00000000fffff984 */ /* 0x000fe20000000800 */
[----:B------:R-:W-:Y:S01]  /*2190*/  @!PT LDS RZ, [RZ] ;  /* 0x00000000fffff984 */ /* 0x000fe20000000800 */
[----:B------:R1:W-:Y:S03]  /*21a0*/  @!P2 LDGSTS.E.BYPASS.LTC128B.128 [R215+0xc000], [R246.64] ;  /* 0x0c000000f6d7afae */ /* 0x0003e6000b901d46 */
[----:B------:R-:W-:Y:S01]  /*21b0*/  @!P3 IMAD.WIDE.U32 R18, R18, c[0x0][0x198], R24 ;  /* 0x000066001212ba25 */ /* 0x000fe200078e0018 */
[----:B------:R1:W-:Y:S03]  /*21c0*/  @!P2 LDGSTS.E.BYPASS.LTC128B.128 [R215+0xe000], [R246.64+0x80] ;  /* 0x0e000080f6d7afae */ /* 0x0003e6000b901d46 */
[----:B------:R-:W-:Y:S01]  /*21d0*/  @!P4 IMAD R10, R212, c[0x0][0x1a0], RZ ;  /* 0x00006800d40aca24 */ /* 0x000fe200078e02ff */
[----:B------:R1:W-:Y:S01]  /*21e0*/  @!P2 LDGSTS.E.BYPASS.LTC128B.128 [R215+0x10000], [R246.64+0x100] ;  /* 0x10000100f6d7afae */ /* 0x0003e2000b901d46 */
[----:B------:R-:W-:-:S02]  /*21f0*/  IMAD.SHL.U32 R237, R7, 0x2, RZ ;  /* 0x0000000207ed7824 */ /* 0x000fc400078e00ff */
[----:B------:R-:W-:Y:S01]  /*2200*/  @!P4 IMAD.MOV.U32 R22, RZ, RZ, R24 ;  /* 0x000000ffff16c224 */ /* 0x000fe200078e0018 */
[----:B------:R1:W-:Y:S01]  /*2210*/  @P5 STS.128 [R215+0xd000], RZ ;  /* 0x00d000ffd7005388 */ /* 0x0003e20000000c00 */
[----:B------:R-:W-:Y:S02]  /*2220*/  @!P4 IMAD R8, R212, c[0x0][0x198], RZ ;  /* 0x00006600d408ca24 */ /* 0x000fe400078e02ff */
[----:B------:R-:W-:Y:S01]  /*2230*/  @!P4 IMAD R5, R209, c[0x0][0x1a4], R10 ;  /* 0x00006900d105ca24 */ /* 0x000fe200078e020a */
[----:B------:R1:W-:Y:S01]  /*2240*/  @P5 STS.128 [R215+0xf000], RZ ;  /* 0x00f000ffd7005388 */ /* 0x0003e20000000c00 */
[----:B------:R-:W-:Y:S01]  /*2250*/  @!P3 IMAD.IADD R6, R19, 0x1, R6 ;  /* 0x000000011306b824 */ /* 0x000fe200078e0206 */
[C---:B------:R-:W-:Y:S01]  /*2260*/  @!P3 LEA R10, P1, R18.reuse, c[0x0][0x168], 0x1 ;  /* 0x00005a00120aba11 */ /* 0x040fe200078208ff */
[C---:B------:R-:W-:Y:S01]  /*2270*/  @!P4 IMAD.WIDE.U32 R16, R209.reuse, c[0x0][0x1a0], R16 ;  /* 0x00006800d110ca25 */ /* 0x040fe200078e0010 */
[----:B------:R1:W-:Y:S02]  /*2280*/  @P5 STS.128 [R215+0x11000], RZ ;  /* 0x011000ffd7005388 */ /* 0x0003e40000000c00 */
[----:B------:R-:W-:Y:S01]  /*2290*/  @!P3 LEA.HI.X R11, R18, c[0x0][0x16c], R6, 0x1, P1 ;  /* 0x00005b00120bba11 */ /* 0x000fe200008f0c06 */
[C---:B------:R-:W-:Y:S01]  /*22a0*/  @!P4 IMAD R8, R209.reuse, c[0x0][0x19c], R8 ;  /* 0x00006700d108ca24 */ /* 0x040fe200078e0208 */
[----:B------:R-:W-:Y:S01]  /*22b0*/  @!PT LDS RZ, [RZ] ;  /* 0x00000000fffff984 */ /* 0x000fe20000000800 */
[----:B------:R-:W-:Y:S01]  /*22c0*/  @!PT LDS RZ, [RZ] ;  /* 0x00000000fffff984 */ /* 0x000fe20000000800 */
[----:B------:R-:W-:Y:S01]  /*22d0*/  @!PT LDS RZ, [RZ] ;  /* 0x00000000fffff984 */ /* 0x000fe20000000800 */
[----:B------:R1:W-:Y:S01]  /*22e0*/  @!P5 LDGSTS.E.BYPASS.LTC128B.128 [R215+0xd000], [R20.64] ;  /* 0x0d00000014d7dfae */ /* 0x0003e2000b901d46 */
[----:B------:R-:W-:Y:S01]  /*22f0*/  @!P4 IMAD.WIDE.U32 R22, R209, c[0x0][0x198], R22 ;  /* 0x00006600d116ca25 */ /* 0x000fe200078e0016 */
[----:B------:R-:W-:-:S02]  /*2300*/  @!P4 IADD3 R5, R17, R5, RZ ;  /* 0x000000051105c210 */ /* 0x000fc40007ffe0ff */
[----:B------:R1:W-:Y:S01]  /*2310*/  @!P5 LDGSTS.E.BYPASS.LTC128B.128 [R215+0xf000], [R20.64+0x80] ;  /* 0x0f00008014d7dfae */ /* 0x0003e2000b901d46 */
[----:B------:R-:W-:Y:S01]  /*2320*/  @!P3 IMAD.IADD R7, R15, 0x1, R4 ;  /* 0x000000010f07b824 */ /* 0x000fe200078e0204 */
[----:B------:R-:W-:Y:S01]  /*2330*/  @!P4 LEA R18, P1, R16, c[0x0][0x170], 0x1 ;  /* 0x00005c001012ca11 */ /* 0x000fe200078208ff */
[----:B------:R-:W-:Y:S01]  /*2340*/  IMAD.SHL.U32 R231, R204, 0x4, RZ ;  /* 0x00000004cce77824 */ /* 0x000fe200078e00ff */
[----:B------:R1:W-:Y:S01]  /*2350*/  @!P5 LDGSTS.E.BYPASS.LTC128B.128 [R215+0x11000], [R20.64+0x100] ;  /* 0x1100010014d7dfae */ /* 0x0003e2000b901d46 */
[----:B------:R-:W-:Y:S01]  /*2360*/  @!P4 IADD3 R8, R23, R8, RZ ;  /* 0x000000081708c210 */ /* 0x000fe20007ffe0ff */
[----:B------:R-:W-:Y:S01]  /*2370*/  IMAD.MOV.U32 R236, RZ, RZ, 0x7f800000 ;  /* 0x7f800000ffec7424 */ /* 0x000fe200078e00ff */
[----:B------:R-:W-:Y:S01]  /*2380*/  @!P4 LEA R24, P6, R22, c[0x0][0x168], 0x1 ;  /* 0x00005a001618ca11 */ /* 0x000fe200078c08ff */
[----:B------:R1:W-:Y:S01]  /*2390*/  @P2 STS [R237], RZ ;  /* 0x000000ffed002388 */ /* 0x0003e20000000800 */
[----:B------:R-:W-:Y:S02]  /*23a0*/  IADD3 R6, R204, 0x8, RZ ;  /* 0x00000008cc067810 */ /* 0x000fe40007ffe0ff */
[----:B------:R-:W-:Y:S01]  /*23b0*/  @!P4 LEA.HI.X R19, R16, c[0x0][0x174], R5, 0x1, P1 ;  /* 0x00005d001013ca11 */ /* 0x000fe200008f0c05 */
[----:B------:R1:W-:Y:S01]  /*23c0*/  @P2 STS [R237+0x4], RZ ;  /* 0x000004ffed002388 */ /* 0x0003e20000000800 */
[----:B------:R-:W-:-:S02]  /*23d0*/  @!P4 LEA.HI.X R25, R22, c[0x0][0x16c], R8, 0x1, P6 ;  /* 0x00005b001619ca11 */ /* 0x000fc400030f0c08 */
[-C--:B------:R-:W-:Y:S01]  /*23e0*/  ISETP.GE.AND P6, PT, R6, R9.reuse, PT ;  /* 0x000000090600720c */ /* 0x080fe20003fc6270 */
[----:B------:R1:W-:Y:S01]  /*23f0*/  @P2 STS [R237+0x8], RZ ;  /* 0x000008ffed002388 */ /* 0x0003e20000000800 */
[----:B------:R-:W-:-:S03]  /*2400*/  ISETP.GE.AND P1, PT, R204, R9, PT ;  /* 0x00000009cc00720c */ /* 0x000fc60003f26270 */
        /* <DEDUP_REMOVED lines=14> */
[----:B------:R1:W-:Y:S01]  /*24f0*/  @!P2 LDGSTS.E.BYPASS.LTC128B.128 [R237+0x4000], [R248.64+0x100] ;  /* 0x04000100f8edafae */ /* 0x0003e2000b901d46 */
[----:B------:R-:W-:-:S03]  /*2500*/  @!P3 LEA R4, P2, R14, c[0x0][0x170], 0x1 ;  /* 0x00005c000e04ba11 */ /* 0x000fc600078408ff */
[----:B------:R1:W-:Y:S01]  /*2510*/  @P5 STS [R237+0x1000], RZ ;  /* 0x001000ffed005388 */ /* 0x0003e20000000800 */
[----:B------:R-:W-:Y:S02]  /*2520*/  @!P3 LEA.HI.X R5, R14, c[0x0][0x174], R7, 0x1, P2 ;  /* 0x00005d000e05ba11 */ /* 0x000fe400010f0c07 */
[----:B------:R-:W-:Y:S01]  /*2530*/  SHF.R.S32.HI R7, RZ, 0x1f, R204 ;  /* 0x0000001fff077819 */ /* 0x000fe200000114cc */
[----:B------:R1:W-:Y:S01]  /*2540*/  @P5 STS [R237+0x1004], RZ ;  /* 0x001004ffed005388 */ /* 0x0003e20000000800 */
[----:B------:R-:W-:Y:S02]  /*2550*/  IADD3 R6, P2, R231, R226, RZ ;  /* 0x000000e2e7067210 */ /* 0x000fe40007f5e0ff */
[----:B------:R-:W-:Y:S01]  /*2560*/  SHF.L.U64.HI R230, R204, 0x2, R7 ;  /* 0x00000002cce67819 */ /* 0x000fe20000010207 */
[----:B------:R1:W-:Y:S04]  /*2570*/  @P5 STS [R237+0x1008], RZ ;  /* 0x001008ffed005388 */ /* 0x0003e80000000800 */
[----:B------:R-:W-:Y:S01]  /*2580*/  IMAD.X R7, R230, 0x1, R227, P2 ;  /* 0x00000001e6077824 */ /* 0x000fe200010e06e3 */
[----:B------:R1:W-:Y:S04]  /*2590*/  @P5 STS [R237+0x100c], RZ ;  /* 0x00100cffed005388 */ /* 0x0003e80000000800 */
[----:B------:R1:W5:Y:S04]  /*25a0*/  @!P6 LDG.E R236, [R6.64+0x20] ;  /* 0x0000200606ece981 */ /* 0x000368000c1e1900 */
        /* <DEDUP_REMOVED lines=51> */
[----:B------:R-:W-:-:S03]  /*28e0*/  MOV R193, 0x20 ;  /* 0x0000002000c17802 */ /* 0x000fc60000000f00 */
[----:B------:R1:W5:Y:S01]  /*28f0*/  @!P1 LDG.E R235, [R6.64] ;  /* 0x0000000606eb9981 */ /* 0x000362000c1e1900 */
[----:B------:R-:W-:Y:S01]  /*2900*/  R2P PR, R205, 0x6 ;  /* 0x00000006cd007804 */ /* 0x000fe20000000000 */
[----:B------:R-:W-:Y:S01]  /*2910*/  IMAD.IADD R221, R225, 0x1, R242 ;  /* 0x00000001e1dd7824 */ /* 0x000fe200078e02f2 */
[----:B------:R-:W-:Y:S02]  /*2920*/  IADD3 R194, R199, 0x3000, RZ ;  /* 0x00003000c7c27810 */ /* 0x000fe40007ffe0ff */
[----:B------:R-:W-:Y:S02]  /*2930*/  IADD3 R195, R200, 0x3000, RZ ;  /* 0x00003000c8c37810 */ /* 0x000fe40007ffe0ff */
[----:B------:R-:W-:Y:S02]  /*2940*/  SEL R193, R193, 0xffffffe0, !P1 ;  /* 0xffffffe0c1c17807 */ /* 0x000fe40004800000 */
[----:B------:R-:W-:Y:S02]  /*2950*/  SEL R192, R192, 0xffffffc0, !P2 ;  /* 0xffffffc0c0c07807 */ /* 0x000fe40005000000 */
[----:B------:R-:W-:Y:S01]  /*2960*/  SEL R194, R194, R199, !P0 ;  /* 0x000000c7c2c27207 */ /* 0x000fe20004000000 */
[----:B------:R-:W-:Y:S01]  /*2970*/  IMAD.IADD R191, R196, 0x1, R193 ;  /* 0x00000001c4bf7824 */ /* 0x000fe200078e02c1 */
[----:B------:R-:W-:-:S02]  /*2980*/  IADD3 R243, -R238, 0x40, R221 ;  /* 0x00000040eef37810 */ /* 0x000fc40007ffe1dd */
[----:B------:R-:W-:Y:S01]  /*2990*/  SEL R195, R195, R200, !P0 ;  /* 0x000000c8c3c37207 */ /* 0x000fe20004000000 */
[----:B------:R-:W-:Y:S01]  /*29a0*/  IMAD.MOV.U32 R234, RZ, RZ, c[0x0][0x2e4] ;  /* 0x0000b900ffea7624 */ /* 0x000fe200078e00ff */
        /* <DEDUP_REMOVED lines=48> */
[----:B------:R-:W-:Y:S01]  /*2cb0*/  IADD3 R243, R243, -c[0x0][0x2e8], RZ ;  /* 0x8000ba00f3f37a10 */ /* 0x000fe20007ffe0ff */
[----:B------:R-:W-:Y:S01]  /*2cc0*/  IMAD.SHL.U32 R194, R194, 0x2, RZ ;  /* 0x00000002c2c27824 */ /* 0x000fe200078e00ff */
[----:B------:R-:W-:Y:S01]  /*2cd0*/  SHF.L.U32 R195, R195, 0x1, RZ ;  /* 0x00000001c3c37819 */ /* 0x000fe200000006ff */
[----:B------:R-:W-:Y:S01]  /*2ce0*/  IMAD.IADD R190, R192, 0x1, R191 ;  /* 0x00000001c0be7824 */ /* 0x000fe200078e02bf */
[----:B-1----:R-:W-:-:S02]  /*2cf0*/  IADD3 R189, R196, R192, RZ ;  /* 0x000000c0c4bd7210 */ /* 0x002fc40007ffe0ff */
.L_x_446:
        /* <DEDUP_REMOVED lines=106> */
.L_x_442:
        /* <DEDUP_REMOVED lines=70> */
.L_x_443:
        /* <DEDUP_REMOVED lines=185> */
[----:B------:R-:W-:Y:S04]  /*4390*/  ISETP.NE.U32.AND P1, PT, R6, 0x1, PT ;  /* 0x000000010600780c */ /* 0x000fe80003f25070 */
[----:B------:R-:W-:Y:S02]  /*43a0*/  SEL R4, R4, 0x6000, !P1 ;  /* 0x0000600004047807 */ /* 0x000fe40004800000 */
[----:B------:R-:W-:Y:S03]  /*43b0*/  LEA R248, P0, R5, R248, 0x1 ;  /* 0x000000f805f87211 */ /* 0x000fe600078008ff */
[--C-:B------:R-:W-:Y:S01]  /*43c0*/  IMAD.IADD R237, R237, 0x1, R4.reuse ;  /* 0x00000001eded7824 */ /* 0x100fe200078e0204 */
[----:B------:R-:W-:Y:S01]  /*43d0*/  LEA.HI.X.SX32 R249, R5, R249, 0x1, P0 ;  /* 0x000000f905f97211 */ /* 0x000fe200000f0eff */
[----:B------:R-:W-:Y:S01]  /*43e0*/  IMAD.MOV.U32 R5, RZ, RZ, c[0x0][0x194] ;  /* 0x00006500ff057624 */ /* 0x000fe200078e00ff */
[----:B------:R-:W-:Y:S01]  /*43f0*/  LEA R6, P0, R7, R248, 0x6 ;  /* 0x000000f807067211 */ /* 0x000fe200078030ff */
[----:B------:R-:W-:Y:S02]  /*4400*/  IMAD.IADD R195, R195, 0x1, R4 ;  /* 0x00000001c3c37824 */ /* 0x000fe400078e0204 */
        /* <DEDUP_REMOVED lines=11> */
.L_x_444:
        /* <DEDUP_REMOVED lines=18> */
[----:B-1----:R-:W-:Y:S05]  /*45e0*/  LDSM.16.MT88.4 R4, [R197+0x20000] ;  /* 0x02000000c504783b */ /* 0x002fea0000004200 */
        /* <DEDUP_REMOVED lines=69> */
[----:B------:R-:W-:Y:S04]  /*4a40*/  IMAD.MOV.U32 R7, RZ, RZ, c[0x0][0x370] ;  /* 0x0000dc00ff077624 */ /* 0x000fe800078e00ff */
[----:B------:R-:W-:Y:S05]  /*4a50*/  IMAD.U32 R5, R7, -0x40, RZ ;  /* 0xffffffc007057824 */ /* 0x000fea00078e00ff */
[C---:B------:R-:W-:Y:S04]  /*4a60*/  LEA R246, P0, R5.reuse, R246, 0x1 ;  /* 0x000000f605f67211 */ /* 0x040fe800078008ff */
[----:B------:R-:W-:Y:S01]  /*4a70*/  LEA.HI.X.SX32 R247, R5, R247, 0x1, P0 ;  /* 0x000000f705f77211 */ /* 0x000fe200000f0eff */
[----:B------:R-:W-:Y:S01]  /*4a80*/  IMAD.MOV.U32 R5, RZ, RZ, c[0x0][0x374] ;  /* 0x0000dd00ff057624 */ /* 0x000fe200078e00ff */
        /* <DEDUP_REMOVED lines=12> */
.L_x_445:
        /* <DEDUP_REMOVED lines=11> */
[-C--:B-12---:R-:W-:Y:S03]  /*4c00*/  HMMA.16816.F32 R4, R148, R16.reuse, RZ ;  /* 0x000000109404723c */ /* 0x086fe600000018ff */
[----:B------:R-:W-:Y:S04]  /*4c10*/  LDSM.16.M88.4 R176, [R189+0x1000] ;  /* 0x00100000bdb0783b */ /* 0x000fe80000000200 */
[----:B------:R-:W-:Y:S01]  /*4c20*/  LDSM.16.MT88.4 R180, [R201+0x15000] ;  /* 0x01500000c9b4783b */ /* 0x000fe20000004200 */
[C---:B---3--:R-:W-:Y:S03]  /*4c30*/  HMMA.16816.F32 R8, R92.reuse, R16, RZ ;  /* 0x000000105c08723c */ /* 0x048fe600000018ff */
        /* <DEDUP_REMOVED lines=39> */
[C---:B------:R-:W-:Y:S01]  /*4eb0*/  IMAD.SHL.U32 R157, R250.reuse, 0x10, RZ ;  /* 0x00000010fa9d7824 */ /* 0x040fe200078e00ff */
        /* <DEDUP_REMOVED lines=20> */
[----:B------:R1:W5:Y:S02]  /*5000*/  @P3 LDG.E R236, [R154.64+-0xe0] ;  /* 0xffff20069aec3981 */ /* 0x000364000c1e1900 */
[C---:B------:R-:W-:Y:S01]  /*5010*/  IMAD R169, R250.reuse, 0x38, RZ ;  /* 0x00000038faa97824 */ /* 0x040fe200078e02ff */
[-C--:B------:R-:W-:Y:S01]  /*5020*/  HMMA.16816.F32 R92, R184, R170.reuse, R92 ;  /* 0x000000aab85c723c */ /* 0x080fe2000000185c */
[----:B------:R-:W-:Y:S04]  /*5030*/  RED.E.ADD.F32.FTZ.RN.STRONG.GPU [R244.64], R4 ;  /* 0x00000004f400798e */ /* 0x000fe8000c10e786 */
[----:B------:R2:W-:Y:S03]  /*5040*/  RED.E.ADD.F32.FTZ.RN.STRONG.GPU [R158.64], R5 ;  /* 0x000000059e00798e */ /* 0x0005e6000c10e786 */
[----:B------:R-:W-:Y:S01]  /*5050*/  HMMA.16816.F32 R96, R160, R170, R96 ;  /* 0x000000aaa060723c */ /* 0x000fe20000001860 */
[----:B------:R-:W-:Y:S06]  /*5060*/  RED.E.ADD.F32.FTZ.RN.STRONG.GPU [R166.64], R6 ;  /* 0x00000006a600798e */ /* 0x000fec000c10e786 */
[C---:B------:R-:W-:Y:S02]  /*5070*/  IMAD R161, R250.reuse, 0x18, RZ ;  /* 0x00000018faa17824 */ /* 0x040fe400078e02ff */
[C---:B------:R-:W-:Y:S03]  /*5080*/  IMAD.SHL.U32 R163, R250.reuse, 0x20, RZ ;  /* 0x00000020faa37824 */ /* 0x040fe600078e00ff */
[-C--:B------:R-:W-:Y:S02]  /*5090*/  LEA R164, P0, R161, R244.reuse, 0x2 ;  /* 0x000000f4a1a47211 */ /* 0x080fe400078010ff */
[-C--:B------:R-:W-:Y:S01]  /*50a0*/  LEA R162, P1, R163, R244.reuse, 0x2 ;  /* 0x000000f4a3a27211 */ /* 0x080fe200078210ff */
[C---:B-1----:R-:W-:Y:S01]  /*50b0*/  IMAD R155, R250.reuse, 0x28, RZ ;  /* 0x00000028fa9b7824 */ /* 0x042fe200078e02ff */
[-C--:B------:R-:W-:Y:S01]  /*50c0*/  LEA.HI.X.SX32 R165, R161, R245.reuse, 0x2, P0 ;  /* 0x000000f5a1a57211 */ /* 0x080fe200000f16ff */
[----:B------:R-:W-:Y:S01]  /*50d0*/  IMAD R161, R250, 0x30, RZ ;  /* 0x00000030faa17824 */ /* 0x000fe200078e02ff */
[-C--:B------:R-:W-:Y:S02]  /*50e0*/  LEA.HI.X.SX32 R163, R163, R245.reuse, 0x2, P1 ;  /* 0x000000f5a3a37211 */ /* 0x080fe400008f16ff */
        /* <DEDUP_REMOVED lines=382> */
.L_x_447:
[----:B---3--:R-:W-:-:S05]  /*68d0*/  @P0 IADD3 R52, R240, R241, RZ ;  /* 0x000000f1f0340210 */ /* 0x008fca0007ffe0ff */
        /* <DEDUP_REMOVED lines=12> */
.L_x_448:
[----:B------:R-:W-:Y:S01]  /*69a0*/  BAR.SYNC.DEFER_BLOCKING 0x0 ;  /* 0x0000000000007b1d */ /* 0x000fe20000010000 */
[----:B------:R-:W-:Y:S01]  /*69b0*/  MOV R58, R210 ;  /* 0x000000d2003a7202 */ /* 0x000fe20000000f00 */
[----:B------:R-:W-:Y:S01]  /*69c0*/  IMAD R238, R214, -0x40, R238 ;  /* 0xffffffc0d6ee7824 */ /* 0x000fe200078e02ee */
[----:B------:R-:W-:Y:S01]  /*69d0*/  MOV R59, R211 ;  /* 0x000000d3003b7202 */ /* 0x000fe20000000f00 */
[----:B------:R-:W-:Y:S02]  /*69e0*/  IMAD R44, R223, c[0x0][0x3a0], RZ ;  /* 0x0000e800df2c7a24 */ /* 0x000fe400078e02ff */
[----:B------:R-:W-:Y:S01]  /*69f0*/  BSSY B0, `(.L_x_449) ;  /* 0x0000022000007945 */ /* 0x000fe20003800000 */
[----:B------:R-:W-:Y:S01]  /*6a00*/  ISETP.GE.AND P2, PT, R209, R238, PT ;  /* 0x000000eed100720c */ /* 0x000fe20003f46270 */
[----:B------:R-:W-:-:S04]  /*6a10*/  IMAD.WIDE.U32 R46, R225, c[0x0][0x3a0], R58 ;  /* 0x0000e800e12e7a25 */ /* 0x000fc800078e003a */
[----:B------:R-:W-:Y:S01]  /*6a20*/  IMAD R41, R225, c[0x0][0x3a4], R44 ;  /* 0x0000e900e1297a24 */ /* 0x000fe200078e022c */
[----:B------:R-:W-:-:S04]  /*6a30*/  IADD3 R60, P0, R42, R46, RZ ;  /* 0x0000002e2a3c7210 */ /* 0x000fc80007f1e0ff */
[----:B------:R-:W-:Y:S01]  /*6a40*/  IADD3.X R61, R40, R47, R41, P0, !PT ;  /* 0x0000002f283d7210 */ /* 0x000fe200007fe429 */
[----:B------:R-:W-:-:S04]  /*6a50*/  IMAD R40, R232, c[0x0][0x3b8], RZ ;  /* 0x0000ee00e8287a24 */ /* 0x000fc800078e02ff */
[C---:B------:R-:W-:Y:S01]  /*6a60*/  IMAD R55, R233.reuse, c[0x0][0x3bc], R40 ;  /* 0x0000ef00e9377a24 */ /* 0x040fe200078e0228 */
[----:B------:R1:W2:Y:S01]  /*6a70*/  LDS.128 R36, [R215+0x13000] ;  /* 0x01300000d7247984 */ /* 0x0002a20000000c00 */
[----:B------:R-:W-:-:S03]  /*6a80*/  IMAD.WIDE.U32 R60, R233, c[0x0][0x3b8], R60 ;  /* 0x0000ee00e93c7a25 */ /* 0x000fc600078e003c */
[----:B------:R1:W3:Y:S02]  /*6a90*/  LDS.128 R32, [R215+0x15000] ;  /* 0x01500000d7207984 */ /* 0x0002e40000000c00 */
[----:B------:R-:W-:Y:S02]  /*6aa0*/  IADD3 R55, R55, R61, RZ ;  /* 0x0000003d37377210 */ /* 0x000fe40007ffe0ff */
[----:B------:R1:W4:Y:S04]  /*6ab0*/  LDS.128 R28, [R215+0x17000] ;  /* 0x01700000d71c7984 */ /* 0x0003280000000c00 */
[----:B------:R1:W1:Y:S04]  /*6ac0*/  LDS.128 R24, [R215+0x18000] ;  /* 0x01800000d7187984 */ /* 0x0002680000000c00 */
[----:B------:R1:W1:Y:S04]  /*6ad0*/  LDS.128 R20, [R215+0x19000] ;  /* 0x01900000d7147984 */ /* 0x0002680000000c00 */
[----:B------:R1:W1:Y:S04]  /*6ae0*/  LDS.128 R16, [R215+0x1a000] ;  /* 0x01a00000d7107984 */ /* 0x0002680000000c00 */
        /* <DEDUP_REMOVED lines=18> */
.L_x_450:
[----:B------:R-:W-:Y:S05]  /*6c10*/  BSYNC B0 ;  /* 0x0000000000007941 */ /* 0x000fea0003800000 */
.L_x_449:
[----:B----4-:R-:W-:Y:S01]  /*6c20*/  IADD3 R41, R209, 0x20, RZ ;  /* 0x00000020d1297810 */ /* 0x010fe20007ffe0ff */
[----:B------:R-:W-:Y:S03]  /*6c30*/  BSSY B0, `(.L_x_451) ;  /* 0x0000010000007945 */ /* 0x000fe60003800000 */
[----:B------:R-:W-:-:S13]  /*6c40*/  ISETP.GE.AND P1, PT, R41, R238, PT ;  /* 0x000000ee2900720c */ /* 0x000fda0003f26270 */
[----:B------:R-:W-:Y:S05]  /*6c50*/  @P1 BRA `(.L_x_452) ;  /* 0x000000d000001947 */ /* 0x000fea0003800000 */
[----:B------:R-:W-:Y:S01]  /*6c60*/  IADD3 R41, P0, R209, 0x20, RZ ;  /* 0x00000020d1297810 */ /* 0x000fe20007f1e0ff */
[----:B------:R-:W-:Y:S01]  /*6c70*/  IMAD.MOV.U32 R42, RZ, RZ, R60 ;  /* 0x000000ffff2a7224 */ /* 0x000fe200078e003c */
[----:B------:R-:W-:-:S03]  /*6c80*/  MOV R43, R55 ;  /* 0x00000037002b7202 */ /* 0x000fc60000000f00 */
[----:B------:R-:W-:Y:S02]  /*6c90*/  IMAD.X R40, RZ, RZ, R212, P0 ;  /* 0x000000ffff287224 */ /* 0x000fe400000e06d4 */
[----:B------:R-:W-:-:S04]  /*6ca0*/  IMAD.WIDE.U32 R42, R41, c[0x0][0x3a0], R42 ;  /* 0x0000e800292a7a25 */ /* 0x000fc800078e002a */
[----:B------:R-:W-:Y:S01]  /*6cb0*/  IMAD R40, R40, c[0x0][0x3a0], RZ ;  /* 0x0000e80028287a24 */ /* 0x000fe200078e02ff */
[----:B------:R-:W-:-:S03]  /*6cc0*/  LEA R44, P0, R42, c[0x0][0x340], 0x1 ;  /* 0x0000d0002a2c7a11 */ /* 0x000fc600078008ff */
[----:B------:R-:W-:-:S05]  /*6cd0*/  IMAD R40, R41, c[0x0][0x3a4], R40 ;  /* 0x0000e90029287a24 */ /* 0x000fca00078e0228 */
[----:B------:R-:W-:-:S04]  /*6ce0*/  IADD3 R40, R40, R43, RZ ;  /* 0x0000002b28287210 */ /* 0x000fc80007ffe0ff */
[----:B------:R-:W-:-:S05]  /*6cf0*/  LEA.HI.X R45, R42, c[0x0][0x344], R40, 0x1, P0 ;  /* 0x0000d1002a2d7a11 */ /* 0x000fca00000f0c28 */
[----:B--2---:R2:W-:Y:S04]  /*6d00*/  STG.E.128 [R44.64], R36 ;  /* 0x000000242c007986 */ /* 0x0045e8000c101d06 */
[----:B---3--:R2:W-:Y:S04]  /*6d10*/  STG.E.128 [R44.64+0x80], R32 ;  /* 0x000080202c007986 */ /* 0x0085e8000c101d06 */
[----:B------:R2:W-:Y:S02]  /*6d20*/  STG.E.128 [R44.64+0x100], R28 ;  /* 0x0001001c2c007986 */ /* 0x0005e4000c101d06 */
.L_x_452:
[----:B------:R-:W-:Y:S05]  /*6d30*/  BSYNC B0 ;  /* 0x0000000000007941 */ /* 0x000fea0003800000 */
.L_x_451:
[----:B------:R-:W-:Y:S01]  /*6d40*/  IMAD.WIDE.U32 R58, R225, c[0x0][0x3a8], R58 ;  /* 0x0000ea00e13a7a25 */ /* 0x000fe200078e003a */
[----:B------:R-:W-:Y:S03]  /*6d50*/  BSSY B0, `(.L_x_453) ;  /* 0x0000015000007945 */ /* 0x000fe60003800000 */
[----:B--2---:R-:W-:Y:S01]  /*6d60*/  IMAD R28, R223, c[0x0][0x3a8], RZ ;  /* 0x0000ea00df1c7a24 */ /* 0x004fe200078e02ff */
        /* <DEDUP_REMOVED lines=8> */
[----:B---3--:R-:W-:Y:S01]  /*6df0*/  MOV R32, R30 ;  /* 0x0000001e00207202 */ /* 0x008fe20000000f00 */
[----:B------:R-:W-:Y:S01]  /*6e00*/  IMAD R28, R212, c[0x0][0x3a8], RZ ;  /* 0x0000ea00d41c7a24 */ /* 0x000fe200078e02ff */
[----:B------:R-:W-:-:S03]  /*6e10*/  MOV R33, R29 ;  /* 0x0000001d00217202 */ /* 0x000fc60000000f00 */
[C---:B------:R-:W-:Y:S02]  /*6e20*/  IMAD R28, R209.reuse, c[0x0][0x3ac], R28 ;  /* 0x0000eb00d11c7a24 */ /* 0x040fe400078e021c */
[----:B------:R-:W-:-:S05]  /*6e30*/  IMAD.WIDE.U32 R32, R209, c[0x0][0x3a8], R32 ;  /* 0x0000ea00d1207a25 */ /* 0x000fca00078e0020 */
[----:B------:R-:W-:Y:S02]  /*6e40*/  IADD3 R28, R28, R33, RZ ;  /* 0x000000211c1c7210 */ /* 0x000fe40007ffe0ff */
[----:B------:R-:W-:-:S04]  /*6e50*/  LEA R34, P0, R32, c[0x0][0x348], 0x1 ;  /* 0x0000d20020227a11 */ /* 0x000fc800078008ff */
[----:B------:R-:W-:-:S05]  /*6e60*/  LEA.HI.X R35, R32, c[0x0][0x34c], R28, 0x1, P0 ;  /* 0x0000d30020237a11 */ /* 0x000fca00000f0c1c */
[----:B-1----:R1:W-:Y:S04]  /*6e70*/  STG.E.128 [R34.64], R24 ;  /* 0x0000001822007986 */ /* 0x0023e8000c101d06 */
[----:B------:R1:W-:Y:S04]  /*6e80*/  STG.E.128 [R34.64+0x80], R16 ;  /* 0x0000801022007986 */ /* 0x0003e8000c101d06 */
[----:B------:R1:W-:Y:S02]  /*6e90*/  STG.E.128 [R34.64+0x100], R8 ;  /* 0x0001000822007986 */ /* 0x0003e4000c101d06 */
.L_x_454:
[----:B------:R-:W-:Y:S05]  /*6ea0*/  BSYNC B0 ;  /* 0x0000000000007941 */ /* 0x000fea0003800000 */
.L_x_453:
[----:B------:R-:W-:Y:S05]  /*6eb0*/  @P1 BRA `(.L_x_441) ;  /* 0x000000c000001947 */ /* 0x000fea0003800000 */
[----:B-1----:R-:W-:Y:S02]  /*6ec0*/  IADD3 R9, P0, R209, 0x20, RZ ;  /* 0x00000020d1097810 */ /* 0x002fe40007f1e0ff */
        /* <DEDUP_REMOVED lines=8> */
[----:B------:R1:W-:Y:S04]  /*6f50*/  STG.E.128 [R16.64], R20 ;  /* 0x0000001410007986 */ /* 0x0003e8000c101d06 */
[----:B------:R1:W-:Y:S04]  /*6f60*/  STG.E.128 [R16.64+0x80], R12 ;  /* 0x0000800c10007986 */ /* 0x0003e8000c101d06 */
[----:B------:R1:W-:Y:S02]  /*6f70*/  STG.E.128 [R16.64+0x100], R4 ;  /* 0x0001000410007986 */ /* 0x0003e4000c101d06 */
.L_x_441:
[----:B------:R-:W-:Y:S05]  /*6f80*/  BSYNC B1 ;  /* 0x0000000000017941 */ /* 0x000fea0003800000 */
.L_x_427:
[----:B------:R-:W-:-:S04]  /*6f90*/  IADD3 R214, R214, c[0x0][0xc], RZ ;  /* 0x00000300d6d67a10 */ /* 0x000fc80007ffe0ff */
[----:B------:R-:W-:-:S13]  /*6fa0*/  ISETP.GE.AND P0, PT, R214, UR4, PT ;  /* 0x00000004d6007c0c */ /* 0x000fda000bf06270 */
[----:B------:R-:W-:Y:S01]  /*6fb0*/  @P0 CALL.REL.NOINC `(.L_x_455) ;  /* 0x0000001000000944 */ /* 0x000fe20003c00000 */
[----:B------:R-:W-:Y:S05]  /*6fc0*/  BRA `(.L_x_456) ;  /* 0xffff98c000007947 */ /* 0x000fea000383ffff */
.L_x_455:
[----:B------:R-:W-:Y:S05]  /*6fd0*/  EXIT ;  /* 0x000000000000794d */ /* 0x000fea0003800000 */
.L_x_457:
        /* <DEDUP_REMOVED lines=10> */
.L_x_1588:


//--------------------- .text._ZN5flash44flash_bwd_dq_dk_dv_loop_seqk_parallel_kernelI23Flash_bwd_kernel_traitsILi192ELi64ELi64ELi8ELi4ELi2ELi2ELb0ELb0EN7cutlass6half_tE19Flash_kernel_traitsILi192ELi64ELi64ELi8ES3_EELb0ELb0ELb1ELb1ELb0ELb0ELb0EEEvNS_16Flash_bwd_paramsE --------------------------
	.section	.text._ZN5flash44flash_bwd_dq_dk_dv_loop_seqk_parallel_kernelI23Flash_bwd_kernel_traitsILi192ELi64ELi64ELi8ELi4ELi2ELi2ELb0ELb0EN7cutlass6half_tE19Flash_kernel_traitsILi192ELi64ELi64ELi8ES3_EELb0ELb0ELb1ELb1ELb0ELb0ELb0EEEvNS_16Flash_bwd_paramsE,"ax",@progbits
	.sectioninfo	@"SHI_REGISTERS=255"
	.align	128
        .global         _ZN5flash44flash_bwd_dq_dk_dv_loop_seqk_parallel_kernelI23Flash_bwd_kernel_traitsILi192ELi64ELi64ELi8ELi4ELi2ELi2ELb0ELb0EN7cutlass6half_tE19Flash_kernel_traitsILi192ELi64ELi64ELi8ES3_EELb0ELb0ELb1ELb1ELb0ELb0ELb0EEEvNS_16Flash_bwd_paramsE
        .type           _ZN5flash44flash_bwd_dq_dk_dv_loop_seqk_parallel_kernelI23Flash_bwd_kernel_traitsILi192ELi64ELi64ELi8ELi4ELi2ELi2ELb0ELb0EN7cutlass6half_tE19Flash_kernel_traitsILi192ELi64ELi64ELi8ES3_EELb0ELb0ELb1ELb1ELb0ELb0ELb0EEEvNS_16Flash_bwd_paramsE,@function
        .size           _ZN5flash44flash_bwd_dq_dk_dv_loop_seqk_parallel_kernelI23Flash_bwd_kernel_traitsILi192ELi64ELi64ELi8ELi4ELi2ELi2ELb0ELb0EN7cutlass6half_tE19Flash_kernel_traitsILi192ELi64ELi64ELi8ES3_EELb0ELb0ELb1ELb1ELb0ELb0ELb0EEEvNS_16Flash_bwd_paramsE,(.L_x_1589 - _ZN5flash44flash_bwd_dq_dk_dv_loop_seqk_parallel_kernelI23Flash_bwd_kernel_traitsILi192ELi64ELi64ELi8ELi4ELi2ELi2ELb0ELb0EN7cutlass6half_tE19Flash_kernel_traitsILi192ELi64ELi64ELi8ES3_EELb0ELb0ELb1ELb1ELb0ELb0ELb0EEEvNS_16Flash_bwd_paramsE)
        .other          _ZN5flash44flash_bwd_dq_dk_dv_loop_seqk_parallel_kernelI23Flash_bwd_kernel_traitsILi192ELi64ELi64ELi8ELi4ELi2ELi2ELb0ELb0EN7cutlass6half_tE19Flash_kernel_traitsILi192ELi64ELi64ELi8ES3_EELb0ELb0ELb1ELb1ELb0ELb0ELb0EEEvNS_16Flash_bwd_paramsE,@"STO_CUDA_ENTRY STV_DEFAULT"
_ZN5flash44flash_bwd_dq_dk_dv_loop_seqk_parallel_kernelI23Flash_bwd_kernel_traitsILi192ELi64ELi64ELi8ELi4ELi2ELi2ELb0ELb0EN7cutlass6half_tE19Flash_kernel_traitsILi192ELi64ELi64ELi8ES3_EELb0ELb0ELb1ELb1ELb0ELb0ELb0EEEvNS_16Flash_bwd_paramsE:
.text._ZN5flash44flash_bwd_dq_dk_dv_loop_seqk_parallel_kernelI23Flash_bwd_kernel_traitsILi192ELi64ELi64ELi8ELi4ELi2ELi2ELb0ELb0EN7cutlass6half_tE19Flash_kernel_traitsILi192ELi64ELi64ELi8ES3_EELb0ELb0ELb1ELb1ELb0ELb0ELb0EEEvNS_16Flash_bwd_paramsE:
        /* <DEDUP_REMOVED lines=12> */
[----:B------:R-:W-:Y:S01]  /*00c0*/  IMAD.MOV.U32 R224, RZ, RZ, -0x10 ;  /* 0xfffffff0ffe07424 */ /* 0x000fe200078e00ff */
[----:B------:R-:W2:Y:S04]  /*00d0*/  S2R R210, SR_CTAID.Y ;  /* 0x0000000000d27919 */ /* 0x000ea80000002600 */
[----:B------:R-:W3:Y:S01]  /*00e0*/  S2R R244, SR_CTAID.Z ;  /* 0x0000000000f47919 */ /* 0x000ee20000002700 */
[----:B-1----:R-:W-:Y:S01]  /*00f0*/  SHF.R.S32.HI R10, RZ, 0x1f, R6 ;  /* 0x0000001fff0a7819 */ /* 0x002fe20000011406 */
[----:B------:R-:W-:-:S03]  /*0100*/  IMAD.SHL.U32 R201, R6, 0x2, RZ ;  /* 0x0000000206c97824 */ /* 0x000fc600078e00ff */
[CC--:B------:R-:W-:Y:S02]  /*0110*/  LEA.HI R16, R10.reuse, R6.reuse, RZ, 0x3 ;  /* 0x000000060a107211 */ /* 0x0c0fe400078f18ff */
[CC--:B------:R-:W-:Y:S02]  /*0120*/  LEA.HI R8, R10.reuse, R6.reuse, RZ, 0x2 ;  /* 0x000000060a087211 */ /* 0x0c0fe400078f10ff */
[----:B------:R-:W-:Y:S02]  /*0130*/  LEA.HI R15, R10, R6, RZ, 0x4 ;  /* 0x000000060a0f7211 */ /* 0x000fe400078f20ff */
[----:B------:R-:W-:Y:S02]  /*0140*/  LOP3.LUT R3, R16, 0xfffffff8, RZ, 0xc0, !PT ;  /* 0xfffffff810037812 */ /* 0x000fe400078ec0ff */
[----:B------:R-:W-:Y:S02]  /*0150*/  SHF.R.S32.HI R207, RZ, 0x3, R16 ;  /* 0x00000003ffcf7819 */ /* 0x000fe40000011410 */
[--C-:B------:R-:W-:Y:S01]  /*0160*/  SHF.R.S32.HI R7, RZ, 0x2, R8.reuse ;  /* 0x00000002ff077819 */ /* 0x100fe20000011408 */
[----:B------:R-:W-:Y:S01]  /*0170*/  IMAD.IADD R3, R6, 0x1, -R3 ;  /* 0x0000000106037824 */ /* 0x000fe200078e0a03 */
[----:B------:R-:W-:Y:S01]  /*0180*/  SHF.R.S32.HI R5, RZ, 0x1f, R8 ;  /* 0x0000001fff057819 */ /* 0x000fe20000011408 */
[----:B------:R-:W-:Y:S01]  /*0190*/  IMAD.SHL.U32 R206, R207, 0x40, RZ ;  /* 0x00000040cfce7824 */ /* 0x000fe200078e00ff */
[----:B------:R-:W-:Y:S01]  /*01a0*/  SHF.R.S32.HI R0, RZ, 0x4, R15 ;  /* 0x00000004ff007819 */ /* 0x000fe2000001140f */
[----:B------:R-:W-:Y:S01]  /*01b0*/  IMAD.SHL.U32 R208, R3, 0x8, RZ ;  /* 0x0000000803d07824 */ /* 0x000fe200078e00ff */
[----:B------:R-:W-:Y:S01]  /*01c0*/  LEA.HI R5, R5, R7, RZ, 0x3 ;  /* 0x0000000705057211 */ /* 0x000fe200078f18ff */
[----:B------:R-:W-:Y:S01]  /*01d0*/  IMAD.SHL.U32 R11, R3, 0x40, RZ ;  /* 0x00000040030b7824 */ /* 0x000fe200078e00ff */
[----:B------:R-:W-:-:S02]  /*01e0*/  LEA.HI R2, R15, R0, RZ, 0x1 ;  /* 0x000000000f027211 */ /* 0x000fc400078f08ff */
[----:B------:R-:W-:Y:S02]  /*01f0*/  LOP3.LUT R5, R5, 0xfffffff8, RZ, 0xc0, !PT ;  /* 0xfffffff805057812 */ /* 0x000fe400078ec0ff */
[-C--:B------:R-:W-:Y:S02]  /*0200*/  LEA.HI R9, R10, R6.reuse, RZ, 0x5 ;  /* 0x000000060a097211 */ /* 0x080fe400078f28ff */
[----:B------:R-:W-:Y:S01]  /*0210*/  LOP3.LUT R206, R206, 0x1c0, RZ, 0xc0, !PT ;  /* 0x000001c0cece7812 */ /* 0x000fe200078ec0ff */
[----:B------:R-:W-:Y:S01]  /*0220*/  IMAD.IADD R5, R7, 0x1, -R5 ;  /* 0x0000000107057824 */ /* 0x000fe200078e0a05 */
[----:B------:R-:W-:Y:S02]  /*0230*/  LOP3.LUT R2, R2, 0xfffffffe, RZ, 0xc0, !PT ;  /* 0xfffffffe02027812 */ /* 0x000fe400078ec0ff */
[----:B------:R-:W-:Y:S02]  /*0240*/  LOP3.LUT R15, R15, 0xfffffff0, RZ, 0xc0, !PT ;  /* 0xfffffff00f0f7812 */ /* 0x000fe400078ec0ff */
[----:B------:R-:W-:Y:S01]  /*0250*/  SHF.R.S32.HI R205, RZ, 0x5, R9 ;  /* 0x00000005ffcd7819 */ /* 0x000fe20000011409 */
[----:B------:R-:W-:Y:S01]  /*0260*/  IMAD.IADD R2, R0, 0x1, -R2 ;  /* 0x0000000100027824 */ /* 0x000fe200078e0a02 */
[----:B------:R-:W-:Y:S01]  /*0270*/  LOP3.LUT R4, R206, 0x38, R208, 0xf8, !PT ;  /* 0x00000038ce047812 */ /* 0x000fe200078ef8d0 */
[----:B------:R-:W-:Y:S01]  /*0280*/  IMAD.IADD R15, R6, 0x1, -R15 ;  /* 0x00000001060f7824 */ /* 0x000fe200078e0a0f */
[-C--:B------:R-:W-:Y:S01]  /*0290*/  LEA.HI R7, R10, R6.reuse, RZ, 0x7 ;  /* 0x000000060a077211 */ /* 0x080fe200078f38ff */
[C---:B------:R-:W-:Y:S01]  /*02a0*/  IMAD.SHL.U32 R12, R2.reuse, 0x200, RZ ;  /* 0x00000200020c7824 */ /* 0x040fe200078e00ff */
[----:B------:R-:W-:Y:S01]  /*02b0*/  SHF.R.U32.HI R206, RZ, 0x3, R206 ;  /* 0x00000003ffce7819 */ /* 0x000fe200000116ce */
[----:B------:R-:W-:Y:S01]  /*02c0*/  IMAD.SHL.U32 R199, R2, 0x20, RZ ;  /* 0x0000002002c77824 */ /* 0x000fe200078e00ff */
[----:B------:R-:W-:-:S02]  /*02d0*/  LEA.HI R10, R10, R6, RZ, 0x6 ;  /* 0x000000060a0a7211 */ /* 0x000fc400078f30ff */
[C---:B------:R-:W-:Y:S02]  /*02e0*/  LEA.HI R0, R9.reuse, R205, RZ, 0x1 ;  /* 0x000000cd09007211 */ /* 0x040fe400078f08ff */
[----:B------:R-:W-:Y:S02]  /*02f0*/  LOP3.LUT R204, R9, 0xffffffe0, RZ, 0xc0, !PT ;  /* 0xffffffe009cc7812 */ /* 0x000fe400078ec0ff */
[----:B------:R-:W-:Y:S02]  /*0300*/  SHF.R.S32.HI R200, RZ, 0x1f, R9 ;  /* 0x0000001fffc87819 */ /* 0x000fe40000011409 */
[----:B------:R-:W-:Y:S01]  /*0310*/  LOP3.LUT R206, R4, R206, RZ, 0x3c, !PT ;  /* 0x000000ce04ce7212 */ /* 0x000fe200078e3cff */
[----:B------:R-:W-:Y:S01]  /*0320*/  IMAD.IADD R204, R6, 0x1, -R204 ;  /* 0x0000000106cc7824 */ /* 0x000fe200078e0acc */
[----:B------:R-:W-:Y:S02]  /*0330*/  SHF.R.S32.HI R9, RZ, 0x6, R10 ;  /* 0x00000006ff097819 */ /* 0x000fe4000001140a */
[----:B------:R-:W-:-:S02]  /*0340*/  SHF.R.S32.HI R4, RZ, 0x1f, R15 ;  /* 0x0000001fff047819 */ /* 0x000fc4000001140f */
[----:B------:R-:W-:Y:S01]  /*0350*/  SHF.R.S32.HI R7, RZ, 0x7, R7 ;  /* 0x00000007ff077819 */ /* 0x000fe20000011407 */
[C---:B------:R-:W-:Y:S01]  /*0360*/  IMAD R206, R9.reuse, 0x200, R206 ;  /* 0x0000020009ce7824 */ /* 0x040fe200078e02ce */
[----:B------:R-:W-:Y:S01]  /*0370*/  LEA.HI R4, R4, R15, RZ, 0x3 ;  /* 0x0000000f04047211 */ /* 0x000fe200078f18ff */
[----:B------:R-:W-:Y:S01]  /*0380*/  IMAD.SHL.U32 R216, R9, 0x8, RZ ;  /* 0x0000000809d87824 */ /* 0x000fe200078e00ff */
[C---:B------:R-:W-:Y:S01]  /*0390*/  LOP3.LUT R13, R5.reuse, 0x1, RZ, 0xc0, !PT ;  /* 0x00000001050d7812 */ /* 0x040fe200078ec0ff */
[----:B------:R-:W-:Y:S01]  /*03a0*/  IMAD.SHL.U32 R9, R5, 0x40, RZ ;  /* 0x0000004005097824 */ /* 0x000fe200078e00ff */
[----:B------:R-:W-:Y:S01]  /*03b0*/  LOP3.LUT R8, R8, 0x7ffffffc, RZ, 0xc0, !PT ;  /* 0x7ffffffc08087812 */ /* 0x000fe200078ec0ff */
[C---:B------:R-:W-:Y:S01]  /*03c0*/  IMAD R14, R7.reuse, 0x800, R12 ;  /* 0x00000800070e7824 */ /* 0x040fe200078e020c */
[----:B------:R-:W-:Y:S01]  /*03d0*/  LEA.HI R200, R200, R205, RZ, 0x2 ;  /* 0x000000cdc8c87211 */ /* 0x000fe200078f10ff */
[----:B------:R-:W-:Y:S01]  /*03e0*/  IMAD.SHL.U32 R7, R7, 0x20, RZ ;  /* 0x0000002007077824 */ /* 0x000fe200078e00ff */
[----:B------:R-:W-:Y:S01]  /*03f0*/  LOP3.LUT R9, R9, 0x1c0, RZ, 0xc0, !PT ;  /* 0x000001c009097812 */ /* 0x000fe200078ec0ff */
[----:B------:R-:W-:Y:S01]  /*0400*/  IMAD.IADD R8, R6, 0x1, -R8 ;  /* 0x0000000106087824 */ /* 0x000fe200078e0a08 */
[C---:B------:R-:W-:Y:S01]  /*0410*/  LOP3.LUT P4, RZ, R3.reuse, 0x4, RZ, 0xc0, !PT ;  /* 0x0000000403ff7812 */ /* 0x040fe2000788c0ff */
[----:B------:R-:W-:Y:S01]  /*0420*/  IMAD.SHL.U32 R213, R206, 0x2, RZ ;  /* 0x00000002ced57824 */ /* 0x000fe200078e00ff */
[----:B------:R-:W-:-:S02]  /*0430*/  LOP3.LUT P3, RZ, R3, 0x2, RZ, 0xc0, !PT ;  /* 0x0000000203ff7812 */ /* 0x000fc4000786c0ff */
[----:B------:R-:W-:Y:S02]  /*0440*/  LOP3.LUT R203, R4, 0xfffffff8, RZ, 0xc0, !PT ;  /* 0xfffffff804cb7812 */ /* 0x000fe400078ec0ff */
[----:B------:R-:W-:Y:S02]  /*0450*/  ISETP.NE.U32.AND P0, PT, R13, 0x1, PT ;  /* 0x000000010d00780c */ /* 0x000fe40003f05070 */
[----:B------:R-:W-:Y:S01]  /*0460*/  LOP3.LUT R200, R200, 0xfffffffc, RZ, 0xc0, !PT ;  /* 0xfffffffcc8c87812 */ /* 0x000fe200078ec0ff */
[----:B------:R-:W-:Y:S01]  /*0470*/  IMAD.IADD R203, R15, 0x1, -R203 ;  /* 0x000000010fcb7824 */ /* 0x000fe200078e0acb */
[----:B------:R-:W-:Y:S02]  /*0480*/  LOP3.LUT R0, R0, 0xfffffffe, RZ, 0xc0, !PT ;  /* 0xfffffffe00007812 */ /* 0x000fe400078ec0ff */
[----:B------:R-:W-:Y:S01]  /*0490*/  LOP3.LUT R201, R7, 0x6, R201, 0xf8, !PT ;  /* 0x0000000607c97812 */ /* 0x000fe200078ef8c9 */
[----:B------:R-:W-:Y:S01]  /*04a0*/  IMAD.IADD R200, R205, 0x1, -R200 ;  /* 0x00000001cdc87824 */ /* 0x000fe200078e0ac8 */
[----:B------:R-:W-:Y:S01]  /*04b0*/  LOP3.LUT R215, R9, 0x20, R7, 0xf8, !PT ;  /* 0x0000002009d77812 */ /* 0x000fe200078ef807 */
[----:B------:R-:W-:Y:S01]  /*04c0*/  IMAD.IADD R3, R205, 0x1, -R0 ;  /* 0x00000001cd037824 */ /* 0x000fe200078e0a00 */
[----:B------:R-:W-:Y:S01]  /*04d0*/  R2P PR, R5, 0x6 ;  /* 0x0000000605007804 */ /* 0x000fe20000000000 */
[----:B------:R-:W-:Y:S01]  /*04e0*/  IMAD.SHL.U32 R5, R8, 0x2, RZ ;  /* 0x0000000208057824 */ /* 0x000fe200078e00ff */
[----:B------:R-:W-:Y:S01]  /*04f0*/  SHF.R.U32.HI R7, RZ, 0x3, R9 ;  /* 0x00000003ff077819 */ /* 0x000fe20000011609 */
[----:B------:R-:W-:Y:S01]  /*0500*/  IMAD.SHL.U32 R6, R203, 0x40, RZ ;  /* 0x00000040cb067824 */ /* 0x000fe200078e00ff */
[----:B------:R-:W-:Y:S01]  /*0510*/  LOP3.LUT R216, R216, 0x18, RZ, 0xc0, !PT ;  /* 0x00000018d8d87812 */ /* 0x000fe200078ec0ff */
[----:B------:R-:W-:Y:S01]  /*0520*/  IMAD R8, R200, 0x400, R5 ;  /* 0x00000400c8087824 */ /* 0x000fe200078e0205 */
[----:B------:R-:W-:Y:S01]  /*0530*/  LOP3.LUT R215, R215, R7, RZ, 0x3c, !PT ;  /* 0x00000007d7d77212 */ /* 0x000fe200078e3cff */
[C---:B------:R-:W-:Y:S01]  /*0540*/  IMAD.SHL.U32 R0, R3.reuse, 0x10, RZ ;  /* 0x0000001003007824 */ /* 0x040fe200078e00ff */
[----:B------:R-:W-:Y:S01]  /*0550*/  LOP3.LUT R199, R216, 0x20, R199, 0xf8, !PT ;  /* 0x00000020d8c77812 */ /* 0x000fe200078ef8c7 */
[----:B------:R-:W-:Y:S01]  /*0560*/  IMAD R5, R3, 0x400, R5 ;  /* 0x0000040003057824 */ /* 0x000fe200078e0205 */
[----:B------:R-:W-:Y:S01]  /*0570*/  LOP3.LUT R216, R7, R9, R216, 0x1e, !PT ;  /* 0x0000000907d87212 */ /* 0x000fe200078e1ed8 */
[----:B------:R-:W-:Y:S01]  /*0580*/  IMAD.IADD R215, R8, 0x1, R215 ;  /* 0x0000000108d77824 */ /* 0x000fe200078e02d7 */
[----:B------:R-:W-:Y:S01]  /*0590*/  SHF.R.S32.HI R7, RZ, 0x1f, R204 ;  /* 0x0000001fff077819 */ /* 0x000fe200000114cc */
[----:B------:R-:W-:Y:S01]  /*05a0*/  IMAD.SHL.U32 R8, R2, 0x8, RZ ;  /* 0x0000000802087824 */ /* 0x000fe200078e00ff */
[----:B------:R-:W-:Y:S01]  /*05b0*/  LOP3.LUT R11, R11, 0x1c0, RZ, 0xc0, !PT ;  /* 0x000001c00b0b7812 */ /* 0x000fe200078ec0ff */
[----:B------:R-:W-:Y:S01]  /*05c0*/  IMAD.SHL.U32 R215, R215, 0x2, RZ ;  /* 0x00000002d7d77824 */ /* 0x000fe200078e00ff */
[----:B------:R-:W-:Y:S01]  /*05d0*/  LOP3.LUT R6, R6, 0x1c0, RZ, 0xc0, !PT ;  /* 0x000001c006067812 */ /* 0x000fe200078ec0ff */
[----:B------:R-:W-:Y:S01]  /*05e0*/  IMAD.IADD R216, R5, 0x1, R216 ;  /* 0x0000000105d87824 */ /* 0x000fe200078e02d8 */
[----:B------:R-:W-:Y:S01]  /*05f0*/  LEA.HI R2, R7, R204, RZ, 0x2 ;  /* 0x000000cc07027211 */ /* 0x000fe200078f10ff */
[----:B------:R-:W-:Y:S01]  /*0600*/  IMAD.SHL.U32 R7, R4, 0x40, RZ ;  /* 0x0000004004077824 */ /* 0x000fe200078e00ff */
[----:B------:R-:W-:-:S02]  /*0610*/  LOP3.LUT R198, R11, 0x8, R16, 0xf8, !PT ;  /* 0x000000080bc67812 */ /* 0x000fc400078ef810 */
[----:B------:R-:W-:Y:S02]  /*0620*/  LOP3.LUT R0, R11, 0x10, R0, 0xf8, !PT ;  /* 0x000000100b007812 */ /* 0x000fe400078ef800 */
[----:B------:R-:W-:Y:S02]  /*0630*/  SHF.R.U32.HI R11, RZ, 0x3, R11 ;  /* 0x00000003ff0b7819 */ /* 0x000fe4000001160b */
[----:B------:R-:W-:Y:S02]  /*0640*/  SHF.R.U32.HI R196, RZ, 0x3, R6 ;  /* 0x00000003ffc47819 */ /* 0x000fe40000011606 */
[----:B------:R-:W-:Y:S02]  /*0650*/  SHF.R.S32.HI R202, RZ, 0x2, R2 ;  /* 0x00000002ffca7819 */ /* 0x000fe40000011402 */
[----:B------:R-:W-:Y:S02]  /*0660*/  LOP3.LUT R198, R198, R11, RZ, 0x3c, !PT ;  /* 0x0000000bc6c67212 */ /* 0x000fe400078e3cff */
[----:B------:R-:W-:Y:S01]  /*0670*/  LOP3.LUT R2, R7, 0xfffffe00, RZ, 0xc0, !PT ;  /* 0xfffffe0007027812 */ /* 0x000fe200078ec0ff */
[----:B------:R-:W-:Y:S01]  /*0680*/  IMAD R202, R200, 0x10, R202 ;  /* 0x00000010c8ca7824 */ /* 0x000fe200078e02ca */
[----:B------:R-:W-:Y:S01]  /*0690*/  LOP3.LUT R199, R196, R199, R6, 0x1e, !PT ;  /* 0x000000c7c4c77212 */ /* 0x000fe200078e1e06 */
[----:B------:R-:W-:Y:S01]  /*06a0*/  IMAD.IADD R198, R14, 0x1, R198 ;  /* 0x000000010ec67824 */ /* 0x000fe200078e02c6 */
[----:B------:R-:W-:Y:S01]  /*06b0*/  LOP3.LUT R4, R6, 0x8, R8, 0xf8, !PT ;  /* 0x0000000806047812 */ /* 0x000fe200078ef808 */
[--C-:B------:R-:W-:Y:S01]  /*06c0*/  IMAD R200, R200, 0x400, R2.reuse ;  /* 0x00000400c8c87824 */ /* 0x100fe200078e0202 */
[----:B------:R-:W-:Y:S01]  /*06d0*/  LOP3.LUT R199, R199, R2, RZ, 0xfc, !PT ;  /* 0x00000002c7c77212 */ /* 0x000fe200078efcff */
[----:B------:R-:W-:Y:S01]  /*06e0*/  IMAD R3, R3, 0x400, R2 ;  /* 0x0000040003037824 */ /* 0x000fe200078e0202 */
[----:B------:R-:W-:Y:S01]  /*06f0*/  LOP3.LUT R0, R0, 0x8, R16, 0xf8, !PT ;  /* 0x0000000800007812 */ /* 0x000fe200078ef810 */
[----:B------:R-:W-:Y:S01]  /*0700*/  IMAD.MOV.U32 R2, RZ, RZ, 0x40 ;  /* 0x00000040ff027424 */ /* 0x000fe200078e00ff */
[----:B------:R-:W-:Y:S01]  /*0710*/  LOP3.LUT R196, R4, R196, RZ, 0x3c, !PT ;  /* 0x000000c404c47212 */ /* 0x000fe200078e3cff */
[----:B------:R-:W-:Y:S01]  /*0720*/  IMAD.SHL.U32 R198, R198, 0x2, RZ ;  /* 0x00000002c6c67824 */ /* 0x000fe200078e00ff */
[----:B------:R-:W-:-:S02]  /*0730*/  SEL R188, R188, 0xffffffe0, !P3 ;  /* 0xffffffe0bcbc7807 */ /* 0x000fc40005800000 */
[----:B------:R-:W-:Y:S01]  /*0740*/  LOP3.LUT R0, R12, R0, R11, 0xf6, !PT ;  /* 0x000000000c007212 */ /* 0x000fe200078ef60b */
[----:B------:R-:W-:Y:S01]  /*0750*/  IMAD.IADD R200, R200, 0x1, R196 ;  /* 0x00000001c8c87824 */ /* 0x000fe200078e02c4 */
[----:B------:R-:W-:Y:S01]  /*0760*/  SEL R2, R2, 0xffffffc0, !P4 ;  /* 0xffffffc002027807 */ /* 0x000fe20006000000 */
[----:B------:R-:W-:Y:S01]  /*0770*/  IMAD.IADD R196, R196, 0x1, R3 ;  /* 0x00000001c4c47824 */ /* 0x000fe200078e0203 */
[----:B------:R-:W-:Y:S01]  /*0780*/  SEL R224, R224, 0x10, !P0 ;  /* 0x00000010e0e07807 */ /* 0x000fe20004000000 */
[----:B------:R-:W-:Y:S01]  /*0790*/  IMAD.IADD R188, R198, 0x1, R188 ;  /* 0x00000001c6bc7824 */ /* 0x000fe200078e02bc */
[C---:B------:R-:W-:Y:S01]  /*07a0*/  IADD3 R217, R215.reuse, 0x20, RZ ;  /* 0x00000020d7d97810 */ /* 0x040fe20007ffe0ff */
[----:B------:R-:W-:Y:S01]  /*07b0*/  IMAD.SHL.U32 R197, R0, 0x2, RZ ;  /* 0x0000000200c57824 */ /* 0x000fe200078e00ff */
[----:B------:R-:W-:Y:S01]  /*07c0*/  LEA R216, R216, 0x12000, 0x1 ;  /* 0x00012000d8d87811 */ /* 0x000fe200078e08ff */
[--C-:B------:R-:W-:Y:S01]  /*07d0*/  IMAD R0, R0, 0x2, R2.reuse ;  /* 0x0000000200007824 */ /* 0x100fe200078e0202 */
[C---:B------:R-:W-:Y:S01]  /*07e0*/  @P1 IADD3 R217, R215.reuse, -0x20, RZ ;  /* 0xffffffe0d7d91810 */ /* 0x040fe20007ffe0ff */
[----:B------:R-:W-:Y:S01]  /*07f0*/  IMAD.IADD R3, R198, 0x1, R2 ;  /* 0x00000001c6037824 */ /* 0x000fe200078e0202 */
[----:B------:R-:W-:Y:S01]  /*0800*/  IADD3 R218, R216, 0x40, RZ ;  /* 0x00000040d8da7810 */ /* 0x000fe20007ffe0ff */
[----:B------:R-:W-:Y:S01]  /*0810*/  IMAD.IADD R219, R215, 0x1, R224 ;  /* 0x00000001d7db7824 */ /* 0x000fe200078e02e0 */
[----:B------:R-:W-:Y:S01]  /*0820*/  IADD3 R211, R208, 0x40, RZ ;  /* 0x00000040d0d37810 */ /* 0x000fe20007ffe0ff */
[----:B------:R-:W-:Y:S01]  /*0830*/  IMAD.IADD R2, R2, 0x1, R188 ;  /* 0x0000000102027824 */ /* 0x000fe200078e02bc */
[----:B------:R-:W-:Y:S01]  /*0840*/  IADD3 R214, R208, 0x80, RZ ;  /* 0x00000080d0d67810 */ /* 0x000fe20007ffe0ff */
[----:B------:R-:W-:Y:S01]  /*0850*/  IMAD.IADD R224, R224, 0x1, R217 ;  /* 0x00000001e0e07824 */ /* 0x000fe200078e02d9 */
[----:B------:R-:W-:-:S02]  /*0860*/  LEA R196, R196, 0x1e000, 0x1 ;  /* 0x0001e000c4c47811 */ /* 0x000fc400078e08ff */
[----:B--23--:R-:W-:Y:S02]  /*0870*/  @P2 IADD3 R218, R216, -0x40, RZ ;  /* 0xffffffc0d8da2810 */ /* 0x00cfe40007ffe0ff */
.L_x_506:
[----:B-1----:R-:W1:Y:S01]  /*0880*/  LDC.U8 R6, c[0x0][0x312] ;  /* 0x0000c480ff067b82 */ /* 0x002e620000000000 */
[----:B------:R-:W-:Y:S01]  /*0890*/  ISETP.NE.U32.AND P3, PT, RZ, c[0x0][0x250], PT ;  /* 0x00009400ff007a0c */ /* 0x000fe20003f65070 */
[C---:B------:R-:W-:Y:S01]  /*08a0*/  IMAD.SHL.U32 R7, R210.reuse, 0x4, RZ ;  /* 0x00000004d2077824 */ /* 0x040fe200078e00ff */
[----:B------:R-:W-:Y:S01]  /*08b0*/  ISETP.NE.U32.AND P2, PT, RZ, c[0x0][0x240], PT ;  /* 0x00009000ff007a0c */ /* 0x000fe20003f45070 */
[----:B------:R-:W-:Y:S01]  /*08c0*/  IMAD.MOV.U32 R29, RZ, RZ, -0x1 ;  /* 0xffffffffff1d7424 */ /* 0x000fe200078e00ff */
[----:B------:R-:W-:Y:S02]  /*08d0*/  ISETP.NE.AND.EX P3, PT, RZ, c[0x0][0x254], PT, P3 ;  /* 0x00009500ff007a0c */ /* 0x000fe40003f65330 */
[----:B------:R-:W-:Y:S02]  /*08e0*/  SHF.R.S32.HI R5, RZ, 0x1f, R210 ;  /* 0x0000001fff057819 */ /* 0x000fe400000114d2 */
[----:B------:R-:W-:Y:S02]  /*08f0*/  ISETP.NE.AND.EX P2, PT, RZ, c[0x0][0x244], PT, P2 ;  /* 0x00009100ff007a0c */ /* 0x000fe40003f45320 */
[----:B------:R-:W-:-:S02]  /*0900*/  SHF.L.U64.HI R4, R210, 0x2, R5 ;  /* 0x00000002d2047819 */ /* 0x000fc40000010205 */
[C---:B------:R-:W-:Y:S02]  /*0910*/  IADD3 R240, P0, R7.reuse, c[0x0][0x240], RZ ;  /* 0x0000900007f07a10 */ /* 0x040fe40007f1e0ff */
[----:B------:R-:W-:Y:S02]  /*0920*/  ISETP.EQ.U32.AND P5, PT, RZ, c[0x0][0x248], PT ;  /* 0x00009200ff007a0c */ /* 0x000fe40003fa2070 */
[----:B------:R-:W-:Y:S02]  /*0930*/  IADD3.X R241, R4, c[0x0][0x244], RZ, P0, !PT ;  /* 0x0000910004f17a10 */ /* 0x000fe400007fe4ff */
[----:B------:R-:W-:Y:S02]  /*0940*/  @P3 IADD3 R10, P0, R7, c[0x0][0x250], RZ ;  /* 0x00009400070a3a10 */ /* 0x000fe40007f1e0ff */
[----:B-1----:R-:W-:Y:S01]  /*0950*/  ISETP.NE.AND P4, PT, R6, RZ, PT ;  /* 0x000000ff0600720c */ /* 0x002fe20003f85270 */
[----:B--2---:R1:W2:Y:S03]  /*0960*/  @P2 LDG.E R29, [R240.64] ;  /* 0x00000006f01d2981 */ /* 0x0042a6000c1e1900 */
[----:B------:R-:W-:-:S02]  /*0970*/  ISETP.EQ.OR.EX P5, PT, RZ, c[0x0][0x24c], !P4, P5 ;  /* 0x00009300ff007a0c */ /* 0x000fc400067a2750 */
[----:B----4-:R-:W-:Y:S01]  /*0980*/  IADD3 R8, P1, R7, c[0x0][0x248], RZ ;  /* 0x0000920007087a10 */ /* 0x010fe20007f3e0ff */
[----:B------:R-:W-:Y:S01]  /*0990*/  IMAD.MOV.U32 R239, RZ, RZ, RZ ;  /* 0x000000ffffef7224 */ /* 0x000fe200078e00ff */
[C---:B------:R-:W-:Y:S02]  /*09a0*/  @P3 IADD3.X R11, R4.reuse, c[0x0][0x254], RZ, P0, !PT ;  /* 0x00009500040b3a10 */ /* 0x040fe400007fe4ff */
[----:B------:R-:W-:-:S03]  /*09b0*/  IADD3.X R9, R4, c[0x0][0x24c], RZ, P1, !PT ;  /* 0x0000930004097a10 */ /* 0x000fc60000ffe4ff */
[----:B---3-5:R3:W5:Y:S04]  /*09c0*/  @P3 LDG.E R239, [R10.64] ;  /* 0x000000060aef3981 */ /* 0x028768000c1e1900 */
[----:B-1----:R1:W2:Y:S02]  /*09d0*/  @P2 LDG.E R240, [R240.64+0x4] ;  /* 0x00000406f0f02981 */ /* 0x0022a4000c1e1900 */
[----:B-1----:R-:W-:-:S06]  /*09e0*/  IMAD.MOV.U32 R241, RZ, RZ, -0x1 ;  /* 0xfffffffffff17424 */ /* 0x002fcc00078e00ff */
[----:B------:R3:W5:Y:S01]  /*09f0*/  @!P5 LDG.E R241, [R8.64] ;  /* 0x0000000608f1d981 */ /* 0x000762000c1e1900 */
[----:B------:R-:W-:-:S04]  /*0a00*/  ISETP.NE.U32.AND P0, PT, RZ, c[0x0][0x248], PT ;  /* 0x00009200ff007a0c */ /* 0x000fc80003f05070 */
[----:B------:R-:W-:Y:S01]  /*0a10*/  ISETP.NE.AND.EX P0, PT, RZ, c[0x0][0x24c], PT, P0 ;  /* 0x00009300ff007a0c */ /* 0x000fe20003f05300 */
[----:B------:R-:W-:Y:S02]  /*0a20*/  IMAD.MOV.U32 R6, RZ, RZ, c[0x0][0x218] ;  /* 0x00008600ff067624 */ /* 0x000fe400078e00ff */
[----:B--2---:R-:W-:Y:S02]  /*0a30*/  @P2 IMAD.IADD R240, R240, 0x1, -R29 ;  /* 0x00000001f0f02824 */ /* 0x004fe400078e0a1d */
[----:B------:R-:W-:-:S08]  /*0a40*/  @!P2 IMAD.MOV.U32 R240, RZ, RZ, c[0x0][0x214] ;  /* 0x00008500fff0a624 */ /* 0x000fd000078e00ff */
[----:B------:R-:W-:Y:S05]  /*0a50*/  @!P0 BRA `(.L_x_458) ;  /* 0x0000003000008947 */ /* 0x000fea0003800000 */
[----:B---3--:R-:W2:Y:S02]  /*0a60*/  @P4 LDG.E R6, [R8.64+0x4] ;  /* 0x0000040608064981 */ /* 0x008ea4000c1e1900 */
[----:B--2--5:R-:W-:-:S06]  /*0a70*/  @P4 IADD3 R6, R6, -R241, RZ ;  /* 0x800000f106064210 */ /* 0x024fcc0007ffe0ff */
[----:B------:R1:W5:Y:S02]  /*0a80*/  @!P4 LDG.E R6, [R8.64] ;  /* 0x000000060806c981 */ /* 0x000364000c1e1900 */
.L_x_458:
[----:B---3--:R-:W-:-:S04]  /*0a90*/  ISETP.NE.U32.AND P1, PT, RZ, c[0x0][0x258], PT ;  /* 0x00009600ff007a0c */ /* 0x008fc80003f25070 */
[----:B------:R-:W-:-:S13]  /*0aa0*/  ISETP.NE.AND.EX P1, PT, RZ, c[0x0][0x25c], PT, P1 ;  /* 0x00009700ff007a0c */ /* 0x000fda0003f25310 */
[----:B-1----:R-:W-:-:S04]  /*0ab0*/  @P1 IADD3 R8, P0, R7, c[0x0][0x258], RZ ;  /* 0x0000960007081a10 */ /* 0x002fc80007f1e0ff */
        /* <DEDUP_REMOVED lines=12> */
[----:B------:R-:W-:Y:S02]  /*0b80*/  IADD3 R7, R240, 0x3f, RZ ;  /* 0x0000003ff0077810 */ /* 0x000fe40007ffe0ff */
[----:B------:R-:W-:Y:S01]  /*0b90*/  IADD3 R6, R6, c[0x0][0x2e4], -R238 ;  /* 0x0000b90006067a10 */ /* 0x000fe20007ffe8ee */
[----:B------:R-:W-:Y:S01]  /*0ba0*/  IMAD.WIDE.U32 R12, R29, c[0x0][0x190], RZ ;  /* 0x000064001d0c7a25 */ /* 0x000fe200078e00ff */
[----:B------:R-:W-:Y:S02]  /*0bb0*/  ISETP.NE.AND P0, PT, R241, -0x1, PT ;  /* 0xfffffffff100780c */ /* 0x000fe40003f05270 */
[----:B------:R-:W-:Y:S02]  /*0bc0*/  IADD3 R6, R6, 0x3f, RZ ;  /* 0x0000003f06067810 */ /* 0x000fe40007ffe0ff */
[----:B------:R-:W-:-:S02]  /*0bd0*/  SHF.R.S32.HI R4, RZ, 0x1f, R7 ;  /* 0x0000001fff047819 */ /* 0x000fc40000011407 */
[----:B------:R-:W-:Y:S02]  /*0be0*/  SHF.R.S32.HI R237, RZ, 0x1f, R6 ;  /* 0x0000001fffed7819 */ /* 0x000fe40000011406 */
[----:B------:R-:W-:Y:S01]  /*0bf0*/  LEA.HI R4, R4, R7, RZ, 0x6 ;  /* 0x0000000704047211 */ /* 0x000fe200078f30ff */
[----:B------:R-:W-:Y:S01]  /*0c00*/  IMAD R7, R5, c[0x0][0x178], RZ ;  /* 0x00005e0005077a24 */ /* 0x000fe200078e02ff */
[----:B------:R-:W-:Y:S02]  /*0c10*/  LEA.HI R237, R237, R6, RZ, 0x6 ;  /* 0x00000006eded7211 */ /* 0x000fe400078f30ff */
[----:B------:R-:W-:Y:S01]  /*0c20*/  ISETP.NE.AND P1, PT, R29, -0x1, PT ;  /* 0xffffffff1d00780c */ /* 0x000fe20003f25270 */
[----:B------:R-:W-:Y:S01]  /*0c30*/  @P0 IMAD.IADD R9, R239, 0x1, R241 ;  /* 0x00000001ef090824 */ /* 0x000fe200078e02f1 */
[----:B------:R-:W-:Y:S01]  /*0c40*/  SHF.R.S32.HI R4, RZ, 0x6, R4 ;  /* 0x00000006ff047819 */ /* 0x000fe20000011404 */
[----:B------:R-:W-:Y:S01]  /*0c50*/  IMAD R7, R210, c[0x0][0x17c], R7 ;  /* 0x00005f00d2077a24 */ /* 0x000fe200078e0207 */
[----:B------:R-:W-:Y:S01]  /*0c60*/  SHF.R.S32.HI R237, RZ, 0x6, R237 ;  /* 0x00000006ffed7819 */ /* 0x000fe200000114ed */
[----:B------:R-:W-:Y:S01]  /*0c70*/  @P0 IMAD.WIDE.U32 R10, R9, c[0x0][0x198], RZ ;  /* 0x00006600090a0a25 */ /* 0x000fe200078e00ff */
[----:B------:R-:W-:-:S02]  /*0c80*/  SEL R17, R14, R12, !P1 ;  /* 0x0000000c0e117207 */ /* 0x000fc40004800000 */
[----:B------:R-:W-:Y:S01]  /*0c90*/  IMNMX R237, R4, R237, PT ;  /* 0x000000ed04ed7217 */ /* 0x000fe20003800200 */
[----:B------:R-:W-:Y:S02]  /*0ca0*/  IMAD R4, R29, c[0x0][0x194], RZ ;  /* 0x000065001d047a24 */ /* 0x000fe400078e02ff */
[----:B------:R-:W-:Y:S01]  /*0cb0*/  IMAD.IADD R7, R15, 0x1, R7 ;  /* 0x000000010f077824 */ /* 0x000fe200078e0207 */
[----:B------:R-:W-:Y:S01]  /*0cc0*/  LEA R21, R237, 0xffffffc0, 0x6 ;  /* 0xffffffc0ed157811 */ /* 0x000fe200078e30ff */
[----:B------:R-:W-:Y:S02]  /*0cd0*/  @P1 IMAD.IADD R7, R13, 0x1, R4 ;  /* 0x000000010d071824 */ /* 0x000fe400078e0204 */
[----:B------:R-:W-:Y:S01]  /*0ce0*/  @P0 IMAD R9, R9, c[0x0][0x19c], R11 ;  /* 0x0000670009090a24 */ /* 0x000fe200078e020b */
[----:B------:R-:W-:Y:S01]  /*0cf0*/  SHF.R.S32.HI R16, RZ, 0x1f, R21 ;  /* 0x0000001fff107819 */ /* 0x000fe20000011415 */
[----:B------:R-:W-:Y:S01]  /*0d00*/  @P0 IMAD.MOV.U32 R15, RZ, RZ, R10 ;  /* 0x000000ffff0f0224 */ /* 0x000fe200078e000a */
        /* <DEDUP_REMOVED lines=11> */
.L_x_460:
        /* <DEDUP_REMOVED lines=15> */
.L_x_461:
[----:B------:R-:W-:Y:S01]  /*0eb0*/  IABS R4, c[0x0][0x1c8] ;  /* 0x0000720000047a13 */ /* 0x000fe20000000000 */
[C---:B------:R-:W-:Y:S01]  /*0ec0*/  @P1 IMAD.WIDE.U32 R10, R29.reuse, c[0x0][0x370], RZ ;  /* 0x0000dc001d0a1a25 */ /* 0x040fe200078e00ff */
[----:B------:R-:W-:Y:S02]  /*0ed0*/  IABS R8, R244 ;  /* 0x000000f400087213 */ /* 0x000fe40000000000 */
[----:B------:R-:W1:Y:S01]  /*0ee0*/  I2F.RP R18, R4 ;  /* 0x0000000400127306 */ /* 0x000e620000209400 */
[----:B------:R-:W-:Y:S01]  /*0ef0*/  @P1 IMAD R26, R29, c[0x0][0x374], R11 ;  /* 0x0000dd001d1a1a24 */ /* 0x000fe200078e020b */
[----:B------:R-:W-:Y:S01]  /*0f00*/  @P1 MOV R28, R10 ;  /* 0x0000000a001c1202 */ /* 0x000fe20000000f00 */
[----:B------:R-:W-:Y:S01]  /*0f10*/  IMAD.MOV.U32 R22, RZ, RZ, c[0x0][0x224] ;  /* 0x00008900ff167624 */ /* 0x000fe200078e00ff */
[----:B------:R-:W-:Y:S01]  /*0f20*/  LOP3.LUT R10, R244, c[0x0][0x1c8], RZ, 0x3c, !PT ;  /* 0x00007200f40a7a12 */ /* 0x000fe200078e3cff */
[----:B------:R-:W-:Y:S01]  /*0f30*/  @!P1 IMAD.WIDE.U32 R30, R210, c[0x0][0x368], RZ ;  /* 0x0000da00d21e9a25 */ /* 0x000fe200078e00ff */
[----:B------:R-:W-:-:S02]  /*0f40*/  SHF.R.S32.HI R245, RZ, 0x1f, R244 ;  /* 0x0000001ffff57819 */ /* 0x000fc400000114f4 */
[----:B------:R-:W-:Y:S01]  /*0f50*/  SHF.R.S32.HI R22, RZ, 0x1f, R22 ;  /* 0x0000001fff167819 */ /* 0x000fe20000011416 */
[----:B------:R-:W-:Y:S01]  /*0f60*/  IMAD.MOV.U32 R20, RZ, RZ, c[0x0][0x22c] ;  /* 0x00008b00ff147624 */ /* 0x000fe200078e00ff */
[----:B------:R-:W-:Y:S01]  /*0f70*/  ISETP.GE.AND P4, PT, R10, RZ, PT ;  /* 0x000000ff0a00720c */ /* 0x000fe20003f86270 */
[----:B------:R-:W-:Y:S01]  /*0f80*/  @!P1 IMAD.MOV.U32 R28, RZ, RZ, R30 ;  /* 0x000000ffff1c9224 */ /* 0x000fe200078e001e */
[----:B------:R-:W2:Y:S01]  /*0f90*/  LDC.U8 R10, c[0x0][0x3d0] ;  /* 0x0000f400ff0a7b82 */ /* 0x000ea20000000000 */
[----:B------:R-:W-:Y:S02]  /*0fa0*/  IMAD R22, R22, R210, RZ ;  /* 0x000000d216167224 */ /* 0x000fe400078e02ff */
[----:B------:R-:W-:Y:S01]  /*0fb0*/  IMAD.WIDE.U32 R32, R210, c[0x0][0x224], RZ ;  /* 0x00008900d2207a25 */ /* 0x000fe200078e00ff */
[----:B-1----:R-:W1:Y:S03]  /*0fc0*/  MUFU.RCP R18, R18 ;  /* 0x0000001200127308 */ /* 0x002e660000001000 */
[----:B------:R-:W-:-:S02]  /*0fd0*/  IMAD R22, R5, c[0x0][0x224], R22 ;  /* 0x0000890005167a24 */ /* 0x000fc400078e0216 */
[----:B------:R-:W-:Y:S02]  /*0fe0*/  IMAD.SHL.U32 R30, R210, 0x80, RZ ;  /* 0x00000080d21e7824 */ /* 0x000fe400078e00ff */
[----:B------:R-:W-:Y:S01]  /*0ff0*/  IMAD.WIDE R24, R20, c[0x0][0x1c0], RZ ;  /* 0x0000700014187a25 */ /* 0x000fe200078e02ff */
[----:B------:R-:W-:Y:S02]  /*1000*/  IADD3 R22, R33, R22, RZ ;  /* 0x0000001621167210 */ /* 0x000fe40007ffe0ff */
[----:B------:R-:W-:Y:S02]  /*1010*/  SEL R30, R30, RZ, P2 ;  /* 0x000000ff1e1e7207 */ /* 0x000fe40001000000 */
[----:B-1----:R-:W-:-:S04]  /*1020*/  IADD3 R18, R18, 0xffffffe, RZ ;  /* 0x0ffffffe12127810 */ /* 0x002fc80007ffe0ff */
[----:B------:R-:W1:Y:S02]  /*1030*/  F2I.FTZ.U32.TRUNC.NTZ R19, R18 ;  /* 0x0000001200137305 */ /* 0x000e64000021f000 */
[----:B-1----:R-:W-:Y:S01]  /*1040*/  IADD3 R6, RZ, -R19, RZ ;  /* 0x80000013ff067210 */ /* 0x002fe20007ffe0ff */
[----:B------:R-:W-:-:S04]  /*1050*/  IMAD.MOV.U32 R18, RZ, RZ, RZ ;  /* 0x000000ffff127224 */ /* 0x000fc800078e00ff */
[----:B------:R-:W-:Y:S02]  /*1060*/  IMAD R12, R6, R4, RZ ;  /* 0x00000004060c7224 */ /* 0x000fe400078e02ff */
[----:B------:R-:W-:Y:S02]  /*1070*/  @!P1 IMAD R6, R5, c[0x0][0x368], RZ ;  /* 0x0000da0005069a24 */ /* 0x000fe400078e02ff */
[----:B------:R-:W-:Y:S01]  /*1080*/  IMAD.HI.U32 R12, R19, R12, R18 ;  /* 0x0000000c130c7227 */ /* 0x000fe200078e0012 */
[C---:B------:R-:W-:Y:S01]  /*1090*/  SHF.L.U64.HI R18, R210.reuse, 0x7, R5 ;  /* 0x00000007d2127819 */ /* 0x040fe20000010205 */
[----:B------:R-:W1:Y:S02]  /*10a0*/  LDC.U8 R19, c[0x0][0x328] ;  /* 0x0000ca00ff137b82 */ /* 0x000e640000000000 */
[----:B------:R-:W-:Y:S01]  /*10b0*/  @!P1 IMAD R6, R210, c[0x0][0x36c], R6 ;  /* 0x0000db00d2069a24 */ /* 0x000fe200078e0206 */
[----:B------:R-:W-:Y:S01]  /*10c0*/  SEL R18, R18, RZ, P2 ;  /* 0x000000ff12127207 */ /* 0x000fe20001000000 */
[----:B------:R-:W-:Y:S01]  /*10d0*/  IMAD.HI.U32 R12, R12, R8, RZ ;  /* 0x000000080c0c7227 */ /* 0x000fe200078e00ff */
[----:B------:R-:W-:-:S02]  /*10e0*/  IADD3 R30, P2, R21, R30, RZ ;  /* 0x0000001e151e7210 */ /* 0x000fc40007f5e0ff */
[----:B------:R-:W-:Y:S02]  /*10f0*/  @!P1 IADD3 R26, R31, R6, RZ ;  /* 0x000000061f1a9210 */ /* 0x000fe40007ffe0ff */
[----:B------:R-:W-:Y:S01]  /*1100*/  IADD3 R11, -R12, RZ, RZ ;  /* 0x000000ff0c0b7210 */ /* 0x000fe20007ffe1ff */
[----:B------:R-:W3:Y:S01]  /*1110*/  S2R R6, SR_CTAID.X ;  /* 0x0000000000067919 */ /* 0x000ee20000002500 */
[----:B------:R-:W-:Y:S01]  /*1120*/  IMAD.X R18, R16, 0x1, R18, P2 ;  /* 0x0000000110127824 */ /* 0x000fe200010e0612 */
[----:B--2---:R-:W-:Y:S02]  /*1130*/  ISETP.NE.AND P2, PT, R10, RZ, PT ;  /* 0x000000ff0a00720c */ /* 0x004fe40003f45270 */
[----:B------:R-:W-:Y:S01]  /*1140*/  IMAD R11, R4, R11, R8 ;  /* 0x0000000b040b7224 */ /* 0x000fe200078e0208 */
[----:B------:R-:W-:Y:S01]  /*1150*/  SHF.R.S32.HI R10, RZ, 0x1f, R223 ;  /* 0x0000001fff0a7819 */ /* 0x000fe200000114df */
[-C--:B------:R-:W-:Y:S02]  /*1160*/  IMAD R8, R25, R32.reuse, RZ ;  /* 0x0000002019087224 */ /* 0x080fe400078e02ff */
[----:B------:R-:W-:Y:S01]  /*1170*/  IMAD.WIDE.U32 R32, R24, R32, RZ ;  /* 0x0000002018207225 */ /* 0x000fe200078e00ff */
[----:B------:R-:W-:-:S03]  /*1180*/  ISETP.GT.U32.AND P5, PT, R4, R11, PT ;  /* 0x0000000b0400720c */ /* 0x000fc60003fa4070 */
[C---:B------:R-:W-:Y:S01]  /*1190*/  IMAD R8, R24.reuse, R22, R8 ;  /* 0x0000001618087224 */ /* 0x040fe200078e0208 */
[----:B-1----:R-:W-:Y:S01]  /*11a0*/  ISETP.NE.AND P3, PT, R19, RZ, PT ;  /* 0x000000ff1300720c */ /* 0x002fe20003f65270 */
[----:B------:R-:W-:-:S03]  /*11b0*/  IMAD.WIDE.U32 R22, R24, R29, RZ ;  /* 0x0000001d18167225 */ /* 0x000fc600078e00ff */
[----:B------:R-:W-:Y:S01]  /*11c0*/  IADD3 R8, R33, R8, RZ ;  /* 0x0000000821087210 */ /* 0x000fe20007ffe0ff */
[-C--:B------:R-:W-:Y:S02]  /*11d0*/  IMAD R19, R25, R30.reuse, RZ ;  /* 0x0000001e19137224 */ /* 0x080fe400078e02ff */
[----:B------:R-:W-:Y:S02]  /*11e0*/  IMAD.WIDE.U32 R30, R24, R30, RZ ;  /* 0x0000001e181e7225 */ /* 0x000fe400078e00ff */
[----:B------:R-:W-:Y:S02]  /*11f0*/  @!P5 IADD3 R11, R11, -R4, RZ ;  /* 0x800000040b0bd210 */ /* 0x000fe40007ffe0ff */
[----:B------:R-:W-:Y:S01]  /*1200*/  @!P5 IADD3 R12, R12, 0x1, RZ ;  /* 0x000000010c0cd810 */ /* 0x000fe20007ffe0ff */
[----:B------:R-:W-:Y:S01]  /*1210*/  IMAD R19, R24, R18, R19 ;  /* 0x0000001218137224 */ /* 0x000fe200078e0213 */
[----:B------:R-:W-:Y:S01]  /*1220*/  ISETP.GE.U32.AND P6, PT, R11, R4, PT ;  /* 0x000000040b00720c */ /* 0x000fe20003fc6070 */
[----:B------:R-:W-:Y:S01]  /*1230*/  IMAD R11, R25, R29, RZ ;  /* 0x0000001d190b7224 */ /* 0x000fe200078e02ff */
[----:B------:R-:W-:Y:S01]  /*1240*/  ISETP.NE.AND P5, PT, RZ, c[0x0][0x1c8], PT ;  /* 0x00007200ff007a0c */ /* 0x000fe20003fa5270 */
[----:B------:R-:W-:Y:S01]  /*1250*/  @P3 IMAD R25, R210, c[0x0][0x214], RZ ;  /* 0x00008500d2193a24 */ /* 0x000fe200078e02ff */
[----:B------:R-:W-:Y:S01]  /*1260*/  SEL R4, R32, R22, !P1 ;  /* 0x0000001620047207 */ /* 0x000fe20004800000 */
[----:B------:R-:W-:Y:S01]  /*1270*/  @P1 IMAD.IADD R8, R23, 0x1, R11 ;  /* 0x0000000117081824 */ /* 0x000fe200078e020b */
[----:B------:R-:W-:Y:S01]  /*1280*/  IADD3 R19, R31, R19, RZ ;  /* 0x000000131f137210 */ /* 0x000fe20007ffe0ff */
[----:B---3--:R-:W-:Y:S01]  /*1290*/  IMAD.WIDE.U32 R22, R6, c[0x0][0x3d8], RZ ;  /* 0x0000f60006167a25 */ /* 0x008fe200078e00ff */
[----:B------:R-:W-:-:S03]  /*12a0*/  @P3 SEL R25, R25, R29, !P1 ;  /* 0x0000001d19193207 */ /* 0x000fc60004800000 */
[----:B------:R-:W-:Y:S01]  /*12b0*/  IMAD R18, R6, c[0x0][0x3dc], R23 ;  /* 0x0000f70006127a24 */ /* 0x000fe200078e0217 */
[----:B------:R-:W-:Y:S01]  /*12c0*/  SEL R23, R22, RZ, P2 ;  /* 0x000000ff16177207 */ /* 0x000fe20001000000 */
[----:B------:R-:W-:Y:S01]  /*12d0*/  IMAD R24, R244, c[0x0][0x22c], RZ ;  /* 0x00008b00f4187a24 */ /* 0x000fe200078e02ff */
[----:B------:R-:W-:Y:S01]  /*12e0*/  @P6 IADD3 R12, R12, 0x1, RZ ;  /* 0x000000010c0c6810 */ /* 0x000fe20007ffe0ff */
[----:B------:R-:W-:Y:S01]  /*12f0*/  @!P3 IMAD R6, R210, c[0x0][0x1c0], R244 ;  /* 0x00007000d206ba24 */ /* 0x000fe200078e02f4 */
[----:B------:R-:W-:Y:S01]  /*1300*/  SEL R18, R18, RZ, P2 ;  /* 0x000000ff12127207 */ /* 0x000fe20001000000 */
[----:B------:R-:W-:Y:S01]  /*1310*/  @P3 IMAD R25, R244, c[0x0][0x234], R25 ;  /* 0x00008d00f4193a24 */ /* 0x000fe200078e0219 */
[----:B------:R-:W-:Y:S01]  /*1320*/  @!P4 IADD3 R12, -R12, RZ, RZ ;  /* 0x000000ff0c0cc210 */ /* 0x000fe20007ffe1ff */
[----:B------:R-:W-:Y:S01]  /*1330*/  @!P3 IMAD R25, R6, c[0x0][0x214], RZ ;  /* 0x000085000619ba24 */ /* 0x000fe200078e02ff */
[----:B------:R-:W-:Y:S02]  /*1340*/  @!P5 LOP3.LUT R12, RZ, c[0x0][0x1c8], RZ, 0x33, !PT ;  /* 0x00007200ff0cda12 */ /* 0x000fe400078e33ff */
[----:B------:R-:W-:-:S02]  /*1350*/  SHF.R.S32.HI R27, RZ, 0x1f, R24 ;  /* 0x0000001fff1b7819 */ /* 0x000fc40000011418 */
        /* <DEDUP_REMOVED lines=9> */
.L_x_462:
[----:B------:R-:W-:-:S04]  /*13f0*/  IMAD R6, R210, c[0x0][0x1c0], R244 ;  /* 0x00007000d2067a24 */ /* 0x000fc800078e02f4 */
[----:B------:R-:W-:Y:S02]  /*1400*/  IMAD R6, R6, c[0x0][0x224], RZ ;  /* 0x0000890006067a24 */ /* 0x000fe400078e02ff */
.L_x_463:
[----:B------:R-:W-:Y:S01]  /*1410*/  IMAD R20, R20, c[0x0][0x1c0], RZ ;  /* 0x0000700014147a24 */ /* 0x000fe200078e02ff */
[----:B------:R-:W-:Y:S01]  /*1420*/  IADD3 R28, P4, R208, R28, RZ ;  /* 0x0000001cd01c7210 */ /* 0x000fe20007f9e0ff */
[----:B------:R-:W-:Y:S01]  /*1430*/  IMAD.IADD R25, R21, 0x1, R25 ;  /* 0x0000000115197824 */ /* 0x000fe200078e0219 */
[----:B------:R-:W-:Y:S01]  /*1440*/  SHF.R.S32.HI R209, RZ, 0x1f, R208 ;  /* 0x0000001fffd17819 */ /* 0x000fe200000114d0 */
[----:B------:R-:W-:Y:S01]  /*1450*/  IMAD.SHL.U32 R22, R20, 0x40, RZ ;  /* 0x0000004014167824 */ /* 0x000fe200078e00ff */
[----:B------:R-:W-:Y:S01]  /*1460*/  BSSY B1, `(.L_x_459) ;  /* 0x0000738000017945 */ /* 0x000fe20003800000 */
[----:B------:R-:W-:Y:S02]  /*1470*/  IMAD R20, R205, R20, R204 ;  /* 0x00000014cd147224 */ /* 0x000fe400078e02cc */
[----:B------:R-:W-:Y:S01]  /*1480*/  IMAD.X R29, R209, 0x1, R26, P4 ;  /* 0x00000001d11d7824 */ /* 0x000fe200020e061a */
[----:B------:R-:W-:Y:S01]  /*1490*/  IADD3 R24, P3, P1, R30, R22, R24 ;  /* 0x000000161e187210 */ /* 0x000fe2000797e018 */
[C---:B------:R-:W-:Y:S01]  /*14a0*/  IMAD.IADD R26, R21.reuse, 0x1, R6 ;  /* 0x00000001151a7824 */ /* 0x040fe200078e0206 */
[----:B------:R-:W-:Y:S01]  /*14b0*/  SHF.R.S32.HI R30, RZ, 0x1f, R22 ;  /* 0x0000001fff1e7819 */ /* 0x000fe20000011416 */
[----:B------:R-:W-:Y:S01]  /*14c0*/  IMAD R22, R16, c[0x0][0x370], RZ ;  /* 0x0000dc0010167a24 */ /* 0x000fe200078e02ff */
[----:B------:R-:W-:Y:S01]  /*14d0*/  MOV R6, 0x4 ;  /* 0x0000000400067802 */ /* 0x000fe20000000f00 */
[----:B------:R-:W-:Y:S01]  /*14e0*/  IMAD.WIDE.U32 R28, R21, c[0x0][0x370], R28 ;  /* 0x0000dc00151c7a25 */ /* 0x000fe200078e001c */
[----:B------:R-:W-:-:S02]  /*14f0*/  IADD3.X R19, R19, R30, R27, P3, P1 ;  /* 0x0000001e13137210 */ /* 0x000fc40001fe241b */
[----:B------:R-:W-:Y:S01]  /*1500*/  IADD3 R23, P3, P1, R23, R24, R4 ;  /* 0x0000001817177210 */ /* 0x000fe2000797e004 */
[----:B------:R-:W-:Y:S01]  /*1510*/  IMAD R22, R21, c[0x0][0x374], R22 ;  /* 0x0000dd0015167a24 */ /* 0x000fe200078e0216 */
[----:B------:R-:W-:Y:S01]  /*1520*/  IADD3 R21, P4, R207, R21, RZ ;  /* 0x00000015cf157210 */ /* 0x000fe20007f9e0ff */
[----:B------:R-:W-:Y:S01]  /*1530*/  IMAD.WIDE R26, R26, R6, c[0x0][0x3c8] ;  /* 0x0000f2001a1a7625 */ /* 0x000fe200078e0206 */
[----:B------:R-:W-:Y:S02]  /*1540*/  IADD3.X R8, R18, R19, R8, P3, P1 ;  /* 0x0000001312087210 */ /* 0x000fe40001fe2408 */
[----:B------:R-:W-:Y:S01]  /*1550*/  IADD3 R18, -R238, R240, R223 ;  /* 0x000000f0ee127210 */ /* 0x000fe20007ffe1df */
[----:B------:R-:W-:Y:S01]  /*1560*/  IMAD.MOV.U32 R225, RZ, RZ, R27 ;  /* 0x000000ffffe17224 */ /* 0x000fe200078e001b */
[----:B------:R-:W-:Y:S01]  /*1570*/  IADD3 R23, P1, R20, R23, RZ ;  /* 0x0000001714177210 */ /* 0x000fe20007f3e0ff */
[----:B------:R-:W-:Y:S01]  /*1580*/  IMAD.IADD R29, R29, 0x1, R22 ;  /* 0x000000011d1d7824 */ /* 0x000fe200078e0216 */
[----:B------:R-:W-:Y:S01]  /*1590*/  IADD3 R18, R18, -c[0x0][0x2e8], RZ ;  /* 0x8000ba0012127a10 */ /* 0x000fe20007ffe0ff */
[----:B------:R-:W-:Y:S01]  /*15a0*/  IMAD R19, R245, c[0x0][0x378], RZ ;  /* 0x0000de00f5137a24 */ /* 0x000fe200078e02ff */
[----:B------:R-:W-:Y:S01]  /*15b0*/  SHF.R.S32.HI R4, RZ, 0x1f, R207 ;  /* 0x0000001fff047819 */ /* 0x000fe200000114cf */
[----:B------:R-:W-:Y:S01]  /*15c0*/  IMAD.WIDE.U32 R28, R244, c[0x0][0x378], R28 ;  /* 0x0000de00f41c7a25 */ /* 0x000fe200078e001c */
[----:B------:R-:W-:-:S02]  /*15d0*/  LEA.HI.X.SX32 R8, R20, R8, 0x1, P1 ;  /* 0x0000000814087211 */ /* 0x000fc400008f0eff */
[----:B------:R-:W-:Y:S01]  /*15e0*/  SHF.R.S32.HI R20, RZ, 0x1f, R18 ;  /* 0x0000001fff147819 */ /* 0x000fe20000011412 */
[----:B------:R-:W-:Y:S01]  /*15f0*/  IMAD.X R16, R4, 0x1, R16, P4 ;  /* 0x0000000104107824 */ /* 0x000fe200020e0610 */
[----:B------:R-:W-:Y:S01]  /*1600*/  MOV R226, R26 ;  /* 0x0000001a00e27202 */ /* 0x000fe20000000f00 */
[----:B------:R-:W-:Y:S01]  /*1610*/  IMAD.WIDE.U32 R26, R21, c[0x0][0x190], R208 ;  /* 0x00006400151a7a25 */ /* 0x000fe200078e00d0 */
[----:B------:R-:W-:Y:S02]  /*1620*/  LEA.HI R20, R20, R18, RZ, 0x6 ;  /* 0x0000001214147211 */ /* 0x000fe400078f30ff */
[----:B------:R-:W-:Y:S01]  /*1630*/  LEA R246, P1, R23, c[0x0][0x350], 0x2 ;  /* 0x0000d40017f67a11 */ /* 0x000fe200078210ff */
[----:B------:R-:W-:Y:S01]  /*1640*/  IMAD R16, R16, c[0x0][0x190], RZ ;  /* 0x0000640010107a24 */ /* 0x000fe200078e02ff */
[----:B------:R-:W-:Y:S01]  /*1650*/  SHF.R.S32.HI R20, RZ, 0x6, R20 ;  /* 0x00000006ff147819 */ /* 0x000fe20000011414 */
[C---:B------:R-:W-:Y:S01]  /*1660*/  IMAD R19, R244.reuse, c[0x0][0x37c], R19 ;  /* 0x0000df00f4137a24 */ /* 0x040fe200078e0213 */
[----:B------:R-:W-:Y:S01]  /*1670*/  IADD3 R26, P3, R17, R26, RZ ;  /* 0x0000001a111a7210 */ /* 0x000fe20007f7e0ff */
[----:B------:R-:W-:Y:S01]  /*1680*/  IMAD R16, R21, c[0x0][0x194], R16 ;  /* 0x0000650015107a24 */ /* 0x000fe200078e0210 */
[----:B------:R-:W-:Y:S01]  /*1690*/  IMNMX R222, RZ, R20, !PT ;  /* 0x00000014ffde7217 */ /* 0x000fe20007800200 */
[----:B------:R-:W-:Y:S01]  /*16a0*/  IMAD R17, R245, c[0x0][0x1a8], RZ ;  /* 0x00006a00f5117a24 */ /* 0x000fe200078e02ff */
[----:B------:R-:W-:Y:S01]  /*16b0*/  LEA.HI.X R247, R23, c[0x0][0x354], R8, 0x2, P1 ;  /* 0x0000d50017f77a11 */ /* 0x000fe200008f1408 */
[----:B------:R-:W-:Y:S01]  /*16c0*/  IMAD.MOV.U32 R18, RZ, RZ, R28 ;  /* 0x000000ffff127224 */ /* 0x000fe200078e001c */
[----:B------:R-:W-:Y:S01]  /*16d0*/  ISETP.GT.AND P4, PT, R237, R222, PT ;  /* 0x000000deed00720c */ /* 0x000fe20003f84270 */
[----:B------:R-:W-:Y:S01]  /*16e0*/  IMAD R8, R244, c[0x0][0x1ac], R17 ;  /* 0x00006b00f4087a24 */ /* 0x000fe200078e0211 */
[----:B------:R-:W-:Y:S01]  /*16f0*/  IADD3 R19, R29, R19, RZ ;  /* 0x000000131d137210 */ /* 0x000fe20007ffe0ff */
[----:B------:R-:W-:Y:S01]  /*1700*/  IMAD R17, R4, c[0x0][0x370], RZ ;  /* 0x0000dc0004117a24 */ /* 0x000fe200078e02ff */
[----:B------:R-:W-:Y:S01]  /*1710*/  IADD3.X R27, R7, R27, R16, P3, !PT ;  /* 0x0000001b071b7210 */ /* 0x000fe20001ffe410 */
[----:B------:R-:W-:Y:S01]  /*1720*/  IMAD.WIDE R6, R25, R6, c[0x0][0x200] ;  /* 0x0000800019067625 */ /* 0x000fe200078e0206 */
[----:B------:R-:W-:-:S03]  /*1730*/  IADD3 R237, R237, -0x1, RZ ;  /* 0xffffffffeded7810 */ /* 0x000fc60007ffe0ff */
[----:B------:R-:W-:Y:S01]  /*1740*/  IMAD.WIDE.U32 R22, R244, c[0x0][0x1a8], R26 ;  /* 0x00006a00f4167a25 */ /* 0x000fe200078e001a */
[----:B------:R-:W-:-:S03]  /*1750*/  MOV R227, R7 ;  /* 0x0000000700e37202 */ /* 0x000fc60000000f00 */
[C---:B------:R-:W-:Y:S01]  /*1760*/  IMAD R17, R207.reuse, c[0x0][0x374], R17 ;  /* 0x0000dd00cf117a24 */ /* 0x040fe200078e0211 */
[----:B------:R-:W-:Y:S01]  /*1770*/  LEA R250, P3, R22, c[0x0][0x160], 0x1 ;  /* 0x0000580016fa7a11 */ /* 0x000fe200078608ff */
[----:B------:R-:W-:-:S04]  /*1780*/  IMAD.WIDE.U32 R18, R207, c[0x0][0x370], R18 ;  /* 0x0000dc00cf127a25 */ /* 0x000fc800078e0012 */
[----:B------:R-:W-:Y:S01]  /*1790*/  IMAD.IADD R8, R23, 0x1, R8 ;  /* 0x0000000117087824 */ /* 0x000fe200078e0208 */
[----:B------:R-:W-:Y:S01]  /*17a0*/  IADD3 R17, R19, R17, RZ ;  /* 0x0000001113117210 */ /* 0x000fe20007ffe0ff */
[----:B------:R-:W-:Y:S01]  /*17b0*/  IMAD.MOV.U32 R228, RZ, RZ, R6 ;  /* 0x000000ffffe47224 */ /* 0x000fe200078e0006 */
[----:B------:R-:W-:Y:S02]  /*17c0*/  LEA R248, P1, R18, c[0x0][0x330], 0x1 ;  /* 0x0000cc0012f87a11 */ /* 0x000fe400078208ff */
[----:B------:R-:W-:Y:S02]  /*17d0*/  LEA.HI.X R251, R22, c[0x0][0x164], R8, 0x1, P3 ;  /* 0x0000590016fb7a11 */ /* 0x000fe400018f0c08 */
[----:B------:R-:W-:Y:S01]  /*17e0*/  LEA.HI.X R249, R18, c[0x0][0x334], R17, 0x1, P1 ;  /* 0x0000cd0012f97a11 */ /* 0x000fe200008f0c11 */
[----:B------:R-:W-:Y:S05]  /*17f0*/  @P4 BRA `(.L_x_464) ;  /* 0x000007c000004947 */ /* 0x000fea0003800000 */
        /* <DEDUP_REMOVED lines=15> */
.L_x_465:
        /* <DEDUP_REMOVED lines=11> */
[----:B------:R-:W-:Y:S02]  /*19a0*/  IADD3 R9, R13, R8, RZ ;  /* 0x000000080d097210 */ /* 0x000fe40007ffe0ff */
[----:B------:R-:W-:-:S05]  /*19b0*/  MOV R8, R12 ;  /* 0x0000000c00087202 */ /* 0x000fca0000000f00 */
[----:B------:R-:W-:-:S05]  /*19c0*/  IMAD.WIDE.U32 R12, R210, c[0x0][0x390], R8 ;  /* 0x0000e400d20c7a25 */ /* 0x000fca00078e0008 */
[----:B------:R-:W-:Y:S02]  /*19d0*/  IADD3 R8, R13, R5, RZ ;  /* 0x000000050d087210 */ /* 0x000fe40007ffe0ff */
[----:B------:R-:W-:Y:S02]  /*19e0*/  MOV R9, R12 ;  /* 0x0000000c00097202 */ /* 0x000fe40000000f00 */
.L_x_466:
        /* <DEDUP_REMOVED lines=27> */
.L_x_468:
[----:B------:R-:W-:Y:S05]  /*1ba0*/  BSYNC B0 ;  /* 0x0000000000007941 */ /* 0x000fea0003800000 */
.L_x_467:
        /* <DEDUP_REMOVED lines=17> */
[----:B------:R2:W-:Y:S04]  /*1cc0*/  @!P1 STG.E.128 [R14.64+0x80], RZ ;  /* 0x000080ff0e009986 */ /* 0x0005e8000c101d06 */
[----:B------:R2:W-:Y:S02]  /*1cd0*/  @!P0 STG.E.128 [R14.64+0x100], RZ ;  /* 0x000100ff0e008986 */ /* 0x0005e4000c101d06 */
.L_x_470:
[----:B------:R-:W-:Y:S05]  /*1ce0*/  BSYNC B0 ;  /* 0x0000000000007941 */ /* 0x000fea0003800000 */
.L_x_469:
[----:B------:R-:W-:Y:S01]  /*1cf0*/  IMAD.WIDE.U32 R6, R223, c[0x0][0x3a8], R208 ;  /* 0x0000ea00df067a25 */ /* 0x000fe200078e00d0 */
        /* <DEDUP_REMOVED lines=24> */
.L_x_472:
[----:B------:R-:W-:Y:S05]  /*1e80*/  BSYNC B0 ;  /* 0x0000000000007941 */ /* 0x000fea0003800000 */
.L_x_471:
[----:B------:R-:W-:Y:S05]  /*1e90*/  @P3 BRA `(.L_x_473) ;  /* 0x0000694000003947 */ /* 0x000fea0003800000 */
[----:B------:R-:W-:Y:S01]  /*1ea0*/  IADD3 R5, P0, R207, 0x20, RZ ;  /* 0x00000020cf057810 */ /* 0x000fe20007f1e0ff */
[----:B------:R-:W-:Y:S01]  /*1eb0*/  IMAD.MOV.U32 R7, RZ, RZ, R6 ;  /* 0x000000ffff077224 */ /* 0x000fe200078e0006 */
[----:B------:R-:W-:-:S02]  /*1ec0*/  MOV R6, R8 ;  /* 0x0000000800067202 */ /* 0x000fc40000000f00 */
        /* <DEDUP_REMOVED lines=15> */
.L_x_464:
        /* <DEDUP_REMOVED lines=31> */
.L_x_475:
[----:B------:R-:W-:Y:S05]  /*21b0*/  BSYNC B0 ;  /* 0x0000000000007941 */ /* 0x000fea0003800000 */
.L_x_474:
        /* <DEDUP_REMOVED lines=39> */
.L_x_477:
[----:B------:R-:W-:Y:S05]  /*2430*/  BSYNC B0 ;  /* 0x0000000000007941 */ /* 0x000fea0003800000 */
.L_x_476:
        /* <DEDUP_REMOVED lines=18> */
.L_x_479:
        /* <DEDUP_REMOVED lines=28> */
.L_x_480:
[----:B------:R-:W-:Y:S05]  /*2720*/  BSYNC B0 ;  /* 0x0000000000007941 */ /* 0x000fea0003800000 */
.L_x_478:
        /* <DEDUP_REMOVED lines=17> */
.L_x_482:
        /* <DEDUP_REMOVED lines=38> */
.L_x_483:
[----:B------:R-:W-:Y:S05]  /*2aa0*/  BSYNC B0 ;  /* 0x0000000000007941 */ /* 0x000fea0003800000 */
.L_x_481:
[C---:B------:R-:W-:Y:S01]  /*2ab0*/  IADD3 R8, R202.reuse, 0x8, RZ ;  /* 0x00000008ca087810 */ /* 0x040fe20007ffe0ff */
[C---:B------:R-:W-:Y:S01]  /*2ac0*/  IMAD.SHL.U32 R230, R202.reuse, 0x4, RZ ;  /* 0x00000004cae67824 */ /* 0x040fe200078e00ff */
[-C--:B------:R-:W-:Y:S01]  /*2ad0*/  ISETP.GE.AND P3, PT, R202, R6.reuse, PT ;  /* 0x00000006ca00720c */ /* 0x080fe20003f66270 */
[----:B------:R-:W-:Y:S01]  /*2ae0*/  IMAD.MOV.U32 R234, RZ, RZ, 0x7f800000 ;  /* 0x7f800000ffea7424 */ /* 0x000fe200078e00ff */
[----:B------:R-:W-:Y:S01]  /*2af0*/  ISETP.GE.AND P2, PT, R8, R6, PT ;  /* 0x000000060800720c */ /* 0x000fe20003f46270 */
[----:B------:R-:W-:Y:S01]  /*2b00*/  IMAD R6, R212, -0x40, R238 ;  /* 0xffffffc0d4067824 */ /* 0x000fe200078e02ee */
[----:B------:R-:W-:Y:S02]  /*2b10*/  SHF.R.S32.HI R229, RZ, 0x1f, R202 ;  /* 0x0000001fffe57819 */ /* 0x000fe400000114ca */
[----:B------:R-:W-:Y:S02]  /*2b20*/  IADD3 R16, P1, R230, R228, RZ ;  /* 0x000000e4e6107210 */ /* 0x000fe40007f3e0ff */
[----:B------:R-:W-:-:S02]  /*2b30*/  ISETP.GE.AND P6, PT, R207, R6, PT ;  /* 0x00000006cf00720c */ /* 0x000fc40003fc6270 */
[----:B------:R-:W-:Y:S02]  /*2b40*/  SHF.L.U64.HI R229, R202, 0x2, R229 ;  /* 0x00000002cae57819 */ /* 0x000fe400000102e5 */
[----:B------:R-:W-:Y:S02]  /*2b50*/  MOV R235, 0x7f800000 ;  /* 0x7f80000000eb7802 */ /* 0x000fe40000000f00 */
[----:B------:R-:W-:Y:S01]  /*2b60*/  IADD3.X R17, R229, R227, RZ, P1, !PT ;  /* 0x000000e3e5117210 */ /* 0x000fe20000ffe4ff */
[----:B------:R-:W-:-:S04]  /*2b70*/  IMAD R8, R10, c[0x0][0x198], RZ ;  /* 0x000066000a087a24 */ /* 0x000fc800078e02ff */
[----:B------:R1:W5:Y:S04]  /*2b80*/  @!P3 LDG.E R234, [R16.64] ;  /* 0x0000000610eab981 */ /* 0x000368000c1e1900 */
[----:B------:R2:W-:Y:S04]  /*2b90*/  @P6 STS.128 [R213+0x12000], RZ ;  /* 0x012000ffd5006388 */ /* 0x0005e80000000c00 */
[----:B------:R2:W-:Y:S04]  /*2ba0*/  @P6 STS.128 [R213+0x14000], RZ ;  /* 0x014000ffd5006388 */ /* 0x0005e80000000c00 */
[----:B------:R2:W-:Y:S04]  /*2bb0*/  @P6 STS.128 [R213+0x16000], RZ ;  /* 0x016000ffd5006388 */ /* 0x0005e80000000c00 */
[----:B------:R1:W5:Y:S01]  /*2bc0*/  @!P2 LDG.E R235, [R16.64+0x20] ;  /* 0x0000200610eba981 */ /* 0x000362000c1e1900 */
[C---:B------:R-:W-:Y:S01]  /*2bd0*/  IMAD R8, R223.reuse, c[0x0][0x19c], R8 ;  /* 0x00006700df087a24 */ /* 0x040fe200078e0208 */
[----:B------:R-:W-:Y:S01]  /*2be0*/  BSSY B0, `(.L_x_484) ;  /* 0x0000028000007945 */ /* 0x000fe20003800000 */
        /* <DEDUP_REMOVED lines=8> */
[----:B--2---:R-:W-:Y:S01]  /*2c70*/  ISETP.GE.AND P4, PT, R208, c[0x0][0x220], PT ;  /* 0x00008800d0007a0c */ /* 0x004fe20003f86270 */
        /* <DEDUP_REMOVED lines=30> */
.L_x_485:
[----:B--2---:R-:W-:Y:S05]  /*2e60*/  BSYNC B0 ;  /* 0x0000000000007941 */ /* 0x004fea0003800000 */
.L_x_484:
        /* <DEDUP_REMOVED lines=38> */
.L_x_487:
[----:B------:R-:W-:Y:S05]  /*30d0*/  BSYNC B0 ;  /* 0x0000000000007941 */ /* 0x000fea0003800000 */
.L_x_486:
[----:B------:R1:W-:Y:S01]  /*30e0*/  @P6 STS.128 [R213+0x18000], RZ ;  /* 0x018000ffd5006388 */ /* 0x0003e20000000c00 */
[----:B------:R-:W-:Y:S01]  /*30f0*/  IMAD.WIDE.U32 R8, R223, c[0x0][0x1a0], R208 ;  /* 0x00006800df087a25 */ /* 0x000fe200078e00d0 */
[----:B------:R-:W-:Y:S02]  /*3100*/  BSSY B0, `(.L_x_488) ;  /* 0x000002b000007945 */ /* 0x000fe40003800000 */
[----:B------:R1:W-:Y:S01]  /*3110*/  @P6 STS.128 [R213+0x1a000], RZ ;  /* 0x01a000ffd5006388 */ /* 0x0003e20000000c00 */
[----:B------:R-:W-:Y:S01]  /*3120*/  IMAD R6, R10, c[0x0][0x1a0], RZ ;  /* 0x000068000a067a24 */ /* 0x000fe200078e02ff */
[----:B------:R-:W-:Y:S01]  /*3130*/  IADD3 R14, P1, R14, R8, RZ ;  /* 0x000000080e0e7210 */ /* 0x000fe20007f3e0ff */
[----:B------:R-:W-:Y:S01]  /*3140*/  IMAD R7, R11, c[0x0][0x1b8], RZ ;  /* 0x00006e000b077a24 */ /* 0x000fe200078e02ff */
[----:B------:R1:W-:Y:S01]  /*3150*/  @P6 STS.128 [R213+0x1c000], RZ ;  /* 0x01c000ffd5006388 */ /* 0x0003e20000000c00 */
[----:B------:R-:W-:Y:S02]  /*3160*/  IMAD R6, R223, c[0x0][0x1a4], R6 ;  /* 0x00006900df067a24 */ /* 0x000fe400078e0206 */
        /* <DEDUP_REMOVED lines=36> */
.L_x_489:
[----:B------:R-:W-:Y:S05]  /*33b0*/  BSYNC B0 ;  /* 0x0000000000007941 */ /* 0x000fea0003800000 */
.L_x_488:
[----:B------:R1:W-:Y:S01]  /*33c0*/  @P5 STS.128 [R213+0x19000], RZ ;  /* 0x019000ffd5005388 */ /* 0x0003e20000000c00 */
[----:B------:R-:W-:Y:S03]  /*33d0*/  BSSY B0, `(.L_x_490) ;  /* 0x0000025000007945 */ /* 0x000fe60003800000 */
[----:B------:R1:W-:Y:S04]  /*33e0*/  @P5 STS.128 [R213+0x1b000], RZ ;  /* 0x01b000ffd5005388 */ /* 0x0003e80000000c00 */
[----:B------:R1:W-:Y:S01]  /*33f0*/  @P5 STS.128 [R213+0x1d000], RZ ;  /* 0x01d000ffd5005388 */ /* 0x0003e20000000c00 */
[----:B------:R-:W-:Y:S05]  /*3400*/  @P5 BRA `(.L_x_491) ;  /* 0x0000021000005947 */ /* 0x000fea0003800000 */
[----:B------:R-:W-:Y:S01]  /*3410*/  IADD3 R6, P1, R207, 0x20, RZ ;  /* 0x00000020cf067810 */ /* 0x000fe20007f3e0ff */
[----:B------:R-:W-:Y:S01]  /*3420*/  IMAD.MOV.U32 R8, RZ, RZ, R12 ;  /* 0x000000ffff087224 */ /* 0x000fe200078e000c */
[----:B------:R-:W-:Y:S01]  /*3430*/  ISETP.GE.AND P4, PT, R208, c[0x0][0x220], PT ;  /* 0x00008800d0007a0c */ /* 0x000fe20003f86270 */
[----:B------:R-:W-:Y:S01]  /*3440*/  IMAD.MOV.U32 R9, RZ, RZ, R7 ;  /* 0x000000ffff097224 */ /* 0x000fe200078e0007 */
[----:B------:R-:W-:Y:S01]  /*3450*/  ISETP.GE.AND P3, PT, R211, c[0x0][0x220], PT ;  /* 0x00008800d3007a0c */ /* 0x000fe20003f66270 */
[----:B------:R-:W-:Y:S01]  /*3460*/  IMAD.X R4, RZ, RZ, R4, P1 ;  /* 0x000000ffff047224 */ /* 0x000fe200008e0604 */
[----:B------:R-:W-:Y:S01]  /*3470*/  ISETP.GE.AND P1, PT, R214, c[0x0][0x220], PT ;  /* 0x00008800d6007a0c */ /* 0x000fe20003f26270 */
[----:B------:R-:W-:-:S04]  /*3480*/  IMAD.WIDE.U32 R8, R6, c[0x0][0x1a0], R8 ;  /* 0x0000680006087a25 */ /* 0x000fc800078e0008 */
[----:B------:R-:W-:-:S04]  /*3490*/  IMAD R4, R4, c[0x0][0x1a0], RZ ;  /* 0x0000680004047a24 */ /* 0x000fc800078e02ff */
[----:B------:R-:W-:Y:S01]  /*34a0*/  IMAD R4, R6, c[0x0][0x1a4], R4 ;  /* 0x0000690006047a24 */ /* 0x000fe200078e0204 */
[C---:B------:R-:W-:Y:S01]  /*34b0*/  @!P4 LEA R6, P5, R8.reuse, c[0x0][0x170], 0x1 ;  /* 0x00005c000806ca11 */ /* 0x040fe200078a08ff */
[----:B------:R1:W-:Y:S02]  /*34c0*/  @P4 STS.128 [R213+0x19000], RZ ;  /* 0x019000ffd5004388 */ /* 0x0003e40000000c00 */
[----:B-1----:R-:W-:Y:S01]  /*34d0*/  @!P3 LEA R10, P2, R8, c[0x0][0x170], 0x1 ;  /* 0x00005c00080aba11 */ /* 0x002fe200078408ff */
        /* <DEDUP_REMOVED lines=20> */
.L_x_491:
[----:B------:R-:W-:Y:S05]  /*3620*/  BSYNC B0 ;  /* 0x0000000000007941 */ /* 0x000fea0003800000 */
.L_x_490:
[----:B------:R-:W-:Y:S01]  /*3630*/  ISETP.NE.U32.AND P3, PT, RZ, c[0x0][0x318], PT ;  /* 0x0000c600ff007a0c */ /* 0x000fe20003f65070 */
[----:B------:R-:W0:Y:S03]  /*3640*/  LDGDEPBAR ;  /* 0x00000000000079af */ /* 0x000e260000000000 */
[----:B------:R-:W-:-:S13]  /*3650*/  ISETP.NE.AND.EX P3, PT, RZ, c[0x0][0x31c], PT, P3 ;  /* 0x0000c700ff007a0c */ /* 0x000fda0003f65330 */
[----:B------:R-:W-:Y:S02]  /*3660*/  @P3 IMAD R4, R5, c[0x0][0x320], RZ ;  /* 0x0000c80005043a24 */ /* 0x000fe400078e02ff */
[----:B-1----:R-:W-:-:S04]  /*3670*/  @P3 IMAD.WIDE.U32 R6, R210, c[0x0][0x320], R244 ;  /* 0x0000c800d2063a25 */ /* 0x002fc800078e00f4 */
[----:B------:R-:W-:Y:S01]  /*3680*/  @P3 IMAD R4, R210, c[0x0][0x324], R4 ;  /* 0x0000c900d2043a24 */ /* 0x000fe200078e0204 */
[----:B------:R-:W-:-:S03]  /*3690*/  @P3 LEA R8, P1, R6, c[0x0][0x318], 0x2 ;  /* 0x0000c60006083a11 */ /* 0x000fc600078210ff */
[----:B------:R-:W-:-:S05]  /*36a0*/  @P3 IMAD.IADD R4, R7, 0x1, R4 ;  /* 0x0000000107043824 */ /* 0x000fca00078e0204 */
[----:B------:R-:W-:-:S05]  /*36b0*/  @P3 LEA.HI.X R9, R6, c[0x0][0x31c], R4, 0x2, P1 ;  /* 0x0000c70006093a11 */ /* 0x000fca00008f1404 */
[----:B--2---:R-:W2:Y:S01]  /*36c0*/  @P3 LDG.E R5, [R8.64] ;  /* 0x0000000608053981 */ /* 0x004ea2000c1e1900 */
[----:B------:R-:W2:Y:S01]  /*36d0*/  @P3 MUFU.RCP R4, c[0x0][0x238] ;  /* 0x00008e0000043b08 */ /* 0x000ea20000001000 */
[----:B------:R-:W-:Y:S01]  /*36e0*/  R2P PR, R203, 0x6 ;  /* 0x00000006cb007804 */ /* 0x000fe20000000000 */
[----:B------:R-:W-:Y:S01]  /*36f0*/  IMAD R221, R212, 0x40, R201 ;  /* 0x00000040d4dd7824 */ /* 0x000fe200078e02c9 */
[----:B------:R-:W-:Y:S01]  /*3700*/  IADD3 R195, R199, 0x3000, RZ ;  /* 0x00003000c7c37810 */ /* 0x000fe20007ffe0ff */
[----:B------:R-:W-:Y:S01]  /*3710*/  IMAD.MOV.U32 R192, RZ, RZ, 0x40 ;  /* 0x00000040ffc07424 */ /* 0x000fe200078e00ff */
[----:B------:R-:W-:Y:S01]  /*3720*/  IADD3 R194, R200, 0x3000, RZ ;  /* 0x00003000c8c27810 */ /* 0x000fe20007ffe0ff */
[----:B------:R-:W-:Y:S01]  /*3730*/  IMAD.MOV.U32 R233, RZ, RZ, RZ ;  /* 0x000000ffffe97224 */ /* 0x000fe200078e00ff */
[----:B------:R-:W-:Y:S01]  /*3740*/  SEL R193, R193, 0xffffffe0, !P1 ;  /* 0xffffffe0c1c17807 */ /* 0x000fe20004800000 */
[----:B------:R-:W-:Y:S01]  /*3750*/  IMAD.MOV.U32 R232, RZ, RZ, c[0x0][0x2e4] ;  /* 0x0000b900ffe87624 */ /* 0x000fe200078e00ff */
[----:B------:R-:W-:Y:S01]  /*3760*/  IADD3 R220, R223, R240, RZ ;  /* 0x000000f0dfdc7210 */ /* 0x000fe20007ffe0ff */
[----:B------:R-:W-:Y:S01]  /*3770*/  IMAD.MOV.U32 R231, RZ, RZ, R236 ;  /* 0x000000ffffe77224 */ /* 0x000fe200078e00ec */
[----:B------:R-:W-:Y:S01]  /*3780*/  SEL R195, R195, R199, !P0 ;  /* 0x000000c7c3c37207 */ /* 0x000fe20004000000 */
[----:B------:R-:W-:Y:S01]  /*3790*/  IMAD.IADD R191, R196, 0x1, R193 ;  /* 0x00000001c4bf7824 */ /* 0x000fe200078e02c1 */
[----:B------:R-:W-:Y:S01]  /*37a0*/  SEL R192, R192, 0xffffffc0, !P2 ;  /* 0xffffffc0c0c07807 */ /* 0x000fe20005000000 */
[----:B------:R-:W-:Y:S01]  /*37b0*/  CS2R R142, SRZ ;  /* 0x00000000008e7805 */ /* 0x000fe2000001ff00 */
[----:B------:R-:W-:Y:S01]  /*37c0*/  IADD3 R243, -R240, R202, -R221 ;  /* 0x000000caf0f37210 */ /* 0x000fe20007ffe9dd */
[----:B------:R-:W-:Y:S01]  /*37d0*/  CS2R R140, SRZ ;  /* 0x00000000008c7805 */ /* 0x000fe2000001ff00 */
[----:B------:R-:W-:Y:S01]  /*37e0*/  SEL R194, R194, R200, !P0 ;  /* 0x000000c8c2c27207 */ /* 0x000fe20004000000 */
        /* <DEDUP_REMOVED lines=49> */
[----:B------:R-:W-:Y:S01]  /*3b00*/  IMAD.IADD R243, R243, 0x1, R238 ;  /* 0x00000001f3f37824 */ /* 0x000fe200078e02ee */
[----:B------:R-:W-:Y:S01]  /*3b10*/  IADD3 R242, R242, -c[0x0][0x2e8], RZ ;  /* 0x8000ba00f2f27a10 */ /* 0x000fe20007ffe0ff */
[----:B------:R-:W-:Y:S01]  /*3b20*/  IMAD.IADD R190, R192, 0x1, R191 ;  /* 0x00000001c0be7824 */ /* 0x000fe200078e02bf */
[----:B------:R-:W-:Y:S01]  /*3b30*/  IADD3 R189, R196, R192, RZ ;  /* 0x000000c0c4bd7210 */ /* 0x000fe20007ffe0ff */
[----:B--2---:R-:W-:-:S02]  /*3b40*/  @P3 FMUL.FTZ R233, R5, R4 ;  /* 0x0000000405e93220 */ /* 0x004fc40000410000 */
.L_x_496:
[----:B------:R-:W0:Y:S01]  /*3b50*/  LDGDEPBAR ;  /* 0x00000000000079af */ /* 0x000e220000000000 */
[C---:B------:R-:W-:Y:S02]  /*3b60*/  IMAD.IADD R98, R194.reuse, 0x1, R193 ;  /* 0x00000001c2627824 */ /* 0x040fe400078e02c1 */
[--C-:B------:R-:W-:Y:S02]  /*3b70*/  IMAD.IADD R97, R194, 0x1, R192.reuse ;  /* 0x00000001c2617824 */ /* 0x100fe400078e02c0 */
[----:B------:R-:W-:Y:S01]  /*3b80*/  IMAD.IADD R96, R98, 0x1, R192 ;  /* 0x0000000162607824 */ /* 0x000fe200078e02c0 */
        /* <DEDUP_REMOVED lines=8> */
[----:B------:R-:W-:Y:S06]  /*3c10*/  LDSM.16.M88.4 R84, [R97] ;  /* 0x000000006154783b */ /* 0x000fec0000000200 */
[----:B------:R-:W4:Y:S01]  /*3c20*/  LDSM.16.M88.4 R88, [R3+0x12000] ;  /* 0x012000000358783b */ /* 0x000f220000000200 */
[C---:B-1----:R-:W-:Y:S05]  /*3c30*/  HMMA.16816.F32 R4, R16.reuse, R8, RZ ;  /* 0x000000081004723c */ /* 0x042fea00000018ff */
[----:B------:R-:W-:Y:S03]  /*3c40*/  LDSM.16.M88.4 R92, [R2+0x12000] ;  /* 0x01200000025c783b */ /* 0x000fe60000000200 */
[C---:B------:R-:W-:Y:S08]  /*3c50*/  HMMA.16816.F32 R8, R16.reuse, R10, RZ ;  /* 0x0000000a1008723c */ /* 0x040ff000000018ff */
[C---:B--2---:R-:W-:Y:S08]  /*3c60*/  HMMA.16816.F32 R12, R16.reuse, R68, RZ ;  /* 0x00000044100c723c */ /* 0x044ff000000018ff */
[----:B------:R-:W-:Y:S01]  /*3c70*/  HMMA.16816.F32 R16, R16, R70, RZ ;  /* 0x000000461010723c */ /* 0x000fe200000018ff */
[----:B------:R-:W1:Y:S07]  /*3c80*/  LDSM.16.M88.4 R68, [R3+0x12800] ;  /* 0x012800000344783b */ /* 0x000e6e0000000200 */
[C---:B---3--:R-:W-:Y:S08]  /*3c90*/  HMMA.16816.F32 R4, R72.reuse, R76, R4 ;  /* 0x0000004c4804723c */ /* 0x048ff00000001804 */
[C---:B------:R-:W-:Y:S01]  /*3ca0*/  HMMA.16816.F32 R8, R72.reuse, R78, R8 ;  /* 0x0000004e4808723c */ /* 0x040fe20000001808 */
[----:B------:R-:W2:Y:S07]  /*3cb0*/  LDSM.16.M88.4 R76, [R96] ;  /* 0x00000000604c783b */ /* 0x000eae0000000200 */
[C---:B----4-:R-:W-:Y:S07]  /*3cc0*/  HMMA.16816.F32 R12, R72.reuse, R80, R12 ;  /* 0x00000050480c723c */ /* 0x050fee000000180c */
[----:B------:R-:W-:Y:S01]  /*3cd0*/  IADD3 R80, P0, R230, R226, RZ ;  /* 0x000000e2e6507210 */ /* 0x000fe20007f1e0ff */
[----:B------:R-:W-:Y:S01]  /*3ce0*/  HMMA.16816.F32 R16, R72, R82, R16 ;  /* 0x000000524810723c */ /* 0x000fe20000001810 */
[----:B------:R-:W3:Y:S03]  /*3cf0*/  LDSM.16.M88.4 R72, [R2+0x12800] ;  /* 0x012800000248783b */ /* 0x000ee60000000200 */
[----:B------:R-:W-:Y:S04]  /*3d00*/  IMAD.X R81, R229, 0x1, R225, P0 ;  /* 0x00000001e5517824 */ /* 0x000fe800000e06e1 */
[C---:B------:R-:W-:Y:S01]  /*3d10*/  HMMA.16816.F32 R4, R84.reuse, R88, R4 ;  /* 0x000000585404723c */ /* 0x040fe20000001804 */
[----:B-----5:R4:W5:Y:S06]  /*3d20*/  LDG.E R153, [R80.64] ;  /* 0x0000000650997981 */ /* 0x02096c000c1e1900 */
[----:B------:R4:W5:Y:S01]  /*3d30*/  LDG.E R152, [R80.64+0x20] ;  /* 0x0000200650987981 */ /* 0x000962000c1e1900 */
[C---:B------:R-:W-:Y:S05]  /*3d40*/  HMMA.16816.F32 R8, R84.reuse, R90, R8 ;  /* 0x0000005a5408723c */ /* 0x040fea0000001808 */
[----:B------:R-:W-:Y:S03]  /*3d50*/  LDSM.16.M88.4 R88, [R198+0x14000] ;  /* 0x01400000c658783b */ /* 0x000fe60000000200 */
[C---:B-1----:R-:W-:Y:S08]  /*3d60*/  HMMA.16816.F32 R12, R84.reuse, R68, R12 ;  /* 0x00000044540c723c */ /* 0x042ff0000000180c */
[----:B------:R-:W-:Y:S01]  /*3d70*/  HMMA.16816.F32 R16, R84, R70, R16 ;  /* 0x000000465410723c */ /* 0x000fe20000001810 */
[----:B------:R-:W-:Y:S06]  /*3d80*/  LDSM.16.M88.4 R68, [R198+0x14800] ;  /* 0x01480000c644783b */ /* 0x000fec0000000200 */
[----:B------:R-:W-:Y:S01]  /*3d90*/  LDSM.16.M88.4 R84, [R98+0x2000] ;  /* 0x002000006254783b */ /* 0x000fe20000000200 */
[C---:B--2---:R-:W-:Y:S05]  /*3da0*/  HMMA.16816.F32 R4, R76.reuse, R92, R4 ;  /* 0x0000005c4c04723c */ /* 0x044fea0000001804 */
[----:B----4-:R-:W1:Y:S03]  /*3db0*/  LDSM.16.M88.4 R80, [R194+0x2000] ;  /* 0x00200000c250783b */ /* 0x010e660000000200 */
[C---:B------:R-:W-:Y:S03]  /*3dc0*/  HMMA.16816.F32 R8, R76.reuse, R94, R8 ;  /* 0x0000005e4c08723c */ /* 0x040fe60000001808 */
[----:B------:R-:W2:Y:S05]  /*3dd0*/  LDSM.16.M88.4 R92, [R188+0x14000] ;  /* 0x01400000bc5c783b */ /* 0x000eaa0000000200 */
[C---:B---3--:R-:W-:Y:S08]  /*3de0*/  HMMA.16816.F32 R12, R76.reuse, R72, R12 ;  /* 0x000000484c0c723c */ /* 0x048ff0000000180c */
[----:B------:R-:W-:Y:S01]  /*3df0*/  HMMA.16816.F32 R16, R76, R74, R16 ;  /* 0x0000004a4c10723c */ /* 0x000fe20000001810 */
[----:B------:R-:W3:Y:S06]  /*3e00*/  LDSM.16.M88.4 R72, [R188+0x14800] ;  /* 0x01480000bc48783b */ /* 0x000eec0000000200 */
[----:B------:R-:W-:Y:S01]  /*3e10*/  LDSM.16.M88.4 R76, [R97+0x2000] ;  /* 0x00200000614c783b */ /* 0x000fe20000000200 */
[C---:B-1----:R-:W-:Y:S08]  /*3e20*/  HMMA.16816.F32 R4, R80.reuse, R88, R4 ;  /* 0x000000585004723c */ /* 0x042ff00000001804 */
[C---:B------:R-:W-:Y:S01]  /*3e30*/  HMMA.16816.F32 R8, R80.reuse, R90, R8 ;  /* 0x0000005a5008723c */ /* 0x040fe20000001808 */
[----:B------:R-:W1:Y:S07]  /*3e40*/  LDSM.16.M88.4 R88, [R3+0x14000] ;  /* 0x014000000358783b */ /* 0x000e6e0000000200 */
[C---:B------:R-:W-:Y:S08]  /*3e50*/  HMMA.16816.F32 R12, R80.reuse, R68, R12 ;  /* 0x00000044500c723c */ /* 0x040ff0000000180c */
[----:B------:R-:W-:Y:S01]  /*3e60*/  HMMA.16816.F32 R16, R80, R70, R16 ;  /* 0x000000465010723c */ /* 0x000fe20000001810 */
[----:B------:R-:W4:Y:S06]  /*3e70*/  LDSM.16.M88.4 R68, [R3+0x14800] ;  /* 0x014800000344783b */ /* 0x000f2c0000000200 */
[----:B------:R-:W-:Y:S01]  /*3e80*/  LDSM.16.M88.4 R80, [R96+0x2000] ;  /* 0x002000006050783b */ /* 0x000fe20000000200 */
[C---:B--2---:R-:W-:Y:S08]  /*3e90*/  HMMA.16816.F32 R4, R84.reuse, R92, R4 ;  /* 0x0000005c5404723c */ /* 0x044ff00000001804 */
[C---:B------:R-:W-:Y:S01]  /*3ea0*/  HMMA.16816.F32 R8, R84.reuse, R94, R8 ;  /* 0x0000005e5408723c */ /* 0x040fe20000001808 */
[----:B------:R-:W2:Y:S07]  /*3eb0*/  LDSM.16.M88.4 R92, [R2+0x14000] ;  /* 0x01400000025c783b */ /* 0x000eae0000000200 */
[C---:B---3--:R-:W-:Y:S08]  /*3ec0*/  HMMA.16816.F32 R12, R84.reuse, R72, R12 ;  /* 0x00000048540c723c */ /* 0x048ff0000000180c */
[----:B------:R-:W-:Y:S01]  /*3ed0*/  HMMA.16816.F32 R16, R84, R74, R16 ;  /* 0x0000004a5410723c */ /* 0x000fe20000001810 */
[----:B------:R-:W3:Y:S06]  /*3ee0*/  LDSM.16.M88.4 R72, [R2+0x14800] ;  /* 0x014800000248783b */ /* 0x000eec0000000200 */
[----:B------:R-:W-:Y:S01]  /*3ef0*/  LDSM.16.M88.4 R84, [R194+0x4000] ;  /* 0x00400000c254783b */ /* 0x000fe20000000200 */
[C---:B-1----:R-:W-:Y:S08]  /*3f00*/  HMMA.16816.F32 R4, R76.reuse, R88, R4 ;  /* 0x000000584c04723c */ /* 0x042ff00000001804 */
[C---:B------:R-:W-:Y:S01]  /*3f10*/  HMMA.16816.F32 R8, R76.reuse, R90, R8 ;  /* 0x0000005a4c08723c */ /* 0x040fe20000001808 */
[----:B------:R-:W1:Y:S07]  /*3f20*/  LDSM.16.M88.4 R88, [R198+0x16000] ;  /* 0x01600000c658783b */ /* 0x000e6e0000000200 */
[C---:B----4-:R-:W-:Y:S08]  /*3f30*/  HMMA.16816.F32 R12, R76.reuse, R68, R12 ;  /* 0x000000444c0c723c */ /* 0x050ff0000000180c */
        /* <DEDUP_REMOVED lines=10> */
[C---:B-1----:R-:W-:Y:S07]  /*3fe0*/  HMMA.16816.F32 R4, R84.reuse, R88, R4 ;  /* 0x000000585404723c */ /* 0x042fee0000001804 */
[----:B------:R-:W-:Y:S01]  /*3ff0*/  IMAD.SHL.U32 R88, R237, 0x40, RZ ;  /* 0x00000040ed587824 */ /* 0x000fe200078e00ff */
[C---:B------:R-:W-:Y:S04]  /*4000*/  HMMA.16816.F32 R8, R84.reuse, R90, R8 ;  /* 0x0000005a5408723c */ /* 0x040fe80000001808 */
[----:B------:R-:W-:Y:S04]  /*4010*/  IMAD.IADD R89, R243, 0x1, R88 ;  /* 0x00000001f3597824 */ /* 0x000fe800078e0258 */
[C---:B----4-:R-:W-:Y:S04]  /*4020*/  HMMA.16816.F32 R12, R84.reuse, R68, R12 ;  /* 0x00000044540c723c */ /* 0x050fe8000000180c */
[----:B------:R-:W-:Y:S02]  /*4030*/  IADD3 R91, R89, 0x8, RZ ;  /* 0x00000008595b7810 */ /* 0x000fe40007ffe0ff */
[----:B------:R-:W-:Y:S02]  /*4040*/  IABS R90, R89 ;  /* 0x00000059005a7213 */ /* 0x000fe40000000000 */
[----:B------:R-:W-:Y:S01]  /*4050*/  HMMA.16816.F32 R16, R84, R70, R16 ;  /* 0x000000465410723c */ /* 0x000fe20000001810 */
[----:B------:R-:W1:Y:S02]  /*4060*/  LDSM.16.M88.4 R68, [R97+0x4000] ;  /* 0x004000006144783b */ /* 0x000e640000000200 */
[----:B------:R-:W-:Y:S01]  /*4070*/  ISETP.GE.AND P1, PT, R91, RZ, PT ;  /* 0x000000ff5b00720c */ /* 0x000fe20003f26270 */
[----:B------:R-:W-:Y:S03]  /*4080*/  I2F R90, R90 ;  /* 0x0000005a005a7306 */ /* 0x000fe60000201400 */
[----:B------:R-:W4:Y:S01]  /*4090*/  LDSM.16.M88.4 R84, [R3+0x16800] ;  /* 0x016800000354783b */ /* 0x000f220000000200 */
[C---:B--2---:R-:W-:Y:S07]  /*40a0*/  HMMA.16816.F32 R4, R76.reuse, R92, R4 ;  /* 0x0000005c4c04723c */ /* 0x044fee0000001804 */
[C---:B------:R-:W-:Y:S01]  /*40b0*/  IADD3 R92, R89.reuse, 0x7, RZ ;  /* 0x00000007595c7810 */ /* 0x040fe20007ffe0ff */
[C---:B------:R-:W-:Y:S03]  /*40c0*/  HMMA.16816.F32 R8, R76.reuse, R94, R8 ;  /* 0x0000005e4c08723c */ /* 0x040fe60000001808 */
[----:B------:R-:W-:Y:S02]  /*40d0*/  ISETP.GE.AND P0, PT, R92, RZ, PT ;  /* 0x000000ff5c00720c */ /* 0x000fe40003f06270 */
[C---:B------:R-:W-:Y:S02]  /*40e0*/  IADD3 R93, R89.reuse, -0x1, RZ ;  /* 0xffffffff595d7810 */ /* 0x040fe40007ffe0ff */
[C---:B------:R-:W-:Y:S01]  /*40f0*/  IADD3 R94, R89.reuse, -0x8, RZ ;  /* 0xfffffff8595e7810 */ /* 0x040fe20007ffe0ff */
[C---:B---3--:R-:W-:Y:S04]  /*4100*/  HMMA.16816.F32 R12, R76.reuse, R72, R12 ;  /* 0x000000484c0c723c */ /* 0x048fe8000000180c */
[----:B------:R-:W-:Y:S02]  /*4110*/  @!P1 IADD3 R91, -R89, -0x8, RZ ;  /* 0xfffffff8595b9810 */ /* 0x000fe40007ffe1ff */
[----:B------:R-:W-:Y:S02]  /*4120*/  ISETP.GE.AND P1, PT, R93, RZ, PT ;  /* 0x000000ff5d00720c */ /* 0x000fe40003f26270 */
[----:B------:R-:W-:Y:S01]  /*4130*/  HMMA.16816.F32 R16, R76, R74, R16 ;  /* 0x0000004a4c10723c */ /* 0x000fe20000001810 */
[----:B------:R-:W-:Y:S01]  /*4140*/  LDSM.16.M88.4 R72, [R96+0x4000] ;  /* 0x004000006048783b */ /* 0x000fe20000000200 */
[----:B------:R-:W2:Y:S02]  /*4150*/  I2F R91, R91 ;  /* 0x0000005b005b7306 */ /* 0x000ea40000201400 */
[C---:B------:R-:W-:Y:S02]  /*4160*/  @!P0 IADD3 R92, -R89.reuse, -0x7, RZ ;  /* 0xfffffff9595c8810 */ /* 0x040fe40007ffe1ff */
[----:B------:R-:W-:Y:S01]  /*4170*/  ISETP.GE.AND P0, PT, R94, RZ, PT ;  /* 0x000000ff5e00720c */ /* 0x000fe20003f06270 */
[----:B------:R-:W3:Y:S01]  /*4180*/  LDSM.16.M88.4 R76, [R2+0x16000] ;  /* 0x01600000024c783b */ /* 0x000ee20000000200 */
[C---:B------:R-:W-:Y:S01]  /*4190*/  IADD3 R95, R89.reuse, -0x9, RZ ;  /* 0xfffffff7595f7810 */ /* 0x040fe20007ffe0ff */
[C---:B-1----:R-:W-:Y:S03]  /*41a0*/  HMMA.16816.F32 R4, R68.reuse, R80, R4 ;  /* 0x000000504404723c */ /* 0x042fe60000001804 */
[----:B------:R-:W1:Y:S02]  /*41b0*/  I2F R92, R92 ;  /* 0x0000005c005c7306 */ /* 0x000e640000201400 */
[----:B------:R-:W-:Y:S02]  /*41c0*/  @!P1 IADD3 R93, -R89, 0x1, RZ ;  /* 0x00000001595d9810 */ /* 0x000fe40007ffe1ff */
[----:B------:R-:W-:Y:S01]  /*41d0*/  ISETP.GE.AND P1, PT, R95, RZ, PT ;  /* 0x000000ff5f00720c */ /* 0x000fe20003f26270 */
[C---:B------:R-:W-:Y:S01]  /*41e0*/  HMMA.16816.F32 R8, R68.reuse, R82, R8 ;  /* 0x000000524408723c */ /* 0x040fe20000001808 */
[----:B------:R-:W1:Y:S03]  /*41f0*/  LDSM.16.M88.4 R80, [R2+0x16800] ;  /* 0x016800000250783b */ /* 0x000e660000000200 */
[C---:B------:R-:W-:Y:S01]  /*4200*/  @!P0 IADD3 R94, -R89.reuse, 0x8, RZ ;  /* 0x00000008595e8810 */ /* 0x040fe20007ffe1ff */
[----:B------:R-:W1:Y:S03]  /*4210*/  I2F R93, R93 ;  /* 0x0000005d005d7306 */ /* 0x000e660000201400 */
[C---:B----4-:R-:W-:Y:S04]  /*4220*/  HMMA.16816.F32 R12, R68.reuse, R84, R12 ;  /* 0x00000054440c723c */ /* 0x050fe8000000180c */
[C---:B------:R-:W-:Y:S03]  /*4230*/  @!P1 IADD3 R95, -R89.reuse, 0x9, RZ ;  /* 0x00000009595f9810 */ /* 0x040fe60007ffe1ff */
[----:B------:R-:W4:Y:S01]  /*4240*/  I2F R84, R94 ;  /* 0x0000005e00547306 */ /* 0x000f220000201400 */
[----:B------:R-:W-:Y:S01]  /*4250*/  IADD3 R85, R89, -0x10, RZ ;  /* 0xfffffff059557810 */ /* 0x000fe20007ffe0ff */
[----:B------:R-:W-:Y:S03]  /*4260*/  HMMA.16816.F32 R16, R68, R86, R16 ;  /* 0x000000564410723c */ /* 0x000fe60000001810 */
[----:B------:R-:W-:Y:S04]  /*4270*/  ISETP.GE.AND P0, PT, R85, RZ, PT ;  /* 0x000000ff5500720c */ /* 0x000fe80003f06270 */
[C---:B------:R-:W-:Y:S01]  /*4280*/  IADD3 R69, R89.reuse, -0x11, RZ ;  /* 0xffffffef59457810 */ /* 0x040fe20007ffe0ff */
[----:B------:R-:W2:Y:S01]  /*4290*/  I2F R95, R95 ;  /* 0x0000005f005f7306 */ /* 0x000ea20000201400 */
[----:B------:R-:W-:Y:S02]  /*42a0*/  IADD3 R70, R89, -0x18, RZ ;  /* 0xffffffe859467810 */ /* 0x000fe40007ffe0ff */
[----:B------:R-:W-:Y:S01]  /*42b0*/  ISETP.GE.AND P2, PT, R69, RZ, PT ;  /* 0x000000ff4500720c */ /* 0x000fe20003f46270 */
[C---:B---3--:R-:W-:Y:S05]  /*42c0*/  HMMA.16816.F32 R4, R72.reuse, R76, R4 ;  /* 0x0000004c4804723c */ /* 0x048fea0000001804 */
[C---:B------:R-:W-:Y:S02]  /*42d0*/  IADD3 R68, R89.reuse, -0x19, RZ ;  /* 0xffffffe759447810 */ /* 0x040fe40007ffe0ff */
[C---:B------:R-:W-:Y:S01]  /*42e0*/  @!P0 IADD3 R85, -R89.reuse, 0x10, RZ ;  /* 0x0000001059558810 */ /* 0x040fe20007ffe1ff */
[C---:B------:R-:W-:Y:S03]  /*42f0*/  HMMA.16816.F32 R8, R72.reuse, R78, R8 ;  /* 0x0000004e4808723c */ /* 0x040fe60000001808 */
[----:B------:R-:W-:Y:S02]  /*4300*/  ISETP.GE.AND P1, PT, R70, RZ, PT ;  /* 0x000000ff4600720c */ /* 0x000fe40003f26270 */
[----:B------:R-:W3:Y:S01]  /*4310*/  I2F R85, R85 ;  /* 0x0000005500557306 */ /* 0x000ee20000201400 */
[----:B------:R-:W-:Y:S02]  /*4320*/  ISETP.GE.AND P0, PT, R68, RZ, PT ;  /* 0x000000ff4400720c */ /* 0x000fe40003f06270 */
[C---:B-1----:R-:W-:Y:S04]  /*4330*/  HMMA.16816.F32 R12, R72.reuse, R80, R12 ;  /* 0x00000050480c723c */ /* 0x042fe8000000180c */
[----:B------:R-:W-:Y:S04]  /*4340*/  @!P2 IADD3 R69, -R89, 0x11, RZ ;  /* 0x000000115945a810 */ /* 0x000fe80007ffe1ff */
[-C--:B--2---:R-:W-:Y:S01]  /*4350*/  FFMA.FTZ R6, R91, -R233.reuse, R6 ;  /* 0x800000e95b067223 */ /* 0x084fe20000010006 */
[C---:B------:R-:W-:Y:S01]  /*4360*/  @!P1 IADD3 R70, -R89.reuse, 0x18, RZ ;  /* 0x0000001859469810 */ /* 0x040fe20007ffe1ff */
[----:B------:R-:W1:Y:S01]  /*4370*/  I2F R69, R69 ;  /* 0x0000004500457306 */ /* 0x000e620000201400 */
[----:B------:R-:W-:Y:S03]  /*4380*/  HMMA.16816.F32 R16, R72, R82, R16 ;  /* 0x000000524810723c */ /* 0x000fe60000001810 */
[-C--:B------:R-:W-:Y:S01]  /*4390*/  FFMA.FTZ R7, R92, -R233.reuse, R7 ;  /* 0x800000e95c077223 */ /* 0x080fe20000010007 */
[----:B------:R-:W-:Y:S01]  /*43a0*/  @!P0 IADD3 R68, -R89, 0x19, RZ ;  /* 0x0000001959448810 */ /* 0x000fe20007ffe1ff */
[CC--:B------:R-:W-:Y:S01]  /*43b0*/  FFMA.FTZ R5, R93.reuse, -R233.reuse, R5 ;  /* 0x800000e95d057223 */ /* 0x0c0fe20000010005 */
[----:B------:R-:W-:Y:S01]  /*43c0*/  ISETP.GE.AND P0, PT, R88, R242, PT ;  /* 0x000000f25800720c */ /* 0x000fe20003f06270 */
[CC--:B------:R-:W-:Y:S02]  /*43d0*/  FFMA.FTZ R4, R90.reuse, -R233.reuse, R4 ;  /* 0x800000e95a047223 */ /* 0x0c0fe40000010004 */
[-C--:B------:R-:W-:Y:S01]  /*43e0*/  FFMA.FTZ R11, R93, -R233.reuse, R11 ;  /* 0x800000e95d0b7223 */ /* 0x080fe2000001000b */
[----:B------:R-:W2:Y:S02]  /*43f0*/  I2F R70, R70 ;  /* 0x0000004600467306 */ /* 0x000ea40000201400 */
[-C--:B------:R-:W-:Y:S02]  /*4400*/  FFMA.FTZ R10, R90, -R233.reuse, R10 ;  /* 0x800000e95a0a7223 */ /* 0x080fe4000001000a */
[CC--:B----4-:R-:W-:Y:S02]  /*4410*/  FFMA.FTZ R8, R84.reuse, -R233.reuse, R8 ;  /* 0x800000e954087223 */ /* 0x0d0fe40000010008 */
[CC--:B------:R-:W-:Y:S02]  /*4420*/  FFMA.FTZ R9, R95.reuse, -R233.reuse, R9 ;  /* 0x800000e95f097223 */ /* 0x0c0fe40000010009 */
[-C--:B------:R-:W-:Y:S02]  /*4430*/  FFMA.FTZ R14, R84, -R233.reuse, R14 ;  /* 0x800000e9540e7223 */ /* 0x080fe4000001000e */
[-C--:B------:R-:W-:Y:S01]  /*4440*/  FFMA.FTZ R15, R95, -R233.reuse, R15 ;  /* 0x800000e95f0f7223 */ /* 0x080fe2000001000f */
[----:B------:R-:W4:Y:S01]  /*4450*/  I2F R68, R68 ;  /* 0x0000004400447306 */ /* 0x000f220000201400 */
[-C--:B---3--:R-:W-:Y:S02]  /*4460*/  FFMA.FTZ R12, R85, -R233.reuse, R12 ;  /* 0x800000e9550c7223 */ /* 0x088fe4000001000c */
[-C--:B-1----:R-:W-:Y:S02]  /*4470*/  FFMA.FTZ R13, R69, -R233.reuse, R13 ;  /* 0x800000e9450d7223 */ /* 0x082fe4000001000d */
[-C--:B------:R-:W-:Y:S02]  /*4480*/  FFMA.FTZ R18, R85, -R233.reuse, R18 ;  /* 0x800000e955127223 */ /* 0x080fe40000010012 */
[-C--:B------:R-:W-:Y:S02]  /*4490*/  FFMA.FTZ R19, R69, -R233.reuse, R19 ;  /* 0x800000e945137223 */ /* 0x080fe40000010013 */
[-C--:B--2---:R-:W-:Y:S02]  /*44a0*/  FFMA.FTZ R16, R70, -R233.reuse, R16 ;  /* 0x800000e946107223 */ /* 0x084fe40000010010 */
[----:B----4-:R-:W-:Y:S02]  /*44b0*/  FFMA.FTZ R17, R68, -R233, R17 ;  /* 0x800000e944117223 */ /* 0x010fe40000010011 */
[----:B------:R-:W-:Y:S01]  /*44c0*/  IMAD.MOV.U32 R68, RZ, RZ, c[0x0][0x2e4] ;  /* 0x0000b900ff447624 */ /* 0x000fe200078e00ff */
[----:B------:R-:W-:-:S05]  /*44d0*/  @!P0 BRA `(.L_x_492) ;  /* 0x0000008000008947 */ /* 0x000fca0003800000 */
[----:B------:R-:W-:Y:S02]  /*44e0*/  IADD3 R69, R232, R220, -R238 ;  /* 0x000000dce8457210 */ /* 0x000fe40007ffe8ee */
[----:B------:R-:W-:Y:S02]  /*44f0*/  IADD3 R68, R88, 0x40, RZ ;  /* 0x0000004058447810 */ /* 0x000fe40007ffe0ff */
[----:B------:R-:W-:Y:S02]  /*4500*/  IADD3 R70, R223, 0x40, RZ ;  /* 0x00000040df467810 */ /* 0x000fe40007ffe0ff */
[----:B------:R-:W-:Y:S01]  /*4510*/  ISETP.GE.AND P1, PT, R68, R69, PT ;  /* 0x000000454400720c */ /* 0x000fe20003f26270 */
[----:B------:R-:W-:Y:S01]  /*4520*/  IMAD.MOV.U32 R68, RZ, RZ, R232 ;  /* 0x000000ffff447224 */ /* 0x000fe200078e00e8 */
[----:B------:R-:W-:Y:S11]  /*4530*/  ISETP.LT.AND P0, PT, R70, R238, PT ;  /* 0x000000ee4600720c */ /* 0x000ff60003f01270 */
[----:B------:R-:W-:Y:S02]  /*4540*/  @!UPT UIADD3 URZ, URZ, URZ, URZ ;  /* 0x0000003f3f3ff290 */ /* 0x000fe4000fffe03f */
[----:B------:R-:W-:-:S05]  /*4550*/  @!P1 BRA P0, `(.L_x_493) ;  /* 0x0000045000009947 */ /* 0x000fca0000000000 */
.L_x_492:
[----:B------:R-:W-:Y:S01]  /*4560*/  IADD3 R71, R238, 0x1, -R240 ;  /* 0x00000001ee477810 */ /* 0x000fe20007ffe8f0 */
[----:B------:R-:W-:Y:S01]  /*4570*/  IMAD.IADD R78, R202, 0x1, R88 ;  /* 0x00000001ca4e7824 */ /* 0x000fe200078e0258 */
[-C--:B------:R-:W-:Y:S01]  /*4580*/  IADD3 R70, -R68, R238.reuse, -R240 ;  /* 0x000000ee44467210 */ /* 0x080fe20007ffe9f0 */
[----:B------:R-:W-:Y:S01]  /*4590*/  IMAD.MOV.U32 R232, RZ, RZ, R68 ;  /* 0x000000ffffe87224 */ /* 0x000fe200078e0044 */
[----:B------:R-:W-:Y:S02]  /*45a0*/  IADD3 R71, R71, c[0x0][0x2e8], RZ ;  /* 0x0000ba0047477a10 */ /* 0x000fe40007ffe0ff */
[C---:B------:R-:W-:Y:S01]  /*45b0*/  IADD3 R69, R78.reuse, 0x8, RZ ;  /* 0x000000084e457810 */ /* 0x040fe20007ffe0ff */
[C---:B------:R-:W-:Y:S01]  /*45c0*/  IMAD.IADD R79, R78.reuse, 0x1, R70 ;  /* 0x000000014e4f7824 */ /* 0x040fe200078e0246 */
[C---:B------:R-:W-:Y:S01]  /*45d0*/  IADD3 R77, R221.reuse, 0x1, RZ ;  /* 0x00000001dd4d7810 */ /* 0x040fe20007ffe0ff */
[----:B------:R-:W-:Y:S01]  /*45e0*/  IMAD.IADD R78, R78, 0x1, R71 ;  /* 0x000000014e4e7824 */ /* 0x000fe200078e0247 */
[----:B------:R-:W-:Y:S01]  /*45f0*/  IADD3 R76, R221, 0x8, RZ ;  /* 0x00000008dd4c7810 */ /* 0x000fe20007ffe0ff */
[--C-:B------:R-:W-:Y:S01]  /*4600*/  IMAD.IADD R70, R70, 0x1, R69.reuse ;  /* 0x0000000146467824 */ /* 0x100fe200078e0245 */
[----:B------:R-:W-:Y:S01]  /*4610*/  IMNMX R79, RZ, R79, !PT ;  /* 0x0000004fff4f7217 */ /* 0x000fe20007800200 */
[----:B------:R-:W-:Y:S01]  /*4620*/  IMAD.IADD R69, R71, 0x1, R69 ;  /* 0x0000000147457824 */ /* 0x000fe200078e0245 */
[----:B------:R-:W-:Y:S02]  /*4630*/  IMNMX R78, R78, R238, PT ;  /* 0x000000ee4e4e7217 */ /* 0x000fe40003800200 */
[-C--:B------:R-:W-:Y:S02]  /*4640*/  ISETP.GE.AND P0, PT, R221, R79.reuse, PT ;  /* 0x0000004fdd00720c */ /* 0x080fe40003f06270 */
[-C--:B------:R-:W-:Y:S02]  /*4650*/  ISETP.GE.AND P6, PT, R77, R79.reuse, PT ;  /* 0x0000004f4d00720c */ /* 0x080fe40003fc6270 */
        /* <DEDUP_REMOVED lines=24> */
[-C--:B------:R-:W-:Y:S02]  /*47e0*/  ISETP.GE.OR P6, PT, R77, R69.reuse, !P6 ;  /* 0x000000454d00720c */ /* 0x080fe400077c6670 */
        /* <DEDUP_REMOVED lines=28> */
.L_x_493:
[C---:B------:R-:W-:Y:S01]  /*49b0*/  FMUL.FTZ R68, R234.reuse, 1.4426950216293334961 ;  /* 0x3fb8aa3bea447820 */ /* 0x040fe20000410000 */
[----:B------:R-:W-:Y:S02]  /*49c0*/  FSETP.NEU.FTZ.AND P0, PT, R234, -INF , PT ;  /* 0xff800000ea00780b */ /* 0x000fe40003f1d000 */
[----:B------:R-:W-:Y:S02]  /*49d0*/  SHF.L.U32 R151, R200, 0x1, RZ ;  /* 0x00000001c8977819 */ /* 0x000fe400000006ff */
[----:B------:R-:W-:Y:S02]  /*49e0*/  FSEL R68, R68, RZ, P0 ;  /* 0x000000ff44447208 */ /* 0x000fe40000000000 */
[----:B------:R-:W-:Y:S02]  /*49f0*/  FSETP.NEU.FTZ.AND P0, PT, R235, -INF , PT ;  /* 0xff800000eb00780b */ /* 0x000fe40003f1d000 */
[-C--:B------:R-:W-:Y:S01]  /*4a00*/  IADD3 R150, R193, R151.reuse, RZ ;  /* 0x00000097c1967210 */ /* 0x080fe20007ffe0ff */
[--C-:B------:R-:W-:Y:S01]  /*4a10*/  FFMA.FTZ R169, R4, c[0x0][0x23c], -R68.reuse ;  /* 0x00008f0004a97a23 */ /* 0x100fe20000010844 */
[C---:B------:R-:W-:Y:S01]  /*4a20*/  IADD3 R149, R192.reuse, R151, RZ ;  /* 0x00000097c0957210 */ /* 0x040fe20007ffe0ff */
[----:B------:R-:W-:Y:S01]  /*4a30*/  FMUL.FTZ R4, R235, 1.4426950216293334961 ;  /* 0x3fb8aa3beb047820 */ /* 0x000fe20000410000 */
[----:B------:R-:W-:Y:S01]  /*4a40*/  IADD3 R148, R192, R150, RZ ;  /* 0x00000096c0947210 */ /* 0x000fe20007ffe0ff */
[--C-:B------:R-:W-:Y:S01]  /*4a50*/  FFMA.FTZ R168, R5, c[0x0][0x23c], -R68.reuse ;  /* 0x00008f0005a87a23 */ /* 0x100fe20000010844 */
[----:B------:R-:W-:Y:S01]  /*4a60*/  MOV R252, c[0x0][0x22c] ;  /* 0x00008b0000fc7a02 */ /* 0x000fe20000000f00 */
[--C-:B------:R-:W-:Y:S01]  /*4a70*/  FFMA.FTZ R167, R8, c[0x0][0x23c], -R68.reuse ;  /* 0x00008f0008a77a23 */ /* 0x100fe20000010844 */
[----:B------:R-:W-:Y:S01]  /*4a80*/  FSEL R4, R4, RZ, P0 ;  /* 0x000000ff04047208 */ /* 0x000fe20000000000 */
[--C-:B------:R-:W-:Y:S01]  /*4a90*/  FFMA.FTZ R166, R9, c[0x0][0x23c], -R68.reuse ;  /* 0x00008f0009a67a23 */ /* 0x100fe20000010844 */
[----:B------:R-:W-:Y:S01]  /*4aa0*/  MUFU.EX2 R169, R169 ;  /* 0x000000a900a97308 */ /* 0x000fe20000000800 */
[----:B------:R-:W-:Y:S01]  /*4ab0*/  FFMA.FTZ R165, R12, c[0x0][0x23c], -R68 ;  /* 0x00008f000ca57a23 */ /* 0x000fe20000010844 */
[----:B------:R-:W-:Y:S01]  /*4ac0*/  ISETP.GT.AND P6, PT, R237, R222, PT ;  /* 0x000000deed00720c */ /* 0x000fe20003fc4270 */
[--C-:B------:R-:W-:Y:S02]  /*4ad0*/  FFMA.FTZ R161, R6, c[0x0][0x23c], -R4.reuse ;  /* 0x00008f0006a17a23 */ /* 0x100fe40000010804 */
[--C-:B------:R-:W-:Y:S02]  /*4ae0*/  FFMA.FTZ R160, R7, c[0x0][0x23c], -R4.reuse ;  /* 0x00008f0007a07a23 */ /* 0x100fe40000010804 */
[--C-:B------:R-:W-:Y:S02]  /*4af0*/  FFMA.FTZ R159, R10, c[0x0][0x23c], -R4.reuse ;  /* 0x00008f000a9f7a23 */ /* 0x100fe40000010804 */
[--C-:B------:R-:W-:Y:S01]  /*4b00*/  FFMA.FTZ R158, R11, c[0x0][0x23c], -R4.reuse ;  /* 0x00008f000b9e7a23 */ /* 0x100fe20000010804 */
[----:B------:R-:W1:Y:S01]  /*4b10*/  MUFU.EX2 R168, R168 ;  /* 0x000000a800a87308 */ /* 0x000e620000000800 */
[--C-:B------:R-:W-:Y:S02]  /*4b20*/  FFMA.FTZ R155, R18, c[0x0][0x23c], -R4.reuse ;  /* 0x00008f00129b7a23 */ /* 0x100fe40000010804 */
[--C-:B------:R-:W-:Y:S02]  /*4b30*/  FFMA.FTZ R157, R14, c[0x0][0x23c], -R4.reuse ;  /* 0x00008f000e9d7a23 */ /* 0x100fe40000010804 */
[--C-:B------:R-:W-:Y:S02]  /*4b40*/  FFMA.FTZ R156, R15, c[0x0][0x23c], -R4.reuse ;  /* 0x00008f000f9c7a23 */ /* 0x100fe40000010804 */
[----:B------:R-:W-:Y:S02]  /*4b50*/  FFMA.FTZ R4, R19, c[0x0][0x23c], -R4 ;  /* 0x00008f0013047a23 */ /* 0x000fe40000010804 */
[--C-:B------:R-:W-:Y:S01]  /*4b60*/  FFMA.FTZ R164, R13, c[0x0][0x23c], -R68.reuse ;  /* 0x00008f000da47a23 */ /* 0x100fe20000010844 */
[----:B------:R-:W-:Y:S01]  /*4b70*/  MUFU.EX2 R161, R161 ;  /* 0x000000a100a17308 */ /* 0x000fe20000000800 */
[--C-:B------:R-:W-:Y:S02]  /*4b80*/  FFMA.FTZ R163, R16, c[0x0][0x23c], -R68.reuse ;  /* 0x00008f0010a37a23 */ /* 0x100fe40000010844 */
[----:B------:R-:W-:Y:S02]  /*4b90*/  FFMA.FTZ R68, R17, c[0x0][0x23c], -R68 ;  /* 0x00008f0011447a23 */ /* 0x000fe40000010844 */
[----:B------:R-:W-:Y:S05]  /*4ba0*/  IMAD R252, R252, c[0x0][0x1c0], RZ ;  /* 0x00007000fcfc7a24 */ /* 0x000fea00078e02ff */
[----:B------:R-:W2:Y:S10]  /*4bb0*/  MUFU.EX2 R160, R160 ;  /* 0x000000a000a07308 */ /* 0x000eb40000000800 */
[----:B------:R-:W-:Y:S10]  /*4bc0*/  MUFU.EX2 R167, R167 ;  /* 0x000000a700a77308 */ /* 0x000ff40000000800 */
[----:B------:R-:W3:Y:S10]  /*4bd0*/  MUFU.EX2 R166, R166 ;  /* 0x000000a600a67308 */ /* 0x000ef40000000800 */
[----:B------:R-:W-:Y:S10]  /*4be0*/  MUFU.EX2 R159, R159 ;  /* 0x0000009f009f7308 */ /* 0x000ff40000000800 */
[----:B------:R-:W4:Y:S10]  /*4bf0*/  MUFU.EX2 R158, R158 ;  /* 0x0000009e009e7308 */ /* 0x000f340000000800 */
[----:B------:R4:W-:Y:S10]  /*4c00*/  MUFU.EX2 R154, R4 ;  /* 0x00000004009a7308 */ /* 0x0009f40000000800 */
[----:B------:R-:W-:Y:S10]  /*4c10*/  MUFU.EX2 R165, R165 ;  /* 0x000000a500a57308 */ /* 0x000ff40000000800 */
[----:B------:R-:W1:Y:S10]  /*4c20*/  MUFU.EX2 R164, R164 ;  /* 0x000000a400a47308 */ /* 0x000e740000000800 */
[----:B------:R-:W-:Y:S10]  /*4c30*/  MUFU.EX2 R157, R157 ;  /* 0x0000009d009d7308 */ /* 0x000ff40000000800 */
[----:B------:R-:W1:Y:S10]  /*4c40*/  MUFU.EX2 R156, R156 ;  /* 0x0000009c009c7308 */ /* 0x000e740000000800 */
[----:B------:R-:W-:Y:S10]  /*4c50*/  MUFU.EX2 R162, R68 ;  /* 0x0000004400a27308 */ /* 0x000ff40000000800 */
[----:B------:R-:W4:Y:S10]  /*4c60*/  MUFU.EX2 R163, R163 ;  /* 0x000000a300a37308 */ /* 0x000f340000000800 */
[----:B------:R-:W4:Y:S01]  /*4c70*/  MUFU.EX2 R155, R155 ;  /* 0x0000009b009b7308 */ /* 0x000f220000000800 */
[----:B-1----:R-:W-:Y:S02]  /*4c80*/  F2FP.PACK_AB R7, R168, R169 ;  /* 0x000000a9a807723e */ /* 0x002fe400000000ff */
[----:B--2---:R-:W-:Y:S02]  /*4c90*/  F2FP.PACK_AB R6, R160, R161 ;  /* 0x000000a1a006723e */ /* 0x004fe400000000ff */
[----:B---3--:R-:W-:Y:S01]  /*4ca0*/  F2FP.PACK_AB R5, R166, R167 ;  /* 0x000000a7a605723e */ /* 0x008fe200000000ff */
[----:B------:R1:W-:Y:S01]  /*4cb0*/  STS [R215+0x20000], R7 ;  /* 0x02000007d7007388 */ /* 0x0003e20000000800 */
[----:B----4-:R-:W-:Y:S05]  /*4cc0*/  F2FP.PACK_AB R4, R158, R159 ;  /* 0x0000009f9e04723e */ /* 0x010fea00000000ff */
[----:B------:R2:W-:Y:S06]  /*4cd0*/  STS [R215+0x20400], R6 ;  /* 0x02040006d7007388 */ /* 0x0005ec0000000800 */
[----:B------:R3:W-:Y:S06]  /*4ce0*/  STS [R219+0x20000], R5 ;  /* 0x02000005db007388 */ /* 0x0007ec0000000800 */
[----:B------:R4:W-:Y:S01]  /*4cf0*/  STS [R219+0x20400], R4 ;  /* 0x02040004db007388 */ /* 0x0009e20000000800 */
[----:B-1----:R-:W-:Y:S05]  /*4d00*/  F2FP.PACK_AB R7, R164, R165 ;  /* 0x000000a5a407723e */ /* 0x002fea00000000ff */
[----:B------:R-:W-:Y:S01]  /*4d10*/  STS [R217+0x20000], R7 ;  /* 0x02000007d9007388 */ /* 0x000fe20000000800 */
[----:B--2---:R-:W-:Y:S05]  /*4d20*/  F2FP.PACK_AB R6, R156, R157 ;  /* 0x0000009d9c06723e */ /* 0x004fea00000000ff */
[----:B------:R-:W-:Y:S01]  /*4d30*/  STS [R217+0x20400], R6 ;  /* 0x02040006d9007388 */ /* 0x000fe20000000800 */
[----:B---3--:R-:W-:Y:S05]  /*4d40*/  F2FP.PACK_AB R5, R162, R163 ;  /* 0x000000a3a205723e */ /* 0x008fea00000000ff */
[----:B------:R-:W-:Y:S01]  /*4d50*/  STS [R224+0x20000], R5 ;  /* 0x02000005e0007388 */ /* 0x000fe20000000800 */
[----:B----4-:R-:W-:Y:S05]  /*4d60*/  F2FP.PACK_AB R4, R154, R155 ;  /* 0x0000009b9a04723e */ /* 0x010fea00000000ff */
        /* <DEDUP_REMOVED lines=9> */
[C---:B-1----:R-:W-:Y:S05]  /*4e00*/  HMMA.16816.F32 R4, R16.reuse, R8, RZ ;  /* 0x000000081004723c */ /* 0x042fea00000018ff */
[----:B------:R-:W-:Y:S03]  /*4e10*/  LDSM.16.M88.4 R92, [R148+0xc000] ;  /* 0x00c00000945c783b */ /* 0x000fe60000000200 */
[C---:B------:R-:W-:Y:S03]  /*4e20*/  HMMA.16816.F32 R8, R16.reuse, R10, RZ ;  /* 0x0000000a1008723c */ /* 0x040fe600000018ff */
[----:B------:R-:W-:Y:S05]  /*4e30*/  LDSM.16.M88.4 R96, [R2+0x18000] ;  /* 0x018000000260783b */ /* 0x000fea0000000200 */
        /* <DEDUP_REMOVED lines=8> */
[----:B------:R-:W2:Y:S06]  /*4ec0*/  LDSM.16.M88.4 R72, [R2+0x18800] ;  /* 0x018800000248783b */ /* 0x000eac0000000200 */
[----:B------:R-:W3:Y:S01]  /*4ed0*/  LDSM.16.M88.4 R80, [R198+0x1a000] ;  /* 0x01a00000c650783b */ /* 0x000ee20000000200 */
[C---:B------:R-:W-:Y:S08]  /*4ee0*/  HMMA.16816.F32 R4, R84.reuse, R88, R4 ;  /* 0x000000585404723c */ /* 0x040ff00000001804 */
        /* <DEDUP_REMOVED lines=34> */
[C---:B---3--:R-:W-:Y:S08]  /*5110*/  HMMA.16816.F32 R4, R76.reuse, R80, R4 ;  /* 0x000000504c04723c */ /* 0x048ff00000001804 */
[C---:B------:R-:W-:Y:S01]  /*5120*/  HMMA.16816.F32 R8, R76.reuse, R82, R8 ;  /* 0x000000524c08723c */ /* 0x040fe20000001808 */
[----:B------:R-:W-:Y:S07]  /*5130*/  LDSM.16.M88.4 R80, [R3+0x1c000] ;  /* 0x01c000000350783b */ /* 0x000fee0000000200 */
[C---:B--2---:R-:W-:Y:S08]  /*5140*/  HMMA.16816.F32 R12, R76.reuse, R72, R12 ;  /* 0x000000484c0c723c */ /* 0x044ff0000000180c */
        /* <DEDUP_REMOVED lines=11> */
[C---:B------:R-:W-:Y:S08]  /*5200*/  HMMA.16816.F32 R8, R92.reuse, R98, R8 ;  /* 0x000000625c08723c */ /* 0x040ff00000001808 */
[C---:B--2---:R-:W-:Y:S08]  /*5210*/  HMMA.16816.F32 R12, R92.reuse, R72, R12 ;  /* 0x000000485c0c723c */ /* 0x044ff0000000180c */
[----:B------:R-:W-:Y:S01]  /*5220*/  HMMA.16816.F32 R16, R92, R74, R16 ;  /* 0x0000004a5c10723c */ /* 0x000fe20000001810 */
[----:B------:R-:W2:Y:S07]  /*5230*/  LDSM.16.M88.4 R72, [R2+0x1c800] ;  /* 0x01c800000248783b */ /* 0x000eae0000000200 */
[C---:B---3--:R-:W-:Y:S08]  /*5240*/  HMMA.16816.F32 R4, R76.reuse, R80, R4 ;  /* 0x000000504c04723c */ /* 0x048ff00000001804 */
[C---:B------:R-:W-:Y:S08]  /*5250*/  HMMA.16816.F32 R8, R76.reuse, R82, R8 ;  /* 0x000000524c08723c */ /* 0x040ff00000001808 */
[C---:B-1----:R-:W-:Y:S07]  /*5260*/  HMMA.16816.F32 R12, R76.reuse, R68, R12 ;  /* 0x000000444c0c723c */ /* 0x042fee000000180c */
[----:B------:R-:W-:Y:S01]  /*5270*/  LEA R68, -R252, RZ, 0x6 ;  /* 0x000000fffc447211 */ /* 0x000fe200078e31ff */
[----:B------:R-:W-:Y:S04]  /*5280*/  HMMA.16816.F32 R16, R76, R70, R16 ;  /* 0x000000464c10723c */ /* 0x000fe80000001810 */
[C---:B------:R-:W-:Y:S04]  /*5290*/  LEA R246, P0, R68.reuse, R246, 0x2 ;  /* 0x000000f644f67211 */ /* 0x040fe800078010ff */
[C---:B----4-:R-:W-:Y:S05]  /*52a0*/  HMMA.16816.F32 R4, R84.reuse, R88, R4 ;  /* 0x000000585404723c */ /* 0x050fea0000001804 */
[----:B------:R-:W-:Y:S03]  /*52b0*/  LEA.HI.X.SX32 R247, R68, R247, 0x2, P0 ;  /* 0x000000f744f77211 */ /* 0x000fe600000f16ff */
        /* <DEDUP_REMOVED lines=43> */
[----:B------:R-:W-:Y:S02]  /*5570*/  LEA R74, P0, R70, R250, 0x1 ;  /* 0x000000fa464a7211 */ /* 0x000fe400078008ff */
[----:B------:R-:W-:Y:S01]  /*5580*/  ISETP.NE.U32.AND P5, PT, R68, 0x1, PT ;  /* 0x000000014400780c */ /* 0x000fe20003fa5070 */
[----:B------:R-:W-:Y:S01]  /*5590*/  IMAD.MOV.U32 R68, RZ, RZ, c[0x0][0x194] ;  /* 0x00006500ff447624 */ /* 0x000fe200078e00ff */
[----:B------:R-:W-:Y:S02]  /*55a0*/  LEA.HI.X.SX32 R75, R70, R251, 0x1, P0 ;  /* 0x000000fb464b7211 */ /* 0x000fe400000f0eff */
[----:B------:R-:W-:Y:S02]  /*55b0*/  SEL R71, R71, 0x6000, !P5 ;  /* 0x0000600047477807 */ /* 0x000fe40006800000 */
[C---:B------:R-:W-:Y:S02]  /*55c0*/  @!P3 LEA R80, P5, R69.reuse, R74, 0x6 ;  /* 0x0000004a4550b211 */ /* 0x040fe400078a30ff */
[C---:B------:R-:W-:Y:S01]  /*55d0*/  LEA R72, P4, R69.reuse, R70, 0x5 ;  /* 0x0000004645487211 */ /* 0x040fe200078828ff */
[--C-:B------:R-:W-:Y:S01]  /*55e0*/  IMAD.IADD R236, R236, 0x1, R71.reuse ;  /* 0x00000001ecec7824 */ /* 0x100fe200078e0247 */
[----:B------:R-:W-:Y:S01]  /*55f0*/  @!P3 LEA.HI.X R81, R69, R75, R68, 0x6, P5 ;  /* 0x0000004b4551b211 */ /* 0x000fe200028f3444 */
[--C-:B------:R-:W-:Y:S01]  /*5600*/  IMAD.IADD R231, R231, 0x1, R71.reuse ;  /* 0x00000001e7e77824 */ /* 0x100fe200078e0247 */
[-C--:B------:R-:W-:Y:S01]  /*5610*/  @!P1 LEA R78, P0, R72, R250.reuse, 0x1 ;  /* 0x000000fa484e9211 */ /* 0x080fe200078008ff */
[----:B------:R-:W-:Y:S01]  /*5620*/  IMAD.IADD R194, R194, 0x1, R71 ;  /* 0x00000001c2c27824 */ /* 0x000fe200078e0247 */
[----:B------:R1:W-:Y:S01]  /*5630*/  @P3 STS [R236], RZ ;  /* 0x000000ffec003388 */ /* 0x0003e20000000800 */
[----:B------:R-:W-:Y:S03]  /*5640*/  SHF.R.S32.HI R73, RZ, 0x1f, R70 ;  /* 0x0000001fff497819 */ /* 0x000fe60000011446 */
[----:B------:R1:W-:Y:S01]  /*5650*/  @P3 STS [R236+0x4], RZ ;  /* 0x000004ffec003388 */ /* 0x0003e20000000800 */
[----:B------:R-:W-:Y:S02]  /*5660*/  LEA.HI.X R73, R69, R73, R68, 0x5, P4 ;  /* 0x0000004945497211 */ /* 0x000fe400020f2c44 */
[C---:B------:R-:W-:Y:S01]  /*5670*/  @!P2 LEA R76, P4, R72.reuse, R250, 0x1 ;  /* 0x000000fa484ca211 */ /* 0x040fe200078808ff */
[----:B------:R1:W-:Y:S01]  /*5680*/  @P3 STS [R236+0x8], RZ ;  /* 0x000008ffec003388 */ /* 0x0003e20000000800 */
[CCC-:B------:R-:W-:Y:S01]  /*5690*/  @!P1 LEA.HI.X R79, R72.reuse, R251.reuse, R73.reuse, 0x1, P0 ;  /* 0x000000fb484f9211 */ /* 0x1c0fe200000f0c49 */
[----:B------:R-:W-:Y:S01]  /*56a0*/  IMAD.MOV.U32 R250, RZ, RZ, R74 ;  /* 0x000000fffffa7224 */ /* 0x000fe200078e004a */
[----:B------:R-:W-:Y:S01]  /*56b0*/  @!P2 LEA.HI.X R77, R72, R251, R73, 0x1, P4 ;  /* 0x000000fb484da211 */ /* 0x000fe200020f0c49 */
[----:B------:R1:W-:Y:S01]  /*56c0*/  @P3 STS [R236+0xc], RZ ;  /* 0x00000cffec003388 */ /* 0x0003e20000000800 */
[----:B------:R-:W-:Y:S03]  /*56d0*/  IMAD.MOV.U32 R251, RZ, RZ, R75 ;  /* 0x000000fffffb7224 */ /* 0x000fe600078e004b */
        /* <DEDUP_REMOVED lines=45> */
.L_x_494:
        /* <DEDUP_REMOVED lines=19> */
[----:B------:R-:W2:Y:S05]  /*5ae0*/  LDSM.16.MT88.4 R8, [R184+0xc000] ;  /* 0x00c00000b808783b */ /* 0x000eaa0000004200 */
[----:B------:R-:W3:Y:S05]  /*5af0*/  LDSM.16.MT88.4 R12, [R0+0x20000] ;  /* 0x02000000000c783b */ /* 0x000eea0000004200 */
[----:B------:R-:W4:Y:S05]  /*5b00*/  LDSM.16.MT88.4 R16, [R184+0xe000] ;  /* 0x00e00000b810783b */ /* 0x000f2a0000004200 */
[----:B------:R-:W5:Y:S05]  /*5b10*/  LDSM.16.MT88.4 R68, [R184+0x10000] ;  /* 0x01000000b844783b */ /* 0x000f6a0000004200 */
[----:B-1----:R-:W-:Y:S05]  /*5b20*/  LDSM.16.MT88.4 R72, [R197+0x20800] ;  /* 0x02080000c548783b */ /* 0x002fea0000004200 */
[----:B------:R-:W1:Y:S05]  /*5b30*/  LDSM.16.MT88.4 R76, [R184+0xc800] ;  /* 0x00c80000b84c783b */ /* 0x000e6a0000004200 */
[----:B------:R-:W1:Y:S05]  /*5b40*/  LDSM.16.MT88.4 R80, [R0+0x20800] ;  /* 0x020800000050783b */ /* 0x000e6a0000004200 */
[----:B------:R-:W1:Y:S01]  /*5b50*/  LDSM.16.MT88.4 R84, [R184+0xe800] ;  /* 0x00e80000b854783b */ /* 0x000e620000004200 */
[-C--:B--2---:R-:W-:Y:S04]  /*5b60*/  HMMA.16816.F32 R20, R4, R8.reuse, R20 ;  /* 0x000000080414723c */ /* 0x084fe80000001814 */
[----:B------:R-:W-:Y:S04]  /*5b70*/  LDSM.16.MT88.4 R88, [R0+0x21800] ;  /* 0x021800000058783b */ /* 0x000fe80000004200 */
[C---:B---3--:R-:W-:Y:S08]  /*5b80*/  HMMA.16816.F32 R24, R12.reuse, R8, R24 ;  /* 0x000000080c18723c */ /* 0x048ff00000001818 */
[-C--:B------:R-:W-:Y:S08]  /*5b90*/  HMMA.16816.F32 R28, R12, R10.reuse, R28 ;  /* 0x0000000a0c1c723c */ /* 0x080ff0000000181c */
[C---:B------:R-:W-:Y:S01]  /*5ba0*/  HMMA.16816.F32 R32, R4.reuse, R10, R32 ;  /* 0x0000000a0420723c */ /* 0x040fe20000001820 */
[----:B------:R-:W2:Y:S07]  /*5bb0*/  LDSM.16.MT88.4 R8, [R184+0x10800] ;  /* 0x01080000b808783b */ /* 0x000eae0000004200 */
        /* <DEDUP_REMOVED lines=8> */
[----:B------:R-:W-:Y:S07]  /*5c40*/  LDSM.16.MT88.4 R12, [R184+0xd000] ;  /* 0x00d00000b80c783b */ /* 0x000fee0000004200 */
[----:B------:R-:W-:Y:S01]  /*5c50*/  HMMA.16816.F32 R64, R4, R70, R64 ;  /* 0x000000460440723c */ /* 0x000fe20000001840 */
[----:B------:R-:W3:Y:S05]  /*5c60*/  LDSM.16.MT88.4 R4, [R197+0x21000] ;  /* 0x02100000c504783b */ /* 0x000eea0000004200 */
[----:B------:R-:W4:Y:S02]  /*5c70*/  LDSM.16.MT88.4 R68, [R184+0xf000] ;  /* 0x00f00000b844783b */ /* 0x000f240000004200 */
        /* <DEDUP_REMOVED lines=10> */
[-C--:B--2---:R-:W-:Y:S08]  /*5d20*/  HMMA.16816.F32 R52, R72, R8.reuse, R52 ;  /* 0x000000084834723c */ /* 0x084ff00000001834 */
[C---:B------:R-:W-:Y:S08]  /*5d30*/  HMMA.16816.F32 R56, R80.reuse, R8, R56 ;  /* 0x000000085038723c */ /* 0x040ff00000001838 */
[-C--:B------:R-:W-:Y:S01]  /*5d40*/  HMMA.16816.F32 R60, R80, R10.reuse, R60 ;  /* 0x0000000a503c723c */ /* 0x080fe2000000183c */
[----:B------:R-:W2:Y:S07]  /*5d50*/  LDSM.16.MT88.4 R80, [R197+0x21800] ;  /* 0x02180000c550783b */ /* 0x000eae0000004200 */
[----:B------:R-:W-:Y:S01]  /*5d60*/  HMMA.16816.F32 R64, R72, R10, R64 ;  /* 0x0000000a4840723c */ /* 0x000fe20000001840 */
[----:B------:R-:W5:Y:S05]  /*5d70*/  LDSM.16.MT88.4 R8, [R184+0xf800] ;  /* 0x00f80000b808783b */ /* 0x000f6a0000004200 */
[----:B------:R-:W1:Y:S02]  /*5d80*/  LDSM.16.MT88.4 R72, [R184+0x11800] ;  /* 0x01180000b848783b */ /* 0x000e640000004200 */
[-C--:B---3--:R-:W-:Y:S03]  /*5d90*/  HMMA.16816.F32 R20, R4, R12.reuse, R20 ;  /* 0x0000000c0414723c */ /* 0x088fe60000001814 */
[----:B------:R-:W-:Y:S05]  /*5da0*/  BAR.SYNC.DEFER_BLOCKING 0x0 ;  /* 0x0000000000007b1d */ /* 0x000fea0000010000 */
[C---:B------:R-:W-:Y:S08]  /*5db0*/  HMMA.16816.F32 R24, R16.reuse, R12, R24 ;  /* 0x0000000c1018723c */ /* 0x040ff00000001818 */
[-C--:B------:R-:W-:Y:S08]  /*5dc0*/  HMMA.16816.F32 R28, R16, R14.reuse, R28 ;  /* 0x0000000e101c723c */ /* 0x080ff0000000181c */
[C---:B------:R-:W-:Y:S08]  /*5dd0*/  HMMA.16816.F32 R32, R4.reuse, R14, R32 ;  /* 0x0000000e0420723c */ /* 0x040ff00000001820 */
[-C--:B----4-:R-:W-:Y:S08]  /*5de0*/  HMMA.16816.F32 R36, R4, R68.reuse, R36 ;  /* 0x000000440424723c */ /* 0x090ff00000001824 */
[C---:B------:R-:W-:Y:S08]  /*5df0*/  HMMA.16816.F32 R40, R16.reuse, R68, R40 ;  /* 0x000000441028723c */ /* 0x040ff00000001828 */
[-C--:B------:R-:W-:Y:S08]  /*5e00*/  HMMA.16816.F32 R44, R16, R70.reuse, R44 ;  /* 0x00000046102c723c */ /* 0x080ff0000000182c */
[C---:B------:R-:W-:Y:S08]  /*5e10*/  HMMA.16816.F32 R48, R4.reuse, R70, R48 ;  /* 0x000000460430723c */ /* 0x040ff00000001830 */
[-C--:B-1----:R-:W-:Y:S08]  /*5e20*/  HMMA.16816.F32 R52, R4, R76.reuse, R52 ;  /* 0x0000004c0434723c */ /* 0x082ff00000001834 */
[C---:B------:R-:W-:Y:S08]  /*5e30*/  HMMA.16816.F32 R56, R16.reuse, R76, R56 ;  /* 0x0000004c1038723c */ /* 0x040ff00000001838 */
[-C--:B------:R-:W-:Y:S08]  /*5e40*/  HMMA.16816.F32 R60, R16, R78.reuse, R60 ;  /* 0x0000004e103c723c */ /* 0x080ff0000000183c */
[----:B------:R-:W-:Y:S08]  /*5e50*/  HMMA.16816.F32 R64, R4, R78, R64 ;  /* 0x0000004e0440723c */ /* 0x000ff00000001840 */
[-C--:B--2---:R-:W-:Y:S08]  /*5e60*/  HMMA.16816.F32 R20, R80, R84.reuse, R20 ;  /* 0x000000545014723c */ /* 0x084ff00000001814 */
        /* <DEDUP_REMOVED lines=16> */
[C---:B------:R-:W-:Y:S01]  /*5f70*/  IMAD.U32 R6, R5.reuse, -0x40, RZ ;  /* 0xffffffc005067824 */ /* 0x040fe200078e00ff */
[----:B------:R-:W-:Y:S04]  /*5f80*/  ISETP.GE.AND P1, PT, R214, c[0x0][0x220], PT ;  /* 0x00008800d6007a0c */ /* 0x000fe80003f26270 */
[C---:B------:R-:W-:Y:S02]  /*5f90*/  LEA R10, P0, R6.reuse, R248, 0x1 ;  /* 0x000000f8060a7211 */ /* 0x040fe400078008ff */
[----:B------:R-:W-:Y:S02]  /*5fa0*/  SHF.R.S32.HI R8, RZ, 0x1f, R6 ;  /* 0x0000001fff087819 */ /* 0x000fe40000011406 */
[----:B------:R-:W-:Y:S01]  /*5fb0*/  LEA.HI.X.SX32 R11, R6, R249, 0x1, P0 ;  /* 0x000000f9060b7211 */ /* 0x000fe200000f0eff */
[----:B------:R1:W-:Y:S01]  /*5fc0*/  @P3 STS.128 [R213+0xc000], RZ ;  /* 0x00c000ffd5003388 */ /* 0x0003e20000000c00 */
[C---:B------:R-:W-:Y:S02]  /*5fd0*/  @!P3 LEA R14, P5, R5.reuse, R10, 0x6 ;  /* 0x0000000a050eb211 */ /* 0x040fe400078a30ff */
[C---:B------:R-:W-:Y:S01]  /*5fe0*/  LEA R7, P4, R5.reuse, R6, 0x5 ;  /* 0x0000000605077211 */ /* 0x040fe200078828ff */
        /* <DEDUP_REMOVED lines=38> */
.L_x_495:
        /* <DEDUP_REMOVED lines=10> */
[----:B------:R-:W-:Y:S01]  /*62f0*/  LDSM.16.M88.4 R172, [R189] ;  /* 0x00000000bdac783b */ /* 0x000fe20000000200 */
[-C--:B-12---:R-:W-:Y:S03]  /*6300*/  HMMA.16816.F32 R4, R96, R16.reuse, RZ ;  /* 0x000000106004723c */ /* 0x086fe600000018ff */
[----:B------:R-:W1:Y:S04]  /*6310*/  LDSM.16.MT88.4 R176, [R184+0x13000] ;  /* 0x01300000b8b0783b */ /* 0x000e680000004200 */
[----:B------:R-:W-:Y:S01]  /*6320*/  LDSM.16.MT88.4 R180, [R184+0x17000] ;  /* 0x01700000b8b4783b */ /* 0x000fe20000004200 */
[C---:B---3--:R-:W-:Y:S08]  /*6330*/  HMMA.16816.F32 R8, R92.reuse, R16, RZ ;  /* 0x000000105c08723c */ /* 0x048ff000000018ff */
        /* <DEDUP_REMOVED lines=10> */
[----:B------:R-:W2:Y:S07]  /*63e0*/  LDSM.16.M88.4 R148, [R189+0x1000] ;  /* 0x00100000bd94783b */ /* 0x000eae0000000200 */
[-C--:B------:R-:W-:Y:S08]  /*63f0*/  HMMA.16816.F32 R4, R152, R156.reuse, R4 ;  /* 0x0000009c9804723c */ /* 0x080ff00000001804 */
[C---:B------:R-:W-:Y:S08]  /*6400*/  HMMA.16816.F32 R8, R160.reuse, R156, R8 ;  /* 0x0000009ca008723c */ /* 0x040ff00000001808 */
[-C--:B------:R-:W-:Y:S08]  /*6410*/  HMMA.16816.F32 R12, R160, R158.reuse, R12 ;  /* 0x0000009ea00c723c */ /* 0x080ff0000000180c */
[C---:B------:R-:W-:Y:S01]  /*6420*/  HMMA.16816.F32 R16, R152.reuse, R158, R16 ;  /* 0x0000009e9810723c */ /* 0x040fe20000001810 */
[----:B------:R-:W3:Y:S07]  /*6430*/  LDSM.16.MT88.4 R156, [R184+0x15000] ;  /* 0x01500000b89c783b */ /* 0x000eee0000004200 */
[-C--:B------:R-:W-:Y:S08]  /*6440*/  HMMA.16816.F32 R68, R152, R164.reuse, R68 ;  /* 0x000000a49844723c */ /* 0x080ff00000001844 */
[C---:B------:R-:W-:Y:S08]  /*6450*/  HMMA.16816.F32 R72, R160.reuse, R164, R72 ;  /* 0x000000a4a048723c */ /* 0x040ff00000001848 */
[-C--:B------:R-:W-:Y:S08]  /*6460*/  HMMA.16816.F32 R76, R160, R166.reuse, R76 ;  /* 0x000000a6a04c723c */ /* 0x080ff0000000184c */
[C---:B------:R-:W-:Y:S01]  /*6470*/  HMMA.16816.F32 R80, R152.reuse, R166, R80 ;  /* 0x000000a69850723c */ /* 0x040fe20000001850 */
[----:B------:R-:W-:Y:S07]  /*6480*/  LDSM.16.M88.4 R164, [R190+0x1000] ;  /* 0x00100000bea4783b */ /* 0x000fee0000000200 */
[-C--:B------:R-:W-:Y:S08]  /*6490*/  HMMA.16816.F32 R84, R152, R168.reuse, R84 ;  /* 0x000000a89854723c */ /* 0x080ff00000001854 */
[C---:B------:R-:W-:Y:S08]  /*64a0*/  HMMA.16816.F32 R88, R160.reuse, R168, R88 ;  /* 0x000000a8a058723c */ /* 0x040ff00000001858 */
[-C--:B------:R-:W-:Y:S01]  /*64b0*/  HMMA.16816.F32 R92, R160, R170.reuse, R92 ;  /* 0x000000aaa05c723c */ /* 0x080fe2000000185c */
[----:B------:R-:W-:Y:S07]  /*64c0*/  LDSM.16.MT88.4 R160, [R184+0x13800] ;  /* 0x01380000b8a0783b */ /* 0x000fee0000004200 */
[----:B------:R-:W-:Y:S01]  /*64d0*/  HMMA.16816.F32 R96, R152, R170, R96 ;  /* 0x000000aa9860723c */ /* 0x000fe20000001860 */
[----:B------:R-:W4:Y:S04]  /*64e0*/  LDSM.16.M88.4 R152, [R190] ;  /* 0x00000000be98783b */ /* 0x000f280000000200 */
[----:B------:R-:W4:Y:S03]  /*64f0*/  LDSM.16.MT88.4 R168, [R184+0x15800] ;  /* 0x01580000b8a8783b */ /* 0x000f260000004200 */
[-C--:B-1----:R-:W-:Y:S01]  /*6500*/  HMMA.16816.F32 R4, R172, R176.reuse, R4 ;  /* 0x000000b0ac04723c */ /* 0x082fe20000001804 */
[----:B------:R-:W1:Y:S07]  /*6510*/  LDSM.16.MT88.4 R184, [R184+0x17800] ;  /* 0x01780000b8b8783b */ /* 0x000e6e0000004200 */
[C---:B--2---:R-:W-:Y:S08]  /*6520*/  HMMA.16816.F32 R8, R148.reuse, R176, R8 ;  /* 0x000000b09408723c */ /* 0x044ff00000001808 */
[-C--:B------:R-:W-:Y:S08]  /*6530*/  HMMA.16816.F32 R12, R148, R178.reuse, R12 ;  /* 0x000000b2940c723c */ /* 0x080ff0000000180c */
[C---:B------:R-:W-:Y:S08]  /*6540*/  HMMA.16816.F32 R16, R172.reuse, R178, R16 ;  /* 0x000000b2ac10723c */ /* 0x040ff00000001810 */
[-C--:B---3--:R-:W-:Y:S08]  /*6550*/  HMMA.16816.F32 R68, R172, R156.reuse, R68 ;  /* 0x0000009cac44723c */ /* 0x088ff00000001844 */
[C---:B------:R-:W-:Y:S08]  /*6560*/  HMMA.16816.F32 R72, R148.reuse, R156, R72 ;  /* 0x0000009c9448723c */ /* 0x040ff00000001848 */
[-C--:B------:R-:W-:Y:S08]  /*6570*/  HMMA.16816.F32 R76, R148, R158.reuse, R76 ;  /* 0x0000009e944c723c */ /* 0x080ff0000000184c */
[C---:B------:R-:W-:Y:S08]  /*6580*/  HMMA.16816.F32 R80, R172.reuse, R158, R80 ;  /* 0x0000009eac50723c */ /* 0x040ff00000001850 */
[-C--:B------:R-:W-:Y:S08]  /*6590*/  HMMA.16816.F32 R84, R172, R180.reuse, R84 ;  /* 0x000000b4ac54723c */ /* 0x080ff00000001854 */
[C---:B------:R-:W-:Y:S08]  /*65a0*/  HMMA.16816.F32 R88, R148.reuse, R180, R88 ;  /* 0x000000b49458723c */ /* 0x040ff00000001858 */
[-C--:B------:R-:W-:Y:S07]  /*65b0*/  HMMA.16816.F32 R92, R148, R182.reuse, R92 ;  /* 0x000000b6945c723c */ /* 0x080fee000000185c */
[----:B------:R-:W-:Y:S01]  /*65c0*/  @P6 IADD3 R150, P0, R230, R228, RZ ;  /* 0x000000e4e6966210 */ /* 0x000fe20007f1e0ff */
[----:B------:R-:W-:Y:S04]  /*65d0*/  HMMA.16816.F32 R96, R172, R182, R96 ;  /* 0x000000b6ac60723c */ /* 0x000fe80000001860 */
[----:B------:R-:W-:Y:S02]  /*65e0*/  @P6 IMAD.X R151, R229, 0x1, R227, P0 ;  /* 0x00000001e5976824 */ /* 0x000fe400000e06e3 */
[C---:B------:R-:W-:Y:S02]  /*65f0*/  IMAD.SHL.U32 R149, R252.reuse, 0x8, RZ ;  /* 0x00000008fc957824 */ /* 0x040fe400078e00ff */
[-C--:B----4-:R-:W-:Y:S01]  /*6600*/  HMMA.16816.F32 R4, R152, R160.reuse, R4 ;  /* 0x000000a09804723c */ /* 0x090fe20000001804 */
[----:B------:R2:W5:Y:S04]  /*6610*/  @P6 LDG.E R234, [R150.64+-0x100] ;  /* 0xffff000696ea6981 */ /* 0x000568000c1e1900 */
[----:B------:R2:W5:Y:S01]  /*6620*/  @P6 LDG.E R235, [R150.64+-0xe0] ;  /* 0xffff200696eb6981 */ /* 0x000562000c1e1900 */
[----:B------:R-:W-:Y:S02]  /*6630*/  IMAD.SHL.U32 R148, R252, 0x10, RZ ;  /* 0x00000010fc947824 */ /* 0x000fe400078e00ff */
[C---:B------:R-:W-:Y:S04]  /*6640*/  HMMA.16816.F32 R8, R164.reuse, R160, R8 ;  /* 0x000000a0a408723c */ /* 0x040fe80000001808 */
[CC--:B------:R-:W-:Y:S04]  /*6650*/  LEA R158, P1, R148.reuse, R246.reuse, 0x2 ;  /* 0x000000f6949e7211 */ /* 0x0c0fe800078210ff */
[-C--:B------:R-:W-:Y:S04]  /*6660*/  HMMA.16816.F32 R12, R164, R162.reuse, R12 ;  /* 0x000000a2a40c723c */ /* 0x080fe8000000180c */
[-C--:B------:R-:W-:Y:S03]  /*6670*/  LEA.HI.X.SX32 R159, R148, R247.reuse, 0x2, P1 ;  /* 0x000000f7949f7211 */ /* 0x080fe600008f16ff */
[----:B------:R3:W-:Y:S01]  /*6680*/  RED.E.ADD.F32.FTZ.RN.STRONG.GPU [R246.64], R4 ;  /* 0x00000004f600798e */ /* 0x0007e2000c10e786 */
[C---:B------:R-:W-:Y:S04]  /*6690*/  HMMA.16816.F32 R16, R152.reuse, R162, R16 ;  /* 0x000000a29810723c */ /* 0x040fe80000001810 */
[CC--:B--2---:R-:W-:Y:S04]  /*66a0*/  LEA R150, P0, R149.reuse, R246.reuse, 0x2 ;  /* 0x000000f695967211 */ /* 0x0c4fe800078010ff */
[-C--:B------:R-:W-:Y:S04]  /*66b0*/  HMMA.16816.F32 R68, R152, R168.reuse, R68 ;  /* 0x000000a89844723c */ /* 0x080fe80000001844 */
[-C--:B------:R-:W-:Y:S04]  /*66c0*/  LEA.HI.X.SX32 R151, R149, R247.reuse, 0x2, P0 ;  /* 0x000000f795977211 */ /* 0x080fe800000f16ff */
[C---:B------:R-:W-:Y:S01]  /*66d0*/  HMMA.16816.F32 R72, R164.reuse, R168, R72 ;  /* 0x000000a8a448723c */ /* 0x040fe20000001848 */
[----:B------:R2:W-:Y:S04]  /*66e0*/  RED.E.ADD.F32.FTZ.RN.STRONG.GPU [R150.64], R5 ;  /* 0x000000059600798e */ /* 0x0005e8000c10e786 */
[----:B------:R4:W-:Y:S03]  /*66f0*/  RED.E.ADD.F32.FTZ.RN.STRONG.GPU [R158.64], R6 ;  /* 0x000000069e00798e */ /* 0x0009e6000c10e786 */
[-C--:B------:R-:W-:Y:S04]  /*6700*/  HMMA.16816.F32 R76, R164, R170.reuse, R76 ;  /* 0x000000aaa44c723c */ /* 0x080fe8000000184c */
[C---:B---3--:R-:W-:Y:S04]  /*6710*/  IMAD.SHL.U32 R4, R252.reuse, 0x20, RZ ;  /* 0x00000020fc047824 */ /* 0x048fe800078e00ff */
[C---:B------:R-:W-:Y:S08]  /*6720*/  HMMA.16816.F32 R80, R152.reuse, R170, R80 ;  /* 0x000000aa9850723c */ /* 0x040ff00000001850 */
[-C--:B-1----:R-:W-:Y:S04]  /*6730*/  HMMA.16816.F32 R84, R152, R184.reuse, R84 ;  /* 0x000000b89854723c */ /* 0x082fe80000001854 */
[C---:B--2---:R-:W-:Y:S04]  /*6740*/  IMAD R5, R252.reuse, 0x28, RZ ;  /* 0x00000028fc057824 */ /* 0x044fe800078e02ff */
[C---:B------:R-:W-:Y:S04]  /*6750*/  HMMA.16816.F32 R88, R164.reuse, R184, R88 ;  /* 0x000000b8a458723c */ /* 0x040fe80000001858 */
[C---:B----4-:R-:W-:Y:S04]  /*6760*/  IMAD R6, R252.reuse, 0x30, RZ ;  /* 0x00000030fc067824 */ /* 0x050fe800078e02ff */
[-C--:B------:R-:W-:Y:S08]  /*6770*/  HMMA.16816.F32 R92, R164, R186.reuse, R92 ;  /* 0x000000baa45c723c */ /* 0x080ff0000000185c */
[----:B------:R-:W-:Y:S07]  /*6780*/  HMMA.16816.F32 R96, R152, R186, R96 ;  /* 0x000000ba9860723c */ /* 0x000fee0000001860 */
[----:B------:R-:W-:Y:S01]  /*6790*/  IMAD R152, R252, 0x18, RZ ;  /* 0x00000018fc987824 */ /* 0x000fe200078e02ff */
[-C--:B------:R-:W-:Y:S01]  /*67a0*/  LEA R154, P1, R4, R246.reuse, 0x2 ;  /* 0x000000f6049a7211 */ /* 0x080fe200078210ff */
[----:B------:R-:W-:Y:S03]  /*67b0*/  IMAD R252, R252, 0x38, RZ ;  /* 0x00000038fcfc7824 */ /* 0x000fe600078e02ff */
[-C--:B------:R-:W-:Y:S02]  /*67c0*/  LEA R156, P0, R152, R246.reuse, 0x2 ;  /* 0x000000f6989c7211 */ /* 0x080fe400078010ff */
[-C--:B------:R-:W-:Y:S02]  /*67d0*/  LEA.HI.X.SX32 R155, R4, R247.reuse, 0x2, P1 ;  /* 0x000000f7049b7211 */ /* 0x080fe400008f16ff */
[-C--:B------:R-:W-:Y:S02]  /*67e0*/  LEA.HI.X.SX32 R157, R152, R247.reuse, 0x2, P0 ;  /* 0x000000f7989d7211 */ /* 0x080fe400000f16ff */
[CC--:B------:R-:W-:Y:S02]  /*67f0*/  LEA R152, P0, R5.reuse, R246.reuse, 0x2 ;  /* 0x000000f605987211 */ /* 0x0c0fe400078010ff */
[----:B------:R-:W-:Y:S01]  /*6800*/  IADD3 R4, R148, 0x20, RZ ;  /* 0x0000002094047810 */ /* 0x000fe20007ffe0ff */
[----:B------:R1:W-:Y:S01]  /*6810*/  RED.E.ADD.F32.FTZ.RN.STRONG.GPU [R156.64], R7 ;  /* 0x000000079c00798e */ /* 0x0003e2000c10e786 */
[-C--:B------:R-:W-:Y:S03]  /*6820*/  LEA.HI.X.SX32 R153, R5, R247.reuse, 0x2, P0 ;  /* 0x000000f705997211 */ /* 0x080fe600000f16ff */
[----:B------:R2:W-:Y:S01]  /*6830*/  RED.E.ADD.F32.FTZ.RN.STRONG.GPU [R154.64], R8 ;  /* 0x000000089a00798e */ /* 0x0005e2000c10e786 */
[C---:B------:R-:W-:Y:S03]  /*6840*/  IMAD.IADD R5, R149.reuse, 0x1, R4 ;  /* 0x0000000195057824 */ /* 0x040fe600078e0204 */
[----:B------:R3:W-:Y:S01]  /*6850*/  RED.E.ADD.F32.FTZ.RN.STRONG.GPU [R152.64], R9 ;  /* 0x000000099800798e */ /* 0x0007e2000c10e786 */
[-C--:B-1----:R-:W-:Y:S02]  /*6860*/  LEA R156, P1, R6, R246.reuse, 0x2 ;  /* 0x000000f6069c7211 */ /* 0x082fe400078210ff */
[-C--:B--2---:R-:W-:Y:S02]  /*6870*/  LEA R8, P0, R252, R246.reuse, 0x2 ;  /* 0x000000f6fc087211 */ /* 0x084fe400078010ff */
[-C--:B------:R-:W-:Y:S02]  /*6880*/  LEA.HI.X.SX32 R157, R6, R247.reuse, 0x2, P1 ;  /* 0x000000f7069d7211 */ /* 0x080fe400008f16ff */
[-C--:B---3--:R-:W-:Y:S02]  /*6890*/  LEA.HI.X.SX32 R9, R252, R247.reuse, 0x2, P0 ;  /* 0x000000f7fc097211 */ /* 0x088fe400000f16ff */
[CC--:B------:R-:W-:Y:S01]  /*68a0*/  LEA R6, P0, R4.reuse, R246.reuse, 0x2 ;  /* 0x000000f604067211 */ /* 0x0c0fe200078010ff */
[----:B------:R-:W-:Y:S03]  /*68b0*/  RED.E.ADD.F32.FTZ.RN.STRONG.GPU [R156.64], R10 ;  /* 0x0000000a9c00798e */ /* 0x000fe6000c10e786 */
[-C--:B------:R-:W-:Y:S01]  /*68c0*/  LEA.HI.X.SX32 R7, R4, R247.reuse, 0x2, P0 ;  /* 0x000000f704077211 */ /* 0x080fe200000f16ff */
[----:B------:R1:W-:Y:S01]  /*68d0*/  RED.E.ADD.F32.FTZ.RN.STRONG.GPU [R8.64], R11 ;  /* 0x0000000b0800798e */ /* 0x0003e2000c10e786 */
[----:B------:R-:W-:Y:S03]  /*68e0*/  IMAD.IADD R4, R149, 0x1, R5 ;  /* 0x0000000195047824 */ /* 0x000fe600078e0205 */
[----:B------:R2:W-:Y:S04]  /*68f0*/  RED.E.ADD.F32.FTZ.RN.STRONG.GPU [R246.64+0x80], R16 ;  /* 0x00008010f600798e */ /* 0x0005e8000c10e786 */
[----:B------:R-:W-:Y:S04]  /*6900*/  RED.E.ADD.F32.FTZ.RN.STRONG.GPU [R150.64+0x80], R17 ;  /* 0x000080119600798e */ /* 0x000fe8000c10e786 */
[----:B------:R3:W-:Y:S01]  /*6910*/  RED.E.ADD.F32.FTZ.RN.STRONG.GPU [R6.64], R18 ;  /* 0x000000120600798e */ /* 0x0007e2000c10e786 */
[CC--:B-1----:R-:W-:Y:S04]  /*6920*/  LEA R8, P0, R5.reuse, R246.reuse, 0x2 ;  /* 0x000000f605087211 */ /* 0x0c2fe800078010ff */
[-C--:B------:R-:W-:Y:S01]  /*6930*/  LEA.HI.X.SX32 R9, R5, R247.reuse, 0x2, P0 ;  /* 0x000000f705097211 */ /* 0x080fe200000f16ff */
[----:B------:R-:W-:Y:S01]  /*6940*/  IMAD.IADD R5, R149, 0x1, R4 ;  /* 0x0000000195057824 */ /* 0x000fe200078e0204 */
[CC--:B--2---:R-:W-:Y:S03]  /*6950*/  LEA R16, P1, R4.reuse, R246.reuse, 0x2 ;  /* 0x000000f604107211 */ /* 0x0c4fe600078210ff */
[----:B------:R1:W-:Y:S01]  /*6960*/  RED.E.ADD.F32.FTZ.RN.STRONG.GPU [R8.64], R19 ;  /* 0x000000130800798e */ /* 0x0003e2000c10e786 */
[-C--:B------:R-:W-:Y:S01]  /*6970*/  LEA R10, P0, R5, R246.reuse, 0x2 ;  /* 0x000000f6050a7211 */ /* 0x080fe200078010ff */
[----:B---3--:R-:W-:Y:S01]  /*6980*/  IMAD.IADD R6, R149, 0x1, R5 ;  /* 0x0000000195067824 */ /* 0x008fe200078e0205 */
[-C--:B------:R-:W-:Y:S02]  /*6990*/  LEA.HI.X.SX32 R17, R4, R247.reuse, 0x2, P1 ;  /* 0x000000f704117211 */ /* 0x080fe400008f16ff */
[-C--:B------:R-:W-:Y:S01]  /*69a0*/  LEA.HI.X.SX32 R11, R5, R247.reuse, 0x2, P0 ;  /* 0x000000f7050b7211 */ /* 0x080fe200000f16ff */
[C---:B------:R-:W-:Y:S01]  /*69b0*/  IMAD.IADD R4, R149.reuse, 0x1, R6 ;  /* 0x0000000195047824 */ /* 0x040fe200078e0206 */
[----:B------:R-:W-:Y:S01]  /*69c0*/  IADD3 R5, R148, 0x40, RZ ;  /* 0x0000004094057810 */ /* 0x000fe20007ffe0ff */
[----:B------:R-:W-:Y:S04]  /*69d0*/  RED.E.ADD.F32.FTZ.RN.STRONG.GPU [R16.64], R12 ;  /* 0x0000000c1000798e */ /* 0x000fe8000c10e786 */
[----:B------:R-:W-:Y:S01]  /*69e0*/  RED.E.ADD.F32.FTZ.RN.STRONG.GPU [R10.64], R13 ;  /* 0x0000000d0a00798e */ /* 0x000fe2000c10e786 */
[CC--:B-1----:R-:W-:Y:S04]  /*69f0*/  LEA R8, P0, R6.reuse, R246.reuse, 0x2 ;  /* 0x000000f606087211 */ /* 0x0c2fe800078010ff */
[-C--:B------:R-:W-:Y:S02]  /*6a00*/  LEA.HI.X.SX32 R9, R6, R247.reuse, 0x2, P0 ;  /* 0x000000f706097211 */ /* 0x080fe400000f16ff */
[CC--:B------:R-:W-:Y:S03]  /*6a10*/  LEA R6, P0, R4.reuse, R246.reuse, 0x2 ;  /* 0x000000f604067211 */ /* 0x0c0fe600078010ff */
[----:B------:R1:W-:Y:S01]  /*6a20*/  RED.E.ADD.F32.FTZ.RN.STRONG.GPU [R8.64], R14 ;  /* 0x0000000e0800798e */ /* 0x0003e2000c10e786 */
[-C--:B------:R-:W-:Y:S01]  /*6a30*/  LEA.HI.X.SX32 R7, R4, R247.reuse, 0x2, P0 ;  /* 0x000000f704077211 */ /* 0x080fe200000f16ff */
[----:B------:R-:W-:Y:S04]  /*6a40*/  IMAD.IADD R4, R149, 0x1, R5 ;  /* 0x0000000195047824 */ /* 0x000fe800078e0205 */
[----:B------:R2:W-:Y:S04]  /*6a50*/  RED.E.ADD.F32.FTZ.RN.STRONG.GPU [R6.64], R15 ;  /* 0x0000000f0600798e */ /* 0x0005e8000c10e786 */
[----:B------:R-:W-:Y:S04]  /*6a60*/  RED.E.ADD.F32.FTZ.RN.STRONG.GPU [R246.64+0x100], R68 ;  /* 0x00010044f600798e */ /* 0x000fe8000c10e786 */
[----:B------:R-:W-:Y:S01]  /*6a70*/  RED.E.ADD.F32.FTZ.RN.STRONG.GPU [R150.64+0x100], R69 ;  /* 0x000100459600798e */ /* 0x000fe2000c10e786 */
[CC--:B-1----:R-:W-:Y:S04]  /*6a80*/  LEA R8, P0, R5.reuse, R246.reuse, 0x2 ;  /* 0x000000f605087211 */ /* 0x0c2fe800078010ff */
[-C--:B------:R-:W-:Y:S01]  /*6a90*/  LEA.HI.X.SX32 R9, R5, R247.reuse, 0x2, P0 ;  /* 0x000000f705097211 */ /* 0x080fe200000f16ff */
[C---:B------:R-:W-:Y:S01]  /*6aa0*/  IMAD.IADD R5, R149.reuse, 0x1, R4 ;  /* 0x0000000195057824 */ /* 0x040fe200078e0204 */
[CC--:B------:R-:W-:Y:S03]  /*6ab0*/  LEA R10, P0, R4.reuse, R246.reuse, 0x2 ;  /* 0x000000f6040a7211 */ /* 0x0c0fe600078010ff */
[----:B------:R1:W-:Y:S01]  /*6ac0*/  RED.E.ADD.F32.FTZ.RN.STRONG.GPU [R8.64], R70 ;  /* 0x000000460800798e */ /* 0x0003e2000c10e786 */
[-C--:B------:R-:W-:Y:S01]  /*6ad0*/  LEA.HI.X.SX32 R11, R4, R247.reuse, 0x2, P0 ;  /* 0x000000f7040b7211 */ /* 0x080fe200000f16ff */
[----:B------:R-:W-:Y:S01]  /*6ae0*/  IMAD.IADD R4, R149, 0x1, R5 ;  /* 0x0000000195047824 */ /* 0x000fe200078e0205 */
[CC--:B------:R-:W-:Y:S03]  /*6af0*/  LEA R12, P1, R5.reuse, R246.reuse, 0x2 ;  /* 0x000000f6050c7211 */ /* 0x0c0fe600078210ff */
[----:B------:R3:W-:Y:S01]  /*6b00*/  RED.E.ADD.F32.FTZ.RN.STRONG.GPU [R10.64], R71 ;  /* 0x000000470a00798e */ /* 0x0007e2000c10e786 */
[-C--:B------:R-:W-:Y:S01]  /*6b10*/  LEA.HI.X.SX32 R13, R5, R247.reuse, 0x2, P1 ;  /* 0x000000f7050d7211 */ /* 0x080fe200008f16ff */
[C---:B--2---:R-:W-:Y:S01]  /*6b20*/  IMAD.IADD R6, R149.reuse, 0x1, R4 ;  /* 0x0000000195067824 */ /* 0x044fe200078e0204 */
[----:B------:R-:W-:Y:S01]  /*6b30*/  IADD3 R5, R148, 0x60, RZ ;  /* 0x0000006094057810 */ /* 0x000fe20007ffe0ff */
[----:B------:R-:W-:Y:S04]  /*6b40*/  LDSM.16.MT88.4 R68, [R195+0x4000] ;  /* 0x00400000c344783b */ /* 0x000fe80000004200 */
[----:B------:R-:W-:Y:S01]  /*6b50*/  RED.E.ADD.F32.FTZ.RN.STRONG.GPU [R12.64], R72 ;  /* 0x000000480c00798e */ /* 0x000fe2000c10e786 */
[CC--:B-1----:R-:W-:Y:S04]  /*6b60*/  LEA R8, P0, R4.reuse, R246.reuse, 0x2 ;  /* 0x000000f604087211 */ /* 0x0c2fe800078010ff */
[-C--:B------:R-:W-:Y:S01]  /*6b70*/  LEA.HI.X.SX32 R9, R4, R247.reuse, 0x2, P0 ;  /* 0x000000f704097211 */ /* 0x080fe200000f16ff */
[C---:B------:R-:W-:Y:S01]  /*6b80*/  IMAD.IADD R4, R149.reuse, 0x1, R6 ;  /* 0x0000000195047824 */ /* 0x040fe200078e0206 */
[CC--:B---3--:R-:W-:Y:S03]  /*6b90*/  LEA R10, P0, R6.reuse, R246.reuse, 0x2 ;  /* 0x000000f6060a7211 */ /* 0x0c8fe600078010ff */
[----:B------:R1:W-:Y:S01]  /*6ba0*/  RED.E.ADD.F32.FTZ.RN.STRONG.GPU [R8.64], R73 ;  /* 0x000000490800798e */ /* 0x0003e2000c10e786 */
[-C--:B------:R-:W-:Y:S02]  /*6bb0*/  LEA.HI.X.SX32 R11, R6, R247.reuse, 0x2, P0 ;  /* 0x000000f7060b7211 */ /* 0x080fe400000f16ff */
[CC--:B------:R-:W-:Y:S03]  /*6bc0*/  LEA R6, P0, R4.reuse, R246.reuse, 0x2 ;  /* 0x000000f604067211 */ /* 0x0c0fe600078010ff */
[----:B------:R2:W-:Y:S01]  /*6bd0*/  RED.E.ADD.F32.FTZ.RN.STRONG.GPU [R10.64], R74 ;  /* 0x0000004a0a00798e */ /* 0x0005e2000c10e786 */
[-C--:B------:R-:W-:Y:S01]  /*6be0*/  LEA.HI.X.SX32 R7, R4, R247.reuse, 0x2, P0 ;  /* 0x000000f704077211 */ /* 0x080fe200000f16ff */
[----:B------:R-:W-:Y:S04]  /*6bf0*/  IMAD.IADD R4, R149, 0x1, R5 ;  /* 0x0000000195047824 */ /* 0x000fe800078e0205 */
[----:B------:R3:W-:Y:S04]  /*6c00*/  RED.E.ADD.F32.FTZ.RN.STRONG.GPU [R6.64], R75 ;  /* 0x0000004b0600798e */ /* 0x0007e8000c10e786 */
[----:B------:R-:W-:Y:S04]  /*6c10*/  RED.E.ADD.F32.FTZ.RN.STRONG.GPU [R246.64+0x180], R80 ;  /* 0x00018050f600798e */ /* 0x000fe8000c10e786 */
[----:B------:R-:W-:Y:S04]  /*6c20*/  RED.E.ADD.F32.FTZ.RN.STRONG.GPU [R150.64+0x180], R81 ;  /* 0x000180519600798e */ /* 0x000fe8000c10e786 */
[----:B------:R-:W-:Y:S01]  /*6c30*/  LDSM.16.MT88.4 R72, [R197+0x1e800] ;  /* 0x01e80000c548783b */ /* 0x000fe20000004200 */
[CC--:B-1----:R-:W-:Y:S04]  /*6c40*/  LEA R8, P0, R5.reuse, R246.reuse, 0x2 ;  /* 0x000000f605087211 */ /* 0x0c2fe800078010ff */
[-C--:B------:R-:W-:Y:S01]  /*6c50*/  LEA.HI.X.SX32 R9, R5, R247.reuse, 0x2, P0 ;  /* 0x000000f705097211 */ /* 0x080fe200000f16ff */
[C---:B------:R-:W-:Y:S01]  /*6c60*/  IMAD.IADD R5, R149.reuse, 0x1, R4 ;  /* 0x0000000195057824 */ /* 0x040fe200078e0204 */
[CC--:B--2---:R-:W-:Y:S03]  /*6c70*/  LEA R10, P0, R4.reuse, R246.reuse, 0x2 ;  /* 0x000000f6040a7211 */ /* 0x0c4fe600078010ff */
[----:B------:R1:W-:Y:S01]  /*6c80*/  RED.E.ADD.F32.FTZ.RN.STRONG.GPU [R8.64], R82 ;  /* 0x000000520800798e */ /* 0x0003e2000c10e786 */
[-C--:B------:R-:W-:Y:S01]  /*6c90*/  LEA.HI.X.SX32 R11, R4, R247.reuse, 0x2, P0 ;  /* 0x000000f7040b7211 */ /* 0x080fe200000f16ff */
[----:B------:R-:W-:Y:S01]  /*6ca0*/  IMAD.IADD R4, R149, 0x1, R5 ;  /* 0x0000000195047824 */ /* 0x000fe200078e0205 */
[CC--:B------:R-:W-:Y:S03]  /*6cb0*/  LEA R12, P1, R5.reuse, R246.reuse, 0x2 ;  /* 0x000000f6050c7211 */ /* 0x0c0fe600078210ff */
[----:B------:R2:W-:Y:S01]  /*6cc0*/  RED.E.ADD.F32.FTZ.RN.STRONG.GPU [R10.64], R83 ;  /* 0x000000530a00798e */ /* 0x0005e2000c10e786 */
[-C--:B------:R-:W-:Y:S01]  /*6cd0*/  LEA.HI.X.SX32 R13, R5, R247.reuse, 0x2, P1 ;  /* 0x000000f7050d7211 */ /* 0x080fe200008f16ff */
[C---:B---3--:R-:W-:Y:S01]  /*6ce0*/  IMAD.IADD R6, R149.reuse, 0x1, R4 ;  /* 0x0000000195067824 */ /* 0x048fe200078e0204 */
[C---:B------:R-:W-:Y:S01]  /*6cf0*/  IADD3 R5, R148.reuse, 0x80, RZ ;  /* 0x0000008094057810 */ /* 0x040fe20007ffe0ff */
[----:B------:R-:W-:Y:S01]  /*6d00*/  LDSM.16.MT88.4 R80, [R0+0x1e800] ;  /* 0x01e800000050783b */ /* 0x000fe20000004200 */
[----:B------:R-:W-:Y:S03]  /*6d10*/  IADD3 R148, R148, 0xa0, RZ ;  /* 0x000000a094947810 */ /* 0x000fe60007ffe0ff */
[----:B------:R-:W-:Y:S01]  /*6d20*/  RED.E.ADD.F32.FTZ.RN.STRONG.GPU [R12.64], R76 ;  /* 0x0000004c0c00798e */ /* 0x000fe2000c10e786 */
[CC--:B-1----:R-:W-:Y:S04]  /*6d30*/  LEA R8, P0, R4.reuse, R246.reuse, 0x2 ;  /* 0x000000f604087211 */ /* 0x0c2fe800078010ff */
[-C--:B------:R-:W-:Y:S01]  /*6d40*/  LEA.HI.X.SX32 R9, R4, R247.reuse, 0x2, P0 ;  /* 0x000000f704097211 */ /* 0x080fe200000f16ff */
[C---:B------:R-:W-:Y:S01]  /*6d50*/  IMAD.IADD R4, R149.reuse, 0x1, R6 ;  /* 0x0000000195047824 */ /* 0x040fe200078e0206 */
[CC--:B--2---:R-:W-:Y:S03]  /*6d60*/  LEA R10, P0, R6.reuse, R246.reuse, 0x2 ;  /* 0x000000f6060a7211 */ /* 0x0c4fe600078010ff */
        /* <DEDUP_REMOVED lines=20> */
[C---:B---3--:R-:W-:Y:S02]  /*6eb0*/  IMAD.IADD R6, R149.reuse, 0x1, R4 ;  /* 0x0000000195067824 */ /* 0x048fe400078e0204 */
[----:B------:R-:W-:Y:S04]  /*6ec0*/  LDSM.16.MT88.4 R84, [R195+0x2800] ;  /* 0x00280000c354783b */ /* 0x000fe80000004200 */
        /* <DEDUP_REMOVED lines=10> */
[C---:B------:R-:W-:Y:S04]  /*6f70*/  IMAD.IADD R4, R149.reuse, 0x1, R148 ;  /* 0x0000000195047824 */ /* 0x040fe800078e0294 */
[----:B------:R3:W-:Y:S01]  /*6f80*/  RED.E.ADD.F32.FTZ.RN.STRONG.GPU [R6.64], R91 ;  /* 0x0000005b0600798e */ /* 0x0007e2000c10e786 */
[C---:B------:R-:W-:Y:S03]  /*6f90*/  IMAD.IADD R5, R149.reuse, 0x1, R4 ;  /* 0x0000000195057824 */ /* 0x040fe600078e0204 */
[----:B------:R-:W-:Y:S04]  /*6fa0*/  RED.E.ADD.F32.FTZ.RN.STRONG.GPU [R246.64+0x280], R96 ;  /* 0x00028060f600798e */ /* 0x000fe8000c10e786 */
[----:B------:R-:W-:Y:S04]  /*6fb0*/  RED.E.ADD.F32.FTZ.RN.STRONG.GPU [R150.64+0x280], R97 ;  /* 0x000280619600798e */ /* 0x000fe8000c10e786 */
[----:B------:R-:W-:Y:S01]  /*6fc0*/  LDSM.16.MT88.4 R88, [R0+0x1f800] ;  /* 0x01f800000058783b */ /* 0x000fe20000004200 */
[CC--:B-1----:R-:W-:Y:S04]  /*6fd0*/  LEA R8, P0, R148.reuse, R246.reuse, 0x2 ;  /* 0x000000f694087211 */ /* 0x0c2fe800078010ff */
[-C--:B------:R-:W-:Y:S02]  /*6fe0*/  LEA.HI.X.SX32 R9, R148, R247.reuse, 0x2, P0 ;  /* 0x000000f794097211 */ /* 0x080fe400000f16ff */
[CC--:B--2---:R-:W-:Y:S03]  /*6ff0*/  LEA R10, P0, R4.reuse, R246.reuse, 0x2 ;  /* 0x000000f6040a7211 */ /* 0x0c4fe600078010ff */
[----:B------:R1:W-:Y:S01]  /*7000*/  RED.E.ADD.F32.FTZ.RN.STRONG.GPU [R8.64], R98 ;  /* 0x000000620800798e */ /* 0x0003e2000c10e786 */
[-C--:B------:R-:W-:Y:S01]  /*7010*/  LEA.HI.X.SX32 R11, R4, R247.reuse, 0x2, P0 ;  /* 0x000000f7040b7211 */ /* 0x080fe200000f16ff */
[----:B---3--:R-:W-:Y:S01]  /*7020*/  IMAD.IADD R6, R149, 0x1, R5 ;  /* 0x0000000195067824 */ /* 0x008fe200078e0205 */
[-C--:B------:R-:W-:Y:S03]  /*7030*/  LEA R12, P0, R5, R246.reuse, 0x2 ;  /* 0x000000f6050c7211 */ /* 0x080fe600078010ff */
[----:B------:R-:W-:Y:S01]  /*7040*/  RED.E.ADD.F32.FTZ.RN.STRONG.GPU [R10.64], R99 ;  /* 0x000000630a00798e */ /* 0x000fe2000c10e786 */
[----:B------:R-:W-:Y:S01]  /*7050*/  IMAD.IADD R4, R149, 0x1, R6 ;  /* 0x0000000195047824 */ /* 0x000fe200078e0206 */
[-C--:B------:R-:W-:Y:S02]  /*7060*/  LEA.HI.X.SX32 R13, R5, R247.reuse, 0x2, P0 ;  /* 0x000000f7050d7211 */ /* 0x080fe400000f16ff */
[-C--:B------:R-:W-:Y:S01]  /*7070*/  LEA R16, P2, R6, R246.reuse, 0x2 ;  /* 0x000000f606107211 */ /* 0x080fe200078410ff */
[----:B------:R-:W-:Y:S01]  /*7080*/  IMAD.IADD R149, R149, 0x1, R4 ;  /* 0x0000000195957824 */ /* 0x000fe200078e0204 */
[-C--:B------:R-:W-:Y:S01]  /*7090*/  LEA R14, P1, R4, R246.reuse, 0x2 ;  /* 0x000000f6040e7211 */ /* 0x080fe200078210ff */
[----:B------:R-:W-:Y:S01]  /*70a0*/  RED.E.ADD.F32.FTZ.RN.STRONG.GPU [R12.64], R92 ;  /* 0x0000005c0c00798e */ /* 0x000fe2000c10e786 */
[-C--:B------:R-:W-:Y:S02]  /*70b0*/  LEA.HI.X.SX32 R17, R6, R247.reuse, 0x2, P2 ;  /* 0x000000f706117211 */ /* 0x080fe400010f16ff */
[-C--:B------:R-:W-:Y:S02]  /*70c0*/  LEA.HI.X.SX32 R15, R4, R247.reuse, 0x2, P1 ;  /* 0x000000f7040f7211 */ /* 0x080fe400008f16ff */
[----:B------:R-:W-:Y:S01]  /*70d0*/  LDSM.16.MT88.4 R4, [R197+0x1e000] ;  /* 0x01e00000c504783b */ /* 0x000fe20000004200 */
[----:B------:R-:W-:Y:S03]  /*70e0*/  @P6 IADD3 R226, P1, R226, -0x100, RZ ;  /* 0xffffff00e2e26810 */ /* 0x000fe60007f3e0ff */
[----:B------:R-:W-:Y:S01]  /*70f0*/  RED.E.ADD.F32.FTZ.RN.STRONG.GPU [R16.64], R93 ;  /* 0x0000005d1000798e */ /* 0x000fe2000c10e786 */
[----:B------:R-:W-:Y:S03]  /*7100*/  @P6 IADD3.X R225, R225, -0x1, RZ, P1, !PT ;  /* 0xffffffffe1e16810 */ /* 0x000fe60000ffe4ff */
[----:B------:R-:W-:Y:S01]  /*7110*/  RED.E.ADD.F32.FTZ.RN.STRONG.GPU [R14.64], R94 ;  /* 0x0000005e0e00798e */ /* 0x000fe2000c10e786 */
[C---:B-1----:R-:W-:Y:S03]  /*7120*/  LEA R8, P0, R149.reuse, R246, 0x2 ;  /* 0x000000f695087211 */ /* 0x042fe600078010ff */
[----:B------:R-:W-:Y:S01]  /*7130*/  LDSM.16.MT88.4 R12, [R0+0x1e000] ;  /* 0x01e00000000c783b */ /* 0x000fe20000004200 */
[----:B------:R-:W-:Y:S03]  /*7140*/  LEA.HI.X.SX32 R9, R149, R247, 0x2, P0 ;  /* 0x000000f795097211 */ /* 0x000fe600000f16ff */
[----:B------:R-:W-:Y:S04]  /*7150*/  LDSM.16.MT88.4 R16, [R195+0x2000] ;  /* 0x00200000c310783b */ /* 0x000fe80000004200 */
[----:B------:R-:W-:Y:S04]  /*7160*/  RED.E.ADD.F32.FTZ.RN.STRONG.GPU [R8.64], R95 ;  /* 0x0000005f0800798e */ /* 0x000fe8000c10e786 */
[----:B------:R-:W1:Y:S04]  /*7170*/  LDSM.16.MT88.4 R8, [R195] ;  /* 0x00000000c308783b */ /* 0x000e680000004200 */
[----:B------:R-:W-:Y:S01]  /*7180*/  LDSM.16.MT88.4 R92, [R195+0x3800] ;  /* 0x00380000c35c783b */ /* 0x000fe20000004200 */
        /* <DEDUP_REMOVED lines=52> */
[----:B------:R-:W-:Y:S01]  /*74d0*/  ISETP.GT.AND P2, PT, R237, R222, PT ;  /* 0x000000deed00720c */ /* 0x000fe20003f44270 */
[-C--:B------:R-:W-:Y:S04]  /*74e0*/  HMMA.16816.F32 R108, R88, R86.reuse, R108 ;  /* 0x00000056586c723c */ /* 0x080fe8000000186c */
[C---:B------:R-:W-:Y:S01]  /*74f0*/  IADD3 R5, R195.reuse, -0x6000, RZ ;  /* 0xffffa000c3057810 */ /* 0x040fe20007ffe0ff */
[----:B------:R-:W-:Y:S01]  /*7500*/  @P6 IMAD.MOV.U32 R227, RZ, RZ, R4 ;  /* 0x000000ffffe36224 */ /* 0x000fe200078e0004 */
[----:B------:R-:W-:Y:S02]  /*7510*/  @P0 IADD3 R5, R195, 0x6000, RZ ;  /* 0x00006000c3050810 */ /* 0x000fe40007ffe0ff */
[C---:B------:R-:W-:Y:S04]  /*7520*/  HMMA.16816.F32 R112, R80.reuse, R86, R112 ;  /* 0x000000565070723c */ /* 0x040fe80000001870 */
[----:B------:R-:W-:Y:S01]  /*7530*/  IADD3 R237, R237, -0x1, RZ ;  /* 0xffffffffeded7810 */ /* 0x000fe20007ffe0ff */
[----:B------:R-:W-:Y:S03]  /*7540*/  IMAD.MOV.U32 R195, RZ, RZ, R5 ;  /* 0x000000ffffc37224 */ /* 0x000fe600078e0005 */
        /* <DEDUP_REMOVED lines=135> */
[----:B------:R-:W-:Y:S04]  /*7dc0*/  STS [R216+0x7000], R24 ;  /* 0x00700018d8007388 */ /* 0x000fe80000000800 */
[----:B------:R-:W-:Y:S04]  /*7dd0*/  STS [R216+0x7400], R26 ;  /* 0x0074001ad8007388 */ /* 0x000fe80000000800 */
[----:B------:R-:W-:Y:S04]  /*7de0*/  STS [R218+0x7000], R28 ;  /* 0x0070001cda007388 */ /* 0x000fe80000000800 */
[----:B------:R-:W-:Y:S04]  /*7df0*/  STS [R218+0x7400], R30 ;  /* 0x0074001eda007388 */ /* 0x000fe80000000800 */
[----:B------:R-:W-:Y:S04]  /*7e00*/  STS [R216+0x8000], R36 ;  /* 0x00800024d8007388 */ /* 0x000fe80000000800 */
[----:B------:R-:W-:Y:S04]  /*7e10*/  STS [R216+0x8400], R38 ;  /* 0x00840026d8007388 */ /* 0x000fe80000000800 */
[----:B------:R-:W-:Y:S04]  /*7e20*/  STS [R218+0x8000], R48 ;  /* 0x00800030da007388 */ /* 0x000fe80000000800 */
[----:B------:R-:W-:Y:S04]  /*7e30*/  STS [R218+0x8400], R50 ;  /* 0x00840032da007388 */ /* 0x000fe80000000800 */
        /* <DEDUP_REMOVED lines=13> */
[----:B------:R2:W-:Y:S01]  /*7f10*/  STS [R216+0xb400], R58 ;  /* 0x00b4003ad8007388 */ /* 0x0005e20000000800 */
[----:B------:R-:W-:-:S03]  /*7f20*/  SHF.R.S32.HI R4, RZ, 0x1f, R210 ;  /* 0x0000001fff047819 */ /* 0x000fc600000114d2 */
        /* <DEDUP_REMOVED lines=14> */
.L_x_497:
[----:B--2---:R-:W-:-:S05]  /*8010*/  @P0 IADD3 R52, R239, R241, RZ ;  /* 0x000000f1ef340210 */ /* 0x004fca0007ffe0ff */
        /* <DEDUP_REMOVED lines=14> */
.L_x_498:
        /* <DEDUP_REMOVED lines=9> */
[----:B------:R-:W-:Y:S01]  /*8190*/  IMAD.WIDE.U32 R44, R223, c[0x0][0x3a0], R60 ;  /* 0x0000e800df2c7a25 */ /* 0x000fe200078e003c */
[----:B------:R-:W-:-:S03]  /*81a0*/  SHF.R.S32.HI R56, RZ, 0x1f, R207 ;  /* 0x0000001fff387819 */ /* 0x000fc600000114cf */
[----:B------:R-:W-:Y:S01]  /*81b0*/  IMAD R42, R223, c[0x0][0x3a4], R42 ;  /* 0x0000e900df2a7a24 */ /* 0x000fe200078e022a */
[----:B------:R-:W-:Y:S01]  /*81c0*/  IADD3 R62, P0, R41, R44, RZ ;  /* 0x0000002c293e7210 */ /* 0x000fe20007f1e0ff */
[----:B------:R-:W-:-:S03]  /*81d0*/  IMAD R58, R55, c[0x0][0x3b8], RZ ;  /* 0x0000ee00373a7a24 */ /* 0x000fc600078e02ff */
[----:B------:R-:W-:Y:S01]  /*81e0*/  IADD3.X R63, R40, R45, R42, P0, !PT ;  /* 0x0000002d283f7210 */ /* 0x000fe200007fe42a */
[C---:B------:R-:W-:Y:S01]  /*81f0*/  IMAD R58, R244.reuse, c[0x0][0x3bc], R58 ;  /* 0x0000ef00f43a7a24 */ /* 0x040fe200078e023a */
[----:B------:R1:W2:Y:S03]  /*8200*/  LDS.128 R36, [R213+0x13000] ;  /* 0x01300000d5247984 */ /* 0x0002a60000000c00 */
[----:B------:R-:W-:Y:S01]  /*8210*/  IMAD.WIDE.U32 R62, R244, c[0x0][0x3b8], R62 ;  /* 0x0000ee00f43e7a25 */ /* 0x000fe200078e003e */
[----:B------:R1:W3:Y:S04]  /*8220*/  LDS.128 R32, [R213+0x15000] ;  /* 0x01500000d5207984 */ /* 0x0002e80000000c00 */
[----:B------:R-:W-:Y:S01]  /*8230*/  IADD3 R58, R58, R63, RZ ;  /* 0x0000003f3a3a7210 */ /* 0x000fe20007ffe0ff */
        /* <DEDUP_REMOVED lines=25> */
.L_x_500:
[----:B------:R-:W-:Y:S05]  /*83d0*/  BSYNC B0 ;  /* 0x0000000000007941 */ /* 0x000fea0003800000 */
.L_x_499:
[----:B----4-:R-:W-:Y:S01]  /*83e0*/  IADD3 R40, R207, 0x20, RZ ;  /* 0x00000020cf287810 */ /* 0x010fe20007ffe0ff */
[----:B------:R-:W-:Y:S03]  /*83f0*/  BSSY B0, `(.L_x_501) ;  /* 0x0000013000007945 */ /* 0x000fe60003800000 */
[----:B------:R-:W-:-:S13]  /*8400*/  ISETP.GE.AND P3, PT, R40, R238, PT ;  /* 0x000000ee2800720c */ /* 0x000fda0003f66270 */
[----:B------:R-:W-:Y:S05]  /*8410*/  @P3 BRA `(.L_x_502) ;  /* 0x0000010000003947 */ /* 0x000fea0003800000 */
[----:B------:R-:W-:Y:S01]  /*8420*/  IADD3 R41, P0, R207, 0x20, RZ ;  /* 0x00000020cf297810 */ /* 0x000fe20007f1e0ff */
[----:B------:R-:W-:Y:S01]  /*8430*/  IMAD.MOV.U32 R42, RZ, RZ, R62 ;  /* 0x000000ffff2a7224 */ /* 0x000fe200078e003e */
[----:B------:R-:W-:Y:S02]  /*8440*/  MOV R43, R58 ;  /* 0x0000003a002b7202 */ /* 0x000fe40000000f00 */
[----:B------:R-:W-:Y:S01]  /*8450*/  ISETP.GE.AND P2, PT, R208, c[0x0][0x220], PT ;  /* 0x00008800d0007a0c */ /* 0x000fe20003f46270 */
[----:B------:R-:W-:Y:S01]  /*8460*/  IMAD.X R40, RZ, RZ, R56, P0 ;  /* 0x000000ffff287224 */ /* 0x000fe200000e0638 */
[----:B------:R-:W-:Y:S01]  /*8470*/  ISETP.GE.AND P1, PT, R211, c[0x0][0x220], PT ;  /* 0x00008800d3007a0c */ /* 0x000fe20003f26270 */
[----:B------:R-:W-:Y:S01]  /*8480*/  IMAD.WIDE.U32 R42, R41, c[0x0][0x3a0], R42 ;  /* 0x0000e800292a7a25 */ /* 0x000fe200078e002a */
[----:B------:R-:W-:-:S03]  /*8490*/  ISETP.GE.AND P0, PT, R214, c[0x0][0x220], PT ;  /* 0x00008800d6007a0c */ /* 0x000fc60003f06270 */
        /* <DEDUP_REMOVED lines=8> */
.L_x_502:
[----:B------:R-:W-:Y:S05]  /*8520*/  BSYNC B0 ;  /* 0x0000000000007941 */ /* 0x000fea0003800000 */
.L_x_501:
[----:B------:R-:W-:Y:S01]  /*8530*/  IMAD.WIDE.U32 R60, R223, c[0x0][0x3a8], R60 ;  /* 0x0000ea00df3c7a25 */ /* 0x000fe200078e003c */
[----:B------:R-:W-:Y:S03]  /*8540*/  BSSY B0, `(.L_x_503) ;  /* 0x0000018000007945 */ /* 0x000fe60003800000 */
[----:B------:R-:W-:Y:S01]  /*8550*/  IMAD R54, R54, c[0x0][0x3a8], RZ ;  /* 0x0000ea0036367a24 */ /* 0x000fe200078e02ff */
[----:B--2---:R-:W-:Y:S01]  /*8560*/  IADD3 R30, P0, R53, R60, RZ ;  /* 0x0000003c351e7210 */ /* 0x004fe20007f1e0ff */
        /* <DEDUP_REMOVED lines=21> */
.L_x_504:
[----:B------:R-:W-:Y:S05]  /*86c0*/  BSYNC B0 ;  /* 0x0000000000007941 */ /* 0x000fea0003800000 */
.L_x_503:
[----:B------:R-:W-:Y:S05]  /*86d0*/  @P3 BRA `(.L_x_473) ;  /* 0x0000010000003947 */ /* 0x000fea0003800000 */
[----:B-1----:R-:W-:Y:S01]  /*86e0*/  IADD3 R8, P0, R207, 0x20, RZ ;  /* 0x00000020cf087810 */ /* 0x002fe20007f1e0ff */
[----:B------:R-:W-:Y:S01]  /*86f0*/  IMAD.MOV.U32 R10, RZ, RZ, R30 ;  /* 0x000000ffff0a7224 */ /* 0x000fe200078e001e */
[----:B------:R-:W-:-:S02]  /*8700*/  MOV R11, R29 ;  /* 0x0000001d000b7202 */ /* 0x000fc40000000f00 */
[----:B------:R-:W-:Y:S01]  /*8710*/  ISETP.GE.AND P2, PT, R208, c[0x0][0x220], PT ;  /* 0x00008800d0007a0c */ /* 0x000fe20003f46270 */
[----:B------:R-:W-:Y:S01]  /*8720*/  IMAD.X R9, RZ, RZ, R56, P0 ;  /* 0x000000ffff097224 */ /* 0x000fe200000e0638 */
[----:B------:R-:W-:Y:S01]  /*8730*/  ISETP.GE.AND P1, PT, R211, c[0x0][0x220], PT ;  /* 0x00008800d3007a0c */ /* 0x000fe20003f26270 */
[----:B------:R-:W-:Y:S01]  /*8740*/  IMAD.WIDE.U32 R10, R8, c[0x0][0x3a8], R10 ;  /* 0x0000ea00080a7a25 */ /* 0x000fe200078e000a */
[----:B------:R-:W-:-:S03]  /*8750*/  ISETP.GE.AND P0, PT, R214, c[0x0][0x220], PT ;  /* 0x00008800d6007a0c */ /* 0x000fc60003f06270 */
        /* <DEDUP_REMOVED lines=8> */
.L_x_473:
[----:B------:R-:W-:Y:S05]  /*87e0*/  BSYNC B1 ;  /* 0x0000000000017941 */ /* 0x000fea0003800000 */
.L_x_459:
[----:B------:R-:W-:Y:S01]  /*87f0*/  ULDC UR5, c[0x0][0x218] ;  /* 0x0000860000057ab9 */ /* 0x000fe20000000800 */
[----:B------:R-:W-:Y:S01]  /*8800*/  IADD3 R212, R212, c[0x0][0xc], RZ ;  /* 0x00000300d4d47a10 */ /* 0x000fe20007ffe0ff */
[----:B------:R-:W-:-:S04]  /*8810*/  UIADD3 UR5, UR5, 0x3f, URZ ;  /* 0x0000003f05057890 */ /* 0x000fc8000fffe03f */
[----:B------:R-:W-:-:S04]  /*8820*/  USHF.R.S32.HI UR4, URZ, 0x1f, UR5 ;  /* 0x0000001f3f047899 */ /* 0x000fc80008011405 */
[----:B------:R-:W-:-:S04]  /*8830*/  ULEA.HI UR4, UR4, UR5, URZ, 0x6 ;  /* 0x0000000504047291 */ /* 0x000fc8000f8f303f */
[----:B------:R-:W-:-:S06]  /*8840*/  USHF.R.S32.HI UR4, URZ, 0x6, UR4 ;  /* 0x000000063f047899 */ /* 0x000fcc0008011404 */
[----:B------:R-:W-:-:S13]  /*8850*/  ISETP.GE.AND P0, PT, R212, UR4, PT ;  /* 0x00000004d4007c0c */ /* 0x000fda000bf06270 */
[----:B------:R-:W-:Y:S01]  /*8860*/  @P0 CALL.REL.NOINC `(.L_x_505) ;  /* 0x0000001000000944 */ /* 0x000fe20003c00000 */
[----:B------:R-:W-:Y:S05]  /*8870*/  BRA `(.L_x_506) ;  /* 0xffff800000007947 */ /* 0x000fea000383ffff */
.L_x_505:
[----:B------:R-:W-:Y:S05]  /*8880*/  EXIT ;  /* 0x000000000000794d */ /* 0x000fea0003800000 */
.L_x_507:
        /* <DEDUP_REMOVED lines=15> */
.L_x_1589:


//--------------------- .text._ZN5flash27flash_bwd_convert_dq_kernelI23Flash_bwd_kernel_traitsILi192ELi64ELi64ELi8ELi4ELi2ELi2ELb1ELb1EN7cutlass6half_tE19Flash_kernel_traitsILi192ELi64ELi64ELi8ES3_EEEEvNS_16Flash_bwd_paramsEi --------------------------
	.section	.text._ZN5flash27flash_bwd_convert_dq_kernelI23Flash_bwd_kernel_traitsILi192ELi64ELi64ELi8ELi4ELi2ELi2ELb1ELb1EN7cutlass6half_tE19Flash_kernel_traitsILi192ELi64ELi64ELi8ES3_EEEEvNS_16Flash_bwd_paramsEi,"ax",@progbits
	.sectioninfo	@"SHI_REGISTERS=96"
	.align	128
        .global         _ZN5flash27flash_bwd_convert_dq_kernelI23Flash_bwd_kernel_traitsILi192ELi64ELi64ELi8ELi4ELi2ELi2ELb1ELb1EN7cutlass6half_tE19Flash_kernel_traitsILi192ELi64ELi64ELi8ES3_EEEEvNS_16Flash_bwd_paramsEi
        .type           _ZN5flash27flash_bwd_convert_dq_kernelI23Flash_bwd_kernel_traitsILi192ELi64ELi64ELi8ELi4ELi2ELi2ELb1ELb1EN7cutlass6half_tE19Flash_kernel_traitsILi192ELi64ELi64ELi8ES3_EEEEvNS_16Flash_bwd_paramsEi,@function
        .size           _ZN5flash27flash_bwd_convert_dq_kernelI23Flash_bwd_kernel_traitsILi192ELi64ELi64ELi8ELi4ELi2ELi2ELb1ELb1EN7cutlass6half_tE19Flash_kernel_traitsILi192ELi64ELi64ELi8ES3_EEEEvNS_16Flash_bwd_paramsEi,(.L_x_1590 - _ZN5flash27flash_bwd_convert_dq_kernelI23Flash_bwd_kernel_traitsILi192ELi64ELi64ELi8ELi4ELi2ELi2ELb1ELb1EN7cutlass6half_tE19Flash_kernel_traitsILi192ELi64ELi64ELi8ES3_EEEEvNS_16Flash_bwd_paramsEi)
        .other          _ZN5flash27flash_bwd_convert_dq_kernelI23Flash_bwd_kernel_traitsILi192ELi64ELi64ELi8ELi4ELi2ELi2ELb1ELb1EN7cutlass6half_tE19Flash_kernel_traitsILi192ELi64ELi64ELi8ES3_EEEEvNS_16Flash_bwd_paramsEi,@"STO_CUDA_ENTRY STV_DEFAULT"
_ZN5flash27flash_bwd_convert_dq_kernelI23Flash_bwd_kernel_traitsILi192ELi64ELi64ELi8ELi4ELi2ELi2ELb1ELb1EN7cutlass6half_tE19Flash_kernel_traitsILi192ELi64ELi64ELi8ES3_EEEEvNS_16Flash_bwd_paramsEi:
.text._ZN5flash27flash_bwd_convert_dq_kernelI23Flash_bwd_kernel_traitsILi192ELi64ELi64ELi8ELi4ELi2ELi2ELb1ELb1EN7cutlass6half_tE19Flash_kernel_traitsILi192ELi64ELi64ELi8ES3_EEEEvNS_16Flash_bwd_paramsEi:
[----:B------:R-:W-:Y:S02]  /*0000*/  MOV R1, c[0x0][0x28] ;  /* 0x00000a0000017a02 */ /* 0x000fe40000000f00 */
[----:B------:R-:W0:Y:S01]  /*0010*/  S2R R42, SR_CTAID.Y ;  /* 0x00000000002a7919 */ /* 0x000e220000002600 */
[----:B------:R-:W-:Y:S01]  /*0020*/  ISETP.NE.U32.AND P0, PT, RZ, c[0x0][0x240], PT ;  /* 0x00009000ff007a0c */ /* 0x000fe20003f05070 */
[----:B------:R-:W-:Y:S01]  /*0030*/  HFMA2.MMA R5, -RZ, RZ, 0, 2.384185791015625e-07 ;  /* 0x00000004ff057435 */ /* 0x000fe200000001ff */
[----:B------:R-:W-:Y:S01]  /*0040*/  MOV R39, 0xffffffff ;  /* 0xffffffff00277802 */ /* 0x000fe20000000f00 */
[----:B------:R-:W-:Y:S01]  /*0050*/  ULDC.64 UR6, c[0x0][0x118] ;  /* 0x0000460000067ab9 */ /* 0x000fe20000000a00 */
[----:B------:R-:W-:-:S07]  /*0060*/  ISETP.NE.AND.EX P0, PT, RZ, c[0x0][0x244], PT, P0 ;  /* 0x00009100ff007a0c */ /* 0x000fce0003f05300 */
[----:B0-----:R-:W-:-:S06]  /*0070*/  IMAD.WIDE R4, R42, R5, c[0x0][0x240] ;  /* 0x000090002a047625 */ /* 0x001fcc00078e0205 */
[----:B------:R-:W2:Y:S04]  /*0080*/  @P0 LDG.E R39, [R4.64] ;  /* 0x0000000604270981 */ /* 0x000ea8000c1e1900 */
[----:B------:R-:W2:Y:S04]  /*0090*/  @P0 LDG.E R0, [R4.64+0x4] ;  /* 0x0000040604000981 */ /* 0x000ea8000c1e1900 */
[----:B------:R-:W0:Y:S02]  /*00a0*/  S2R R3, SR_CTAID.X ;  /* 0x0000000000037919 */ /* 0x000e240000002500 */
[----:B0-----:R-:W-:-:S02]  /*00b0*/  SHF.L.U32 R3, R3, 0x6, RZ ;  /* 0x0000000603037819 */ /* 0x001fc400000006ff */
[----:B--2---:R-:W-:Y:S02]  /*00c0*/  @P0 IADD3 R0, R0, -R39, RZ ;  /* 0x8000002700000210 */ /* 0x004fe40007ffe0ff */
[----:B------:R-:W-:-:S04]  /*00d0*/  @!P0 MOV R0, c[0x0][0x214] ;  /* 0x0000850000008a02 */ /* 0x000fc80000000f00 */
[----:B------:R-:W-:-:S13]  /*00e0*/  ISETP.GT.AND P1, PT, R0, R3, PT ;  /* 0x000000030000720c */ /* 0x000fda0003f24270 */
[----:B------:R-:W-:Y:S05]  /*00f0*/  @!P1 EXIT ;  /* 0x000000000000994d */ /* 0x000fea0003800000 */
[C---:B------:R-:W-:Y:S01]  /*0100*/  ISETP.NE.AND P2, PT, R39.reuse, -0x1, PT ;  /* 0xffffffff2700780c */ /* 0x040fe20003f45270 */
[----:B------:R-:W-:Y:S01]  /*0110*/  CS2R R18, SRZ ;  /* 0x0000000000127805 */ /* 0x000fe2000001ff00 */
[----:B------:R-:W-:Y:S01]  /*0120*/  MOV R16, RZ ;  /* 0x000000ff00107202 */ /* 0x000fe20000000f00 */
        /* <DEDUP_REMOVED lines=10> */
[----:B------:R-:W-:Y:S01]  /*01d0*/  @!P2 IMAD.WIDE.U32 R6, R42, c[0x0][0x380], RZ ;  /* 0x0000e0002a06aa25 */ /* 0x000fe200078e00ff */
[----:B------:R-:W-:Y:S01]  /*01e0*/  @!P2 SHF.R.S32.HI R2, RZ, 0x1f, R42 ;  /* 0x0000001fff02a819 */ /* 0x000fe2000001142a */
[----:B------:R-:W-:Y:S01]  /*01f0*/  CS2R R30, SRZ ;  /* 0x00000000001e7805 */ /* 0x000fe2000001ff00 */
[----:B------:R-:W-:Y:S01]  /*0200*/  CS2R R66, SRZ ;  /* 0x0000000000427805 */ /* 0x000fe2000001ff00 */
[C---:B------:R-:W-:Y:S01]  /*0210*/  @P2 IMAD.WIDE.U32 R4, R39.reuse, c[0x0][0x398], RZ ;  /* 0x0000e60027042a25 */ /* 0x040fe200078e00ff */
[----:B------:R-:W-:Y:S01]  /*0220*/  @!P2 MOV R4, R6 ;  /* 0x000000060004a202 */ /* 0x000fe20000000f00 */
[----:B------:R-:W-:Y:S01]  /*0230*/  CS2R R68, SRZ ;  /* 0x0000000000447805 */ /* 0x000fe2000001ff00 */
[----:B------:R-:W0:Y:S01]  /*0240*/  S2R R6, SR_TID.X ;  /* 0x0000000000067919 */ /* 0x000e220000002100 */
[----:B------:R-:W-:Y:S01]  /*0250*/  @!P2 IMAD R9, R2, c[0x0][0x380], RZ ;  /* 0x0000e0000209aa24 */ /* 0x000fe200078e02ff */
[----:B------:R-:W-:Y:S01]  /*0260*/  CS2R R36, SRZ ;  /* 0x0000000000247805 */ /* 0x000fe2000001ff00 */
[----:B------:R-:W-:Y:S01]  /*0270*/  @P2 IMAD R2, R39, c[0x0][0x39c], R5 ;  /* 0x0000e70027022a24 */ /* 0x000fe200078e0205 */
[----:B------:R-:W-:Y:S01]  /*0280*/  CS2R R64, SRZ ;  /* 0x0000000000407805 */ /* 0x000fe2000001ff00 */
[----:B------:R-:W-:Y:S01]  /*0290*/  IMAD.MOV.U32 R5, RZ, RZ, c[0x0][0x3e0] ;  /* 0x0000f800ff057624 */ /* 0x000fe200078e00ff */
[----:B------:R-:W-:Y:S01]  /*02a0*/  MOV R90, RZ ;  /* 0x000000ff005a7202 */ /* 0x000fe20000000f00 */
[----:B------:R-:W-:Y:S01]  /*02b0*/  @!P2 IMAD R9, R42, c[0x0][0x384], R9 ;  /* 0x0000e1002a09aa24 */ /* 0x000fe200078e0209 */
[----:B------:R-:W-:Y:S01]  /*02c0*/  CS2R R70, SRZ ;  /* 0x0000000000467805 */ /* 0x000fe2000001ff00 */
[----:B------:R-:W-:Y:S01]  /*02d0*/  CS2R R72, SRZ ;  /* 0x0000000000487805 */ /* 0x000fe2000001ff00 */
[----:B------:R-:W-:Y:S01]  /*02e0*/  ISETP.GE.AND P1, PT, R5, 0x1, PT ;  /* 0x000000010500780c */ /* 0x000fe20003f26270 */
[----:B------:R-:W-:Y:S01]  /*02f0*/  CS2R R74, SRZ ;  /* 0x00000000004a7805 */ /* 0x000fe2000001ff00 */
[----:B------:R-:W1:Y:S01]  /*0300*/  S2R R5, SR_CTAID.Z ;  /* 0x0000000000057919 */ /* 0x000e620000002700 */
[----:B------:R-:W-:Y:S01]  /*0310*/  @!P2 IADD3 R2, R7, R9, RZ ;  /* 0x000000090702a210 */ /* 0x000fe20007ffe0ff */
[----:B------:R-:W-:Y:S01]  /*0320*/  CS2R R78, SRZ ;  /* 0x00000000004e7805 */ /* 0x000fe2000001ff00 */
[----:B------:R-:W-:Y:S01]  /*0330*/  SHF.R.S32.HI R7, RZ, 0x1f, R3 ;  /* 0x0000001fff077819 */ /* 0x000fe20000011403 */
[----:B------:R-:W-:Y:S01]  /*0340*/  CS2R R8, SRZ ;  /* 0x0000000000087805 */ /* 0x000fe2000001ff00 */
[----:B------:R-:W-:Y:S01]  /*0350*/  MOV R76, RZ ;  /* 0x000000ff004c7202 */ /* 0x000fe20000000f00 */
[----:B------:R-:W-:Y:S01]  /*0360*/  CS2R R80, SRZ ;  /* 0x0000000000507805 */ /* 0x000fe2000001ff00 */
[----:B------:R-:W-:Y:S01]  /*0370*/  IMAD.MOV.U32 R82, RZ, RZ, RZ ;  /* 0x000000ffff527224 */ /* 0x000fe200078e00ff */
[----:B0-----:R-:W-:-:S04]  /*0380*/  SHF.R.S32.HI R77, RZ, 0x1f, R6 ;  /* 0x0000001fff4d7819 */ /* 0x001fc80000011406 */
[CC--:B------:R-:W-:Y:S02]  /*0390*/  LEA.HI R46, R77.reuse, R6.reuse, RZ, 0x5 ;  /* 0x000000064d2e7211 */ /* 0x0c0fe400078f28ff */
[----:B------:R-:W-:Y:S02]  /*03a0*/  LEA.HI R83, R77, R6, RZ, 0x2 ;  /* 0x000000064d537211 */ /* 0x000fe400078f10ff */
[----:B------:R-:W-:Y:S01]  /*03b0*/  SHF.R.S32.HI R84, RZ, 0x5, R46 ;  /* 0x00000005ff547819 */ /* 0x000fe2000001142e */
[----:B------:R-:W-:Y:S05]  /*03c0*/  @!P1 BRA `(.L_x_508) ;  /* 0x00000ce000009947 */ /* 0x000fea0003800000 */
[C---:B------:R-:W-:Y:S01]  /*03d0*/  IMAD.WIDE R16, R42.reuse, 0x80, RZ ;  /* 0x000000802a107825 */ /* 0x040fe200078e02ff */
[----:B------:R-:W-:Y:S01]  /*03e0*/  MOV R40, c[0x0][0x1c0] ;  /* 0x0000700000287a02 */ /* 0x000fe20000000f00 */
[----:B------:R-:W-:Y:S01]  /*03f0*/  HFMA2.MMA R51, -RZ, RZ, 0, 0 ;  /* 0x00000000ff337435 */ /* 0x000fe200000001ff */
[----:B------:R-:W-:Y:S01]  /*0400*/  @!P2 MOV R39, 0xffffffff ;  /* 0xffffffff0027a802 */ /* 0x000fe20000000f00 */
[----:B------:R-:W-:Y:S01]  /*0410*/  IMAD.WIDE R42, R42, c[0x0][0x224], RZ ;  /* 0x000089002a2a7a25 */ /* 0x000fe200078e02ff */
[----:B------:R-:W-:Y:S01]  /*0420*/  SEL R16, R16, RZ, P0 ;  /* 0x000000ff10107207 */ /* 0x000fe20000000000 */
[----:B------:R-:W-:Y:S01]  /*0430*/  UMOV UR4, 0x2 ;  /* 0x0000000200047882 */ /* 0x000fe20000000000 */
[----:B------:R-:W-:Y:S01]  /*0440*/  SEL R38, R17, RZ, P0 ;  /* 0x000000ff11267207 */ /* 0x000fe20000000000 */
[----:B------:R-:W-:Y:S01]  /*0450*/  IMAD R17, R43, c[0x0][0x1c0], RZ ;  /* 0x000070002b117a24 */ /* 0x000fe200078e02ff */
[----:B------:R-:W-:Y:S01]  /*0460*/  IADD3 R47, P0, R3, R16, RZ ;  /* 0x00000010032f7210 */ /* 0x000fe20007f1e0ff */
[----:B------:R-:W-:Y:S01]  /*0470*/  ULDC.64 UR10, c[0x0][0x3d8] ;  /* 0x0000f600000a7ab9 */ /* 0x000fe20000000a00 */
[----:B------:R-:W-:Y:S01]  /*0480*/  SHF.R.S32.HI R16, RZ, 0x1f, R40 ;  /* 0x0000001fff107819 */ /* 0x000fe20000011428 */
[----:B------:R-:W-:Y:S01]  /*0490*/  IMAD.WIDE R40, R40, c[0x0][0x22c], RZ ;  /* 0x00008b0028287a25 */ /* 0x000fe200078e02ff */
[----:B------:R-:W-:Y:S01]  /*04a0*/  IADD3.X R49, R7, R38, RZ, P0, !PT ;  /* 0x0000002607317210 */ /* 0x000fe200007fe4ff */
[----:B------:R-:W-:Y:S01]  /*04b0*/  USHF.L.U64.HI UR4, UR10, UR4, UR11 ;  /* 0x000000040a047299 */ /* 0x000fe2000801020b */
[----:B------:R-:W-:Y:S01]  /*04c0*/  MOV R85, c[0x0][0x22c] ;  /* 0x00008b0000557a02 */ /* 0x000fe20000000f00 */
[----:B------:R-:W-:Y:S01]  /*04d0*/  IMAD R53, R42, R16, R17 ;  /* 0x000000102a357224 */ /* 0x000fe200078e0211 */
[----:B------:R-:W-:Y:S01]  /*04e0*/  ULDC.64 UR8, c[0x0][0x350] ;  /* 0x0000d40000087ab9 */ /* 0x000fe20000000a00 */
[----:B------:R-:W-:-:S02]  /*04f0*/  IMAD R38, R49, c[0x0][0x1c0], RZ ;  /* 0x0000700031267a24 */ /* 0x000fc400078e02ff */
[----:B------:R-:W-:-:S04]  /*0500*/  IMAD.WIDE.U32 R42, R42, c[0x0][0x1c0], RZ ;  /* 0x000070002a2a7a25 */ /* 0x000fc800078e00ff */
[----:B------:R-:W-:Y:S02]  /*0510*/  IMAD R55, R16, R47, R38 ;  /* 0x0000002f10377224 */ /* 0x000fe400078e0226 */
[----:B------:R-:W-:-:S04]  /*0520*/  IMAD.WIDE.U32 R16, R47, c[0x0][0x1c0], RZ ;  /* 0x000070002f107a25 */ /* 0x000fc800078e00ff */
[----:B------:R-:W-:Y:S01]  /*0530*/  IMAD.IADD R48, R43, 0x1, R53 ;  /* 0x000000012b307824 */ /* 0x000fe200078e0235 */
[----:B------:R-:W-:Y:S01]  /*0540*/  IADD3 R43, R17, R55, RZ ;  /* 0x00000037112b7210 */ /* 0x000fe20007ffe0ff */
[-C--:B------:R-:W-:Y:S01]  /*0550*/  IMAD R50, R41, R39.reuse, RZ ;  /* 0x0000002729327224 */ /* 0x080fe200078e02ff */
[----:B------:R-:W-:Y:S01]  /*0560*/  SHF.R.S32.HI R17, RZ, 0x1f, R85 ;  /* 0x0000001fff117819 */ /* 0x000fe20000011455 */
[----:B------:R-:W-:-:S04]  /*0570*/  IMAD.WIDE.U32 R44, R40, R39, RZ ;  /* 0x00000027282c7225 */ /* 0x000fc800078e00ff */
[----:B------:R-:W-:-:S04]  /*0580*/  IMAD.WIDE.U32 R38, R42, c[0x0][0x22c], RZ ;  /* 0x00008b002a267a25 */ /* 0x000fc800078e00ff */
[----:B------:R-:W-:Y:S02]  /*0590*/  IMAD R51, R40, R51, R50 ;  /* 0x0000003328337224 */ /* 0x000fe400078e0232 */
[----:B------:R-:W-:Y:S02]  /*05a0*/  IMAD R48, R48, c[0x0][0x22c], RZ ;  /* 0x00008b0030307a24 */ /* 0x000fe400078e02ff */
[----:B------:R-:W-:Y:S01]  /*05b0*/  IMAD R50, R43, c[0x0][0x22c], RZ ;  /* 0x00008b002b327a24 */ /* 0x000fe200078e02ff */
[----:B------:R-:W-:Y:S01]  /*05c0*/  SEL R43, R38, R44, !P2 ;  /* 0x0000002c262b7207 */ /* 0x000fe20005000000 */
[----:B------:R-:W-:Y:S01]  /*05d0*/  IMAD R38, R17, R42, R48 ;  /* 0x0000002a11267224 */ /* 0x000fe200078e0230 */
[----:B------:R-:W-:Y:S01]  /*05e0*/  IADD3 R44, R45, R51, RZ ;  /* 0x000000332d2c7210 */ /* 0x000fe20007ffe0ff */
[----:B------:R-:W-:Y:S01]  /*05f0*/  IMAD R53, R17, R16, R50 ;  /* 0x0000001011357224 */ /* 0x000fe200078e0232 */
[----:B------:R-:W-:Y:S01]  /*0600*/  LOP3.LUT R45, R46, 0xffffffe0, RZ, 0xc0, !PT ;  /* 0xffffffe02e2d7812 */ /* 0x000fe200078ec0ff */
[----:B------:R-:W-:Y:S01]  /*0610*/  IMAD.WIDE.U32 R16, R16, c[0x0][0x22c], RZ ;  /* 0x00008b0010107a25 */ /* 0x000fe200078e00ff */
[----:B------:R-:W-:-:S02]  /*0620*/  @!P2 IADD3 R44, R39, R38, RZ ;  /* 0x00000026272ca210 */ /* 0x000fc40007ffe0ff */
[----:B------:R-:W-:Y:S01]  /*0630*/  IADD3 R45, -R45, R6, RZ ;  /* 0x000000062d2d7210 */ /* 0x000fe20007ffe1ff */
[----:B------:R-:W-:Y:S01]  /*0640*/  IMAD R85, R85, c[0x0][0x1c0], RZ ;  /* 0x0000700055557a24 */ /* 0x000fe200078e02ff */
[----:B------:R-:W-:Y:S01]  /*0650*/  IADD3 R17, R17, R53, RZ ;  /* 0x0000003511117210 */ /* 0x000fe20007ffe0ff */
[----:B-1----:R-:W-:Y:S01]  /*0660*/  IMAD R51, R5, c[0x0][0x22c], RZ ;  /* 0x00008b0005337a24 */ /* 0x002fe200078e02ff */
[C---:B------:R-:W-:Y:S01]  /*0670*/  SHF.L.U32 R88, R16.reuse, 0x2, RZ ;  /* 0x0000000210587819 */ /* 0x040fe200000006ff */
[----:B------:R-:W-:Y:S01]  /*0680*/  IMAD.SHL.U32 R53, R85, 0x8, RZ ;  /* 0x0000000855357824 */ /* 0x000fe200078e00ff */
[----:B------:R-:W-:Y:S01]  /*0690*/  SHF.L.U64.HI R89, R16, 0x2, R17 ;  /* 0x0000000210597819 */ /* 0x000fe20000010211 */
[----:B------:R-:W-:Y:S01]  /*06a0*/  IMAD R55, R84, R85, R45 ;  /* 0x0000005554377224 */ /* 0x000fe200078e022d */
[----:B------:R-:W-:Y:S01]  /*06b0*/  IADD3 R38, P0, R51, R43, RZ ;  /* 0x0000002b33267210 */ /* 0x000fe20007f1e0ff */
[----:B------:R-:W-:Y:S01]  /*06c0*/  IMAD R49, R49, R40, RZ ;  /* 0x0000002831317224 */ /* 0x000fe200078e02ff */
[C---:B------:R-:W-:Y:S01]  /*06d0*/  IADD3 R48, R53.reuse, 0x20, R53 ;  /* 0x0000002035307810 */ /* 0x040fe20007ffe035 */
[----:B------:R-:W-:Y:S01]  /*06e0*/  IMAD.WIDE R16, R53, 0x4, R88 ;  /* 0x0000000435107825 */ /* 0x000fe200078e0258 */
[----:B------:R-:W-:-:S02]  /*06f0*/  LEA.HI.X.SX32 R39, R51, R44, 0x1, P0 ;  /* 0x0000002c33277211 */ /* 0x000fc400000f0eff */
[----:B------:R-:W-:Y:S01]  /*0700*/  IADD3 R46, R53, R48, RZ ;  /* 0x00000030352e7210 */ /* 0x000fe20007ffe0ff */
[-C--:B------:R-:W-:Y:S01]  /*0710*/  IMAD R49, R41, R47.reuse, R49 ;  /* 0x0000002f29317224 */ /* 0x080fe200078e0231 */
[----:B------:R-:W-:Y:S01]  /*0720*/  SHF.R.S32.HI R41, RZ, 0x1f, R55 ;  /* 0x0000001fff297819 */ /* 0x000fe20000011437 */
[----:B------:R-:W-:Y:S01]  /*0730*/  IMAD.WIDE.U32 R38, R40, R47, R38 ;  /* 0x0000002f28267225 */ /* 0x000fe200078e0026 */
[----:B------:R-:W-:Y:S02]  /*0740*/  IADD3 R45, R53, R46, RZ ;  /* 0x0000002e352d7210 */ /* 0x000fe40007ffe0ff */
[----:B------:R-:W-:Y:S01]  /*0750*/  SHF.L.U32 R87, R43, 0x2, RZ ;  /* 0x000000022b577819 */ /* 0x000fe200000006ff */
[----:B------:R-:W-:Y:S01]  /*0760*/  IMAD.WIDE R88, R51, 0x4, R88 ;  /* 0x0000000433587825 */ /* 0x000fe200078e0258 */
[----:B------:R-:W-:Y:S02]  /*0770*/  IADD3 R38, P0, R55, R38, RZ ;  /* 0x0000002637267210 */ /* 0x000fe40007f1e0ff */
[----:B------:R-:W-:Y:S01]  /*0780*/  IADD3 R42, R53, R45, RZ ;  /* 0x0000002d352a7210 */ /* 0x000fe20007ffe0ff */
[----:B------:R-:W-:Y:S01]  /*0790*/  IMAD.WIDE R16, R51, 0x4, R16 ;  /* 0x0000000433107825 */ /* 0x000fe200078e0210 */
[----:B------:R-:W-:-:S02]  /*07a0*/  IADD3.X R41, R41, R39, R49, P0, !PT ;  /* 0x0000002729297210 */ /* 0x000fc400007fe431 */
[----:B------:R-:W-:Y:S01]  /*07b0*/  IADD3 R40, R53, R42, RZ ;  /* 0x0000002a35287210 */ /* 0x000fe20007ffe0ff */
[----:B------:R-:W-:Y:S01]  /*07c0*/  IMAD.WIDE R88, R55, 0x4, R88 ;  /* 0x0000000437587825 */ /* 0x000fe200078e0258 */
[C---:B------:R-:W-:Y:S02]  /*07d0*/  SHF.L.U64.HI R51, R38.reuse, 0x2, R41 ;  /* 0x0000000226337819 */ /* 0x040fe40000010229 */
[----:B------:R-:W-:Y:S01]  /*07e0*/  IADD3 R39, R53, R40, RZ ;  /* 0x0000002835277210 */ /* 0x000fe20007ffe0ff */
[----:B------:R-:W-:Y:S01]  /*07f0*/  IMAD.SHL.U32 R50, R38, 0x4, RZ ;  /* 0x0000000426327824 */ /* 0x000fe200078e00ff */
[----:B------:R-:W-:Y:S01]  /*0800*/  IADD3 R86, P1, R88, R87, RZ ;  /* 0x0000005758567210 */ /* 0x000fe20007f3e0ff */
[----:B------:R-:W-:Y:S01]  /*0810*/  IMAD.WIDE R16, R55, 0x4, R16 ;  /* 0x0000000437107825 */ /* 0x000fe200078e0210 */
[----:B------:R-:W-:-:S03]  /*0820*/  SHF.L.U64.HI R55, R43, 0x2, R44 ;  /* 0x000000022b377819 */ /* 0x000fc6000001022c */
[--C-:B------:R-:W-:Y:S01]  /*0830*/  IMAD.WIDE R38, R39, 0x4, R50.reuse ;  /* 0x0000000427267825 */ /* 0x100fe200078e0232 */
[----:B------:R-:W-:Y:S02]  /*0840*/  IADD3 R87, P0, R16, R87, RZ ;  /* 0x0000005710577210 */ /* 0x000fe40007f1e0ff */
[-C--:B------:R-:W-:Y:S01]  /*0850*/  IADD3.X R88, R89, R55.reuse, RZ, P1, !PT ;  /* 0x0000003759587210 */ /* 0x080fe20000ffe4ff */
[--C-:B------:R-:W-:Y:S01]  /*0860*/  IMAD.WIDE R40, R40, 0x4, R50.reuse ;  /* 0x0000000428287825 */ /* 0x100fe200078e0232 */
[----:B------:R-:W-:Y:S02]  /*0870*/  IADD3.X R89, R17, R55, RZ, P0, !PT ;  /* 0x0000003711597210 */ /* 0x000fe400007fe4ff */
[----:B------:R-:W-:Y:S01]  /*0880*/  CS2R R16, SRZ ;  /* 0x0000000000107805 */ /* 0x000fe2000001ff00 */
[----:B------:R-:W-:-:S04]  /*0890*/  IMAD.WIDE R42, R42, 0x4, R50 ;  /* 0x000000042a2a7825 */ /* 0x000fc800078e0232 */
[----:B------:R-:W-:-:S04]  /*08a0*/  IMAD.WIDE R44, R45, 0x4, R50 ;  /* 0x000000042d2c7825 */ /* 0x000fc800078e0232 */
[----:B------:R-:W-:-:S04]  /*08b0*/  IMAD.WIDE R46, R46, 0x4, R50 ;  /* 0x000000042e2e7825 */ /* 0x000fc800078e0232 */
[----:B------:R-:W-:-:S04]  /*08c0*/  IMAD.WIDE R48, R48, 0x4, R50 ;  /* 0x0000000430307825 */ /* 0x000fc800078e0232 */
[----:B------:R-:W-:-:S06]  /*08d0*/  IMAD.WIDE R50, R85, 0x20, R50 ;  /* 0x0000002055327825 */ /* 0x000fcc00078e0232 */
[----:B------:R-:W-:-:S05]  /*08e0*/  IMAD.WIDE R50, R53, 0x4, R50 ;  /* 0x0000000435327825 */ /* 0x000fca00078e0232 */
.L_x_509:
[----:B------:R-:W-:-:S04]  /*08f0*/  IADD3 R52, P0, R50, UR8, RZ ;  /* 0x0000000832347c10 */ /* 0x000fc8000ff1e0ff */
[----:B------:R-:W-:-:S05]  /*0900*/  IADD3.X R53, R51, UR9, RZ, P0, !PT ;  /* 0x0000000933357c10 */ /* 0x000fca00087fe4ff */
[C---:B------:R-:W-:Y:S01]  /*0910*/  IMAD.WIDE R54, R85.reuse, 0x20, R52 ;  /* 0x0000002055367825 */ /* 0x040fe200078e0234 */
[----:B------:R-:W-:Y:S01]  /*0920*/  IADD3 R92, P0, R86, UR8, RZ ;  /* 0x00000008565c7c10 */ /* 0x000fe2000ff1e0ff */
[----:B------:R0:W2:Y:S04]  /*0930*/  LDG.E R53, [R52.64] ;  /* 0x0000000634357981 */ /* 0x0000a8000c1e1900 */
[----:B------:R-:W-:Y:S02]  /*0940*/  IMAD.WIDE R56, R85, 0x20, R54 ;  /* 0x0000002055387825 */ /* 0x000fe400078e0236 */
[----:B------:R1:W3:Y:S01]  /*0950*/  LDG.E R54, [R54.64] ;  /* 0x0000000636367981 */ /* 0x0002e2000c1e1900 */
[----:B------:R-:W-:-:S03]  /*0960*/  IADD3.X R93, R88, UR9, RZ, P0, !PT ;  /* 0x00000009585d7c10 */ /* 0x000fc600087fe4ff */
[C---:B------:R-:W-:Y:S02]  /*0970*/  IMAD.WIDE R58, R85.reuse, 0x20, R56 ;  /* 0x00000020553a7825 */ /* 0x040fe400078e0238 */
[----:B------:R4:W5:Y:S04]  /*0980*/  LDG.E R57, [R56.64] ;  /* 0x0000000638397981 */ /* 0x000968000c1e1900 */
[----:B------:R4:W5:Y:S01]  /*0990*/  LDG.E R91, [R58.64] ;  /* 0x000000063a5b7981 */ /* 0x000962000c1e1900 */
[----:B------:R-:W-:Y:S01]  /*09a0*/  IMAD.WIDE R60, R85, 0x20, R58 ;  /* 0x00000020553c7825 */ /* 0x000fe200078e023a */
[----:B0-----:R-:W-:Y:S02]  /*09b0*/  IADD3 R52, P0, R87, UR8, RZ ;  /* 0x0000000857347c10 */ /* 0x001fe4000ff1e0ff */
[----:B-1----:R-:W5:Y:S04]  /*09c0*/  LDG.E R55, [R92.64+0x80] ;  /* 0x000080065c377981 */ /* 0x002f68000c1e1900 */
[----:B----4-:R0:W4:Y:S04]  /*09d0*/  LDG.E R56, [R92.64+0x180] ;  /* 0x000180065c387981 */ /* 0x010128000c1e1900 */
[----:B------:R0:W4:Y:S01]  /*09e0*/  LDG.E R59, [R92.64] ;  /* 0x000000065c3b7981 */ /* 0x000122000c1e1900 */
[----:B------:R-:W-:-:S03]  /*09f0*/  IMAD.WIDE R62, R85, 0x20, R60 ;  /* 0x00000020553e7825 */ /* 0x000fc600078e023c */
[----:B------:R1:W4:Y:S04]  /*0a00*/  LDG.E R60, [R60.64] ;  /* 0x000000063c3c7981 */ /* 0x000328000c1e1900 */
[----:B------:R0:W4:Y:S04]  /*0a10*/  LDG.E R63, [R62.64] ;  /* 0x000000063e3f7981 */ /* 0x000128000c1e1900 */
[----:B------:R0:W4:Y:S04]  /*0a20*/  LDG.E R58, [R92.64+0x100] ;  /* 0x000100065c3a7981 */ /* 0x000128000c1e1900 */
[----:B-1----:R1:W4:Y:S01]  /*0a30*/  LDG.E R61, [R92.64+0x280] ;  /* 0x000280065c3d7981 */ /* 0x002322000c1e1900 */
[----:B---3--:R-:W-:-:S03]  /*0a40*/  FADD.FTZ R79, R54, R79 ;  /* 0x0000004f364f7221 */ /* 0x008fc60000010000 */
[----:B------:R1:W3:Y:S01]  /*0a50*/  LDG.E R54, [R92.64+0x200] ;  /* 0x000200065c367981 */ /* 0x0002e2000c1e1900 */
[----:B--2---:R-:W-:Y:S01]  /*0a60*/  FADD.FTZ R80, R53, R80 ;  /* 0x0000005035507221 */ /* 0x004fe20000010000 */
[----:B------:R-:W-:Y:S01]  /*0a70*/  IADD3.X R53, R89, UR9, RZ, P0, !PT ;  /* 0x0000000959357c10 */ /* 0x000fe200087fe4ff */
[----:B-----5:R-:W-:-:S04]  /*0a80*/  FADD.FTZ R78, R57, R78 ;  /* 0x0000004e394e7221 */ /* 0x020fc80000010000 */
[----:B0-----:R0:W2:Y:S04]  /*0a90*/  LDG.E R62, [R52.64] ;  /* 0x00000006343e7981 */ /* 0x0010a8000c1e1900 */
[----:B------:R0:W5:Y:S01]  /*0aa0*/  LDG.E R57, [R52.64+0x200] ;  /* 0x0002000634397981 */ /* 0x000162000c1e1900 */
[----:B------:R-:W-:Y:S02]  /*0ab0*/  FADD.FTZ R76, R91, R76 ;  /* 0x0000004c5b4c7221 */ /* 0x000fe40000010000 */
[----:B------:R-:W-:Y:S01]  /*0ac0*/  FADD.FTZ R73, R55, R73 ;  /* 0x0000004937497221 */ /* 0x000fe20000010000 */
[----:B------:R0:W5:Y:S04]  /*0ad0*/  LDG.E R91, [R52.64+0x80] ;  /* 0x00008006345b7981 */ /* 0x000168000c1e1900 */
[----:B-1----:R0:W5:Y:S01]  /*0ae0*/  LDG.E R93, [R52.64+0x280] ;  /* 0x00028006345d7981 */ /* 0x002162000c1e1900 */
[----:B----4-:R-:W-:-:S03]  /*0af0*/  FADD.FTZ R82, R59, R82 ;  /* 0x000000523b527221 */ /* 0x010fc60000010000 */
[----:B------:R0:W4:Y:S01]  /*0b00*/  LDG.E R59, [R52.64+0x180] ;  /* 0x00018006343b7981 */ /* 0x000122000c1e1900 */
[----:B------:R-:W-:-:S03]  /*0b10*/  FADD.FTZ R74, R63, R74 ;  /* 0x0000004a3f4a7221 */ /* 0x000fc60000010000 */
[----:B------:R0:W4:Y:S01]  /*0b20*/  LDG.E R63, [R52.64+0x100] ;  /* 0x00010006343f7981 */ /* 0x000122000c1e1900 */
[----:B------:R-:W-:Y:S02]  /*0b30*/  FADD.FTZ R75, R60, R75 ;  /* 0x0000004b3c4b7221 */ /* 0x000fe40000010000 */
[----:B------:R-:W-:Y:S02]  /*0b40*/  FADD.FTZ R65, R58, R65 ;  /* 0x000000413a417221 */ /* 0x000fe40000010000 */
[----:B------:R-:W-:Y:S02]  /*0b50*/  FADD.FTZ R31, R56, R31 ;  /* 0x0000001f381f7221 */ /* 0x000fe40000010000 */
[----:B------:R-:W-:Y:S02]  /*0b60*/  FADD.FTZ R15, R61, R15 ;  /* 0x0000000f3d0f7221 */ /* 0x000fe40000010000 */
[----:B---3--:R-:W-:Y:S01]  /*0b70*/  FADD.FTZ R23, R54, R23 ;  /* 0x0000001736177221 */ /* 0x008fe20000010000 */
[----:B------:R-:W-:-:S04]  /*0b80*/  IADD3 R54, P0, R48, UR8, RZ ;  /* 0x0000000830367c10 */ /* 0x000fc8000ff1e0ff */
[----:B------:R-:W-:Y:S02]  /*0b90*/  IADD3.X R55, R49, UR9, RZ, P0, !PT ;  /* 0x0000000931377c10 */ /* 0x000fe400087fe4ff */
[----:B0-----:R-:W-:Y:S01]  /*0ba0*/  IADD3 R52, P0, R46, UR8, RZ ;  /* 0x000000082e347c10 */ /* 0x001fe2000ff1e0ff */
[----:B--2---:R-:W-:Y:S02]  /*0bb0*/  FADD.FTZ R81, R62, R81 ;  /* 0x000000513e517221 */ /* 0x004fe40000010000 */
[----:B------:R0:W2:Y:S01]  /*0bc0*/  LDG.E R62, [R54.64] ;  /* 0x00000006363e7981 */ /* 0x0000a2000c1e1900 */
[----:B------:R-:W-:Y:S01]  /*0bd0*/  IADD3.X R53, R47, UR9, RZ, P0, !PT ;  /* 0x000000092f357c10 */ /* 0x000fe200087fe4ff */
[----:B-----5:R-:W-:Y:S02]  /*0be0*/  FADD.FTZ R22, R57, R22 ;  /* 0x0000001639167221 */ /* 0x020fe40000010000 */
[----:B------:R0:W3:Y:S04]  /*0bf0*/  LDG.E R60, [R54.64+0x80] ;  /* 0x00008006363c7981 */ /* 0x0000e8000c1e1900 */
[----:B------:R0:W5:Y:S04]  /*0c00*/  LDG.E R58, [R54.64+0x100] ;  /* 0x00010006363a7981 */ /* 0x000168000c1e1900 */
[----:B------:R0:W5:Y:S01]  /*0c10*/  LDG.E R56, [R54.64+0x180] ;  /* 0x0001800636387981 */ /* 0x000162000c1e1900 */
[----:B----4-:R-:W-:-:S03]  /*0c20*/  FADD.FTZ R30, R59, R30 ;  /* 0x0000001e3b1e7221 */ /* 0x010fc60000010000 */
[----:B------:R0:W4:Y:S04]  /*0c30*/  LDG.E R92, [R54.64+0x200] ;  /* 0x00020006365c7981 */ /* 0x000128000c1e1900 */
[----:B------:R1:W4:Y:S04]  /*0c40*/  LDG.E R61, [R52.64+0x80] ;  /* 0x00008006343d7981 */ /* 0x000328000c1e1900 */
[----:B------:R1:W4:Y:S04]  /*0c50*/  LDG.E R59, [R52.64+0x100] ;  /* 0x00010006343b7981 */ /* 0x000328000c1e1900 */
[----:B------:R1:W4:Y:S01]  /*0c60*/  LDG.E R57, [R52.64+0x180] ;  /* 0x0001800634397981 */ /* 0x000322000c1e1900 */
[----:B0-----:R-:W-:Y:S01]  /*0c70*/  IADD3 R54, P0, R44, UR8, RZ ;  /* 0x000000082c367c10 */ /* 0x001fe2000ff1e0ff */
[----:B------:R-:W-:-:S02]  /*0c80*/  FADD.FTZ R72, R91, R72 ;  /* 0x000000485b487221 */ /* 0x000fc40000010000 */
[----:B------:R-:W-:Y:S01]  /*0c90*/  FADD.FTZ R64, R63, R64 ;  /* 0x000000403f407221 */ /* 0x000fe20000010000 */
[----:B------:R1:W4:Y:S01]  /*0ca0*/  LDG.E R91, [R52.64+0x200] ;  /* 0x00020006345b7981 */ /* 0x000322000c1e1900 */
[----:B------:R-:W-:-:S03]  /*0cb0*/  IADD3.X R55, R45, UR9, RZ, P0, !PT ;  /* 0x000000092d377c10 */ /* 0x000fc600087fe4ff */
[----:B------:R1:W4:Y:S02]  /*0cc0*/  LDG.E R63, [R52.64] ;  /* 0x00000006343f7981 */ /* 0x000324000c1e1900 */
[----:B-1----:R-:W-:-:S04]  /*0cd0*/  IADD3 R52, P0, R42, UR8, RZ ;  /* 0x000000082a347c10 */ /* 0x002fc8000ff1e0ff */
[----:B------:R-:W-:Y:S01]  /*0ce0*/  IADD3.X R53, R43, UR9, RZ, P0, !PT ;  /* 0x000000092b357c10 */ /* 0x000fe200087fe4ff */
[----:B--2---:R-:W-:Y:S02]  /*0cf0*/  FADD.FTZ R71, R62, R71 ;  /* 0x000000473e477221 */ /* 0x004fe40000010000 */
[----:B------:R0:W2:Y:S01]  /*0d00*/  LDG.E R62, [R54.64] ;  /* 0x00000006363e7981 */ /* 0x0000a2000c1e1900 */
[----:B---3--:R-:W-:-:S03]  /*0d10*/  FADD.FTZ R37, R60, R37 ;  /* 0x000000253c257221 */ /* 0x008fc60000010000 */
[----:B------:R0:W3:Y:S01]  /*0d20*/  LDG.E R60, [R54.64+0x80] ;  /* 0x00008006363c7981 */ /* 0x0000e2000c1e1900 */
[----:B-----5:R-:W-:-:S03]  /*0d30*/  FADD.FTZ R29, R58, R29 ;  /* 0x0000001d3a1d7221 */ /* 0x020fc60000010000 */
[----:B------:R0:W5:Y:S01]  /*0d40*/  LDG.E R58, [R54.64+0x100] ;  /* 0x00010006363a7981 */ /* 0x000162000c1e1900 */
[----:B------:R-:W-:-:S03]  /*0d50*/  FADD.FTZ R21, R56, R21 ;  /* 0x0000001538157221 */ /* 0x000fc60000010000 */
[----:B------:R0:W5:Y:S01]  /*0d60*/  LDG.E R56, [R54.64+0x180] ;  /* 0x0001800636387981 */ /* 0x000162000c1e1900 */
[----:B----4-:R-:W-:-:S03]  /*0d70*/  FADD.FTZ R13, R92, R13 ;  /* 0x0000000d5c0d7221 */ /* 0x010fc60000010000 */
[----:B------:R0:W4:Y:S01]  /*0d80*/  LDG.E R92, [R54.64+0x200] ;  /* 0x00020006365c7981 */ /* 0x000122000c1e1900 */
[----:B------:R-:W-:-:S03]  /*0d90*/  FADD.FTZ R36, R61, R36 ;  /* 0x000000243d247221 */ /* 0x000fc60000010000 */
[----:B------:R1:W4:Y:S01]  /*0da0*/  LDG.E R61, [R52.64+0x80] ;  /* 0x00008006343d7981 */ /* 0x000322000c1e1900 */
[----:B------:R-:W-:-:S03]  /*0db0*/  FADD.FTZ R28, R59, R28 ;  /* 0x0000001c3b1c7221 */ /* 0x000fc60000010000 */
[----:B------:R1:W4:Y:S01]  /*0dc0*/  LDG.E R59, [R52.64+0x100] ;  /* 0x00010006343b7981 */ /* 0x000322000c1e1900 */
[----:B------:R-:W-:-:S03]  /*0dd0*/  FADD.FTZ R20, R57, R20 ;  /* 0x0000001439147221 */ /* 0x000fc60000010000 */
[----:B------:R1:W4:Y:S01]  /*0de0*/  LDG.E R57, [R52.64+0x180] ;  /* 0x0001800634397981 */ /* 0x000322000c1e1900 */
[----:B0-----:R-:W-:Y:S01]  /*0df0*/  IADD3 R54, P0, R40, UR8, RZ ;  /* 0x0000000828367c10 */ /* 0x001fe2000ff1e0ff */
[----:B------:R-:W-:Y:S02]  /*0e00*/  FADD.FTZ R12, R91, R12 ;  /* 0x0000000c5b0c7221 */ /* 0x000fe40000010000 */
[----:B------:R1:W4:Y:S01]  /*0e10*/  LDG.E R91, [R52.64+0x200] ;  /* 0x00020006345b7981 */ /* 0x000322000c1e1900 */
[----:B------:R-:W-:Y:S01]  /*0e20*/  IADD3.X R55, R41, UR9, RZ, P0, !PT ;  /* 0x0000000929377c10 */ /* 0x000fe200087fe4ff */
[----:B------:R-:W-:Y:S02]  /*0e30*/  FADD.FTZ R70, R63, R70 ;  /* 0x000000463f467221 */ /* 0x000fe40000010000 */
[----:B------:R1:W4:Y:S01]  /*0e40*/  LDG.E R63, [R52.64] ;  /* 0x00000006343f7981 */ /* 0x000322000c1e1900 */
[----:B------:R-:W-:-:S03]  /*0e50*/  FADD.FTZ R14, R93, R14 ;  /* 0x0000000e5d0e7221 */ /* 0x000fc60000010000 */
[----:B------:R0:W4:Y:S01]  /*0e60*/  LDG.E R93, [R54.64] ;  /* 0x00000006365d7981 */ /* 0x000122000c1e1900 */
[----:B-1----:R-:W-:-:S04]  /*0e70*/  IADD3 R52, P0, R38, UR8, RZ ;  /* 0x0000000826347c10 */ /* 0x002fc8000ff1e0ff */
[----:B------:R-:W-:Y:S01]  /*0e80*/  IADD3.X R53, R39, UR9, RZ, P0, !PT ;  /* 0x0000000927357c10 */ /* 0x000fe200087fe4ff */
[----:B--2---:R-:W-:Y:S02]  /*0e90*/  FADD.FTZ R69, R62, R69 ;  /* 0x000000453e457221 */ /* 0x004fe40000010000 */
[----:B------:R0:W2:Y:S01]  /*0ea0*/  LDG.E R62, [R54.64+0x200] ;  /* 0x00020006363e7981 */ /* 0x0000a2000c1e1900 */
[----:B---3--:R-:W-:-:S03]  /*0eb0*/  FADD.FTZ R35, R60, R35 ;  /* 0x000000233c237221 */ /* 0x008fc60000010000 */
[----:B------:R0:W3:Y:S01]  /*0ec0*/  LDG.E R60, [R54.64+0x80] ;  /* 0x00008006363c7981 */ /* 0x0000e2000c1e1900 */
[----:B-----5:R-:W-:-:S03]  /*0ed0*/  FADD.FTZ R27, R58, R27 ;  /* 0x0000001b3a1b7221 */ /* 0x020fc60000010000 */
[----:B------:R0:W5:Y:S01]  /*0ee0*/  LDG.E R58, [R54.64+0x100] ;  /* 0x00010006363a7981 */ /* 0x000162000c1e1900 */
[----:B------:R-:W-:-:S03]  /*0ef0*/  FADD.FTZ R19, R56, R19 ;  /* 0x0000001338137221 */ /* 0x000fc60000010000 */
[----:B------:R0:W5:Y:S01]  /*0f00*/  LDG.E R56, [R54.64+0x180] ;  /* 0x0001800636387981 */ /* 0x000162000c1e1900 */
[----:B----4-:R-:W-:-:S03]  /*0f10*/  FADD.FTZ R11, R92, R11 ;  /* 0x0000000b5c0b7221 */ /* 0x010fc60000010000 */
[----:B------:R-:W4:Y:S01]  /*0f20*/  LDG.E R92, [R52.64] ;  /* 0x00000006345c7981 */ /* 0x000f22000c1e1900 */
[----:B------:R-:W-:-:S03]  /*0f30*/  FADD.FTZ R68, R61, R68 ;  /* 0x000000443d447221 */ /* 0x000fc60000010000 */
[----:B------:R-:W4:Y:S01]  /*0f40*/  LDG.E R61, [R52.64+0x200] ;  /* 0x00020006343d7981 */ /* 0x000f22000c1e1900 */
[----:B------:R-:W-:-:S03]  /*0f50*/  FADD.FTZ R34, R59, R34 ;  /* 0x000000223b227221 */ /* 0x000fc60000010000 */
[----:B------:R-:W4:Y:S01]  /*0f60*/  LDG.E R59, [R52.64+0x100] ;  /* 0x00010006343b7981 */ /* 0x000f22000c1e1900 */
[----:B------:R-:W-:-:S03]  /*0f70*/  FADD.FTZ R26, R57, R26 ;  /* 0x0000001a391a7221 */ /* 0x000fc60000010000 */
[----:B------:R-:W4:Y:S04]  /*0f80*/  LDG.E R57, [R52.64+0x80] ;  /* 0x0000800634397981 */ /* 0x000f28000c1e1900 */
[----:B0-----:R-:W4:Y:S01]  /*0f90*/  LDG.E R55, [R52.64+0x180] ;  /* 0x0001800634377981 */ /* 0x001f22000c1e1900 */
[----:B------:R-:W-:-:S04]  /*0fa0*/  IADD3 R17, R17, 0x1, RZ ;  /* 0x0000000111117810 */ /* 0x000fc80007ffe0ff */
[----:B------:R-:W-:Y:S01]  /*0fb0*/  ISETP.GE.AND P0, PT, R17, c[0x0][0x3e0], PT ;  /* 0x0000f80011007a0c */ /* 0x000fe20003f06270 */
[----:B------:R-:W-:Y:S01]  /*0fc0*/  ULEA UR8, UP0, UR10, UR8, 0x2 ;  /* 0x000000080a087291 */ /* 0x000fe2000f80103f */
[----:B------:R-:W-:-:S03]  /*0fd0*/  FADD.FTZ R10, R63, R10 ;  /* 0x0000000a3f0a7221 */ /* 0x000fc60000010000 */
[----:B------:R-:W-:Y:S01]  /*0fe0*/  UIADD3.X UR9, UR9, UR4, URZ, UP0, !UPT ;  /* 0x0000000409097290 */ /* 0x000fe200087fe43f */
[----:B------:R-:W-:Y:S02]  /*0ff0*/  FADD.FTZ R18, R91, R18 ;  /* 0x000000125b127221 */ /* 0x000fe40000010000 */
[----:B------:R-:W-:Y:S02]  /*1000*/  FADD.FTZ R90, R93, R90 ;  /* 0x0000005a5d5a7221 */ /* 0x000fe40000010000 */
[----:B--2---:R-:W-:Y:S02]  /*1010*/  FADD.FTZ R8, R62, R8 ;  /* 0x000000083e087221 */ /* 0x004fe40000010000 */
[----:B---3--:R-:W-:Y:S02]  /*1020*/  FADD.FTZ R67, R60, R67 ;  /* 0x000000433c437221 */ /* 0x008fe40000010000 */
[----:B-----5:R-:W-:Y:S02]  /*1030*/  FADD.FTZ R33, R58, R33 ;  /* 0x000000213a217221 */ /* 0x020fe40000010000 */
[----:B------:R-:W-:-:S02]  /*1040*/  FADD.FTZ R25, R56, R25 ;  /* 0x0000001938197221 */ /* 0x000fc40000010000 */
[----:B----4-:R-:W-:Y:S02]  /*1050*/  FADD.FTZ R9, R92, R9 ;  /* 0x000000095c097221 */ /* 0x010fe40000010000 */
[----:B------:R-:W-:Y:S02]  /*1060*/  FADD.FTZ R16, R61, R16 ;  /* 0x000000103d107221 */ /* 0x000fe40000010000 */
[----:B------:R-:W-:Y:S02]  /*1070*/  FADD.FTZ R32, R59, R32 ;  /* 0x000000203b207221 */ /* 0x000fe40000010000 */
[----:B------:R-:W-:Y:S02]  /*1080*/  FADD.FTZ R66, R57, R66 ;  /* 0x0000004239427221 */ /* 0x000fe40000010000 */
[----:B------:R-:W-:Y:S01]  /*1090*/  FADD.FTZ R24, R55, R24 ;  /* 0x0000001837187221 */ /* 0x000fe20000010000 */
[----:B------:R-:W-:Y:S05]  /*10a0*/  @!P0 BRA `(.L_x_509) ;  /* 0xfffff84000008947 */ /* 0x000fea000383ffff */
.L_x_508:
[--C-:B------:R-:W-:Y:S01]  /*10b0*/  SHF.R.S32.HI R40, RZ, 0x2, R83.reuse ;  /* 0x00000002ff287819 */ /* 0x100fe20000011453 */
[----:B------:R-:W-:Y:S01]  /*10c0*/  FMUL.FTZ R46, R71, c[0x0][0x2e0] ;  /* 0x0000b800472e7a20 */ /* 0x000fe20000410000 */
[----:B------:R-:W-:Y:S01]  /*10d0*/  SHF.R.S32.HI R39, RZ, 0x1f, R83 ;  /* 0x0000001fff277819 */ /* 0x000fe20000011453 */
[----:B------:R-:W-:Y:S01]  /*10e0*/  FMUL.FTZ R47, R70, c[0x0][0x2e0] ;  /* 0x0000b800462f7a20 */ /* 0x000fe20000410000 */
[----:B------:R-:W-:Y:S01]  /*10f0*/  LEA.HI R17, R77, R6, RZ, 0x3 ;  /* 0x000000064d117211 */ /* 0x000fe200078f18ff */
[----:B------:R-:W-:Y:S01]  /*1100*/  FMUL.FTZ R69, R69, c[0x0][0x2e0] ;  /* 0x0000b80045457a20 */ /* 0x000fe20000410000 */
[----:B------:R-:W-:Y:S01]  /*1110*/  LEA.HI R39, R39, R40, RZ, 0x3 ;  /* 0x0000002827277211 */ /* 0x000fe200078f18ff */
[----:B------:R-:W-:Y:S01]  /*1120*/  FMUL.FTZ R10, R10, c[0x0][0x2e0] ;  /* 0x0000b8000a0a7a20 */ /* 0x000fe20000410000 */
[----:B------:R-:W-:Y:S01]  /*1130*/  F2FP.PACK_AB R46, R47, R46 ;  /* 0x0000002e2f2e723e */ /* 0x000fe200000000ff */
[----:B------:R-:W-:Y:S01]  /*1140*/  FMUL.FTZ R47, R9, c[0x0][0x2e0] ;  /* 0x0000b800092f7a20 */ /* 0x000fe20000410000 */
[----:B------:R-:W-:Y:S01]  /*1150*/  LOP3.LUT R39, R39, 0xfffffff8, RZ, 0xc0, !PT ;  /* 0xfffffff827277812 */ /* 0x000fe200078ec0ff */
[----:B------:R-:W-:Y:S01]  /*1160*/  FMUL.FTZ R29, R29, c[0x0][0x2e0] ;  /* 0x0000b8001d1d7a20 */ /* 0x000fe20000410000 */
[----:B------:R-:W-:Y:S01]  /*1170*/  F2FP.PACK_AB R9, R10, R69 ;  /* 0x000000450a09723e */ /* 0x000fe200000000ff */
[----:B------:R-:W-:Y:S01]  /*1180*/  FMUL.FTZ R10, R28, c[0x0][0x2e0] ;  /* 0x0000b8001c0a7a20 */ /* 0x000fe20000410000 */
[----:B------:R-:W-:Y:S01]  /*1190*/  LEA.HI R77, R77, R6, RZ, 0x6 ;  /* 0x000000064d4d7211 */ /* 0x000fe200078f30ff */
[----:B------:R-:W-:Y:S01]  /*11a0*/  FMUL.FTZ R19, R19, c[0x0][0x2e0] ;  /* 0x0000b80013137a20 */ /* 0x000fe20000410000 */
[----:B------:R-:W-:Y:S01]  /*11b0*/  IADD3 R40, R40, -R39, RZ ;  /* 0x8000002728287210 */ /* 0x000fe20007ffe0ff */
[----:B------:R-:W-:Y:S01]  /*11c0*/  FMUL.FTZ R26, R26, c[0x0][0x2e0] ;  /* 0x0000b8001a1a7a20 */ /* 0x000fe20000410000 */
[----:B------:R-:W-:Y:S01]  /*11d0*/  F2FP.PACK_AB R29, R10, R29 ;  /* 0x0000001d0a1d723e */ /* 0x000fe200000000ff */
[----:B------:R-:W-:Y:S01]  /*11e0*/  FMUL.FTZ R23, R23, c[0x0][0x2e0] ;  /* 0x0000b80017177a20 */ /* 0x000fe20000410000 */
[----:B------:R-:W-:Y:S01]  /*11f0*/  SHF.R.S32.HI R77, RZ, 0x6, R77 ;  /* 0x00000006ff4d7819 */ /* 0x000fe2000001144d */
[----:B------:R-:W-:Y:S01]  /*1200*/  FMUL.FTZ R22, R22, c[0x0][0x2e0] ;  /* 0x0000b80016167a20 */ /* 0x000fe20000410000 */
[----:B------:R-:W-:Y:S01]  /*1210*/  SHF.L.U32 R10, R40, 0x6, RZ ;  /* 0x00000006280a7819 */ /* 0x000fe200000006ff */
[----:B------:R-:W-:Y:S01]  /*1220*/  FMUL.FTZ R21, R21, c[0x0][0x2e0] ;  /* 0x0000b80015157a20 */ /* 0x000fe20000410000 */
[----:B------:R-:W-:Y:S01]  /*1230*/  LEA.HI R38, R84, R84, RZ, 0x1 ;  /* 0x0000005454267211 */ /* 0x000fe200078f08ff */
[----:B------:R-:W-:Y:S01]  /*1240*/  FMUL.FTZ R20, R20, c[0x0][0x2e0] ;  /* 0x0000b80014147a20 */ /* 0x000fe20000410000 */
[----:B------:R-:W-:Y:S01]  /*1250*/  LOP3.LUT R83, R83, 0x3ffffffc, RZ, 0xc0, !PT ;  /* 0x3ffffffc53537812 */ /* 0x000fe200078ec0ff */
[----:B------:R-:W-:Y:S01]  /*1260*/  FMUL.FTZ R15, R15, c[0x0][0x2e0] ;  /* 0x0000b8000f0f7a20 */ /* 0x000fe20000410000 */
[----:B------:R-:W-:Y:S01]  /*1270*/  LOP3.LUT R41, R17, 0x1ffffff8, RZ, 0xc0, !PT ;  /* 0x1ffffff811297812 */ /* 0x000fe200078ec0ff */
[----:B------:R-:W-:Y:S01]  /*1280*/  FMUL.FTZ R14, R14, c[0x0][0x2e0] ;  /* 0x0000b8000e0e7a20 */ /* 0x000fe20000410000 */
[----:B------:R-:W-:Y:S01]  /*1290*/  F2FP.PACK_AB R26, R26, R19 ;  /* 0x000000131a1a723e */ /* 0x000fe200000000ff */
[----:B------:R-:W-:Y:S01]  /*12a0*/  FMUL.FTZ R31, R31, c[0x0][0x2e0] ;  /* 0x0000b8001f1f7a20 */ /* 0x000fe20000410000 */
[----:B------:R-:W-:Y:S01]  /*12b0*/  SHF.L.U32 R19, R77, 0x3, RZ ;  /* 0x000000034d137819 */ /* 0x000fe200000006ff */
[----:B------:R-:W-:Y:S01]  /*12c0*/  FMUL.FTZ R30, R30, c[0x0][0x2e0] ;  /* 0x0000b8001e1e7a20 */ /* 0x000fe20000410000 */
[----:B------:R-:W-:Y:S01]  /*12d0*/  LOP3.LUT R10, R10, 0x1c0, RZ, 0xc0, !PT ;  /* 0x000001c00a0a7812 */ /* 0x000fe200078ec0ff */
[----:B------:R-:W-:Y:S01]  /*12e0*/  FMUL.FTZ R82, R82, c[0x0][0x2e0] ;  /* 0x0000b80052527a20 */ /* 0x000fe20000410000 */
[----:B------:R-:W-:Y:S01]  /*12f0*/  LOP3.LUT R43, R38, 0x1ffffe, RZ, 0xc0, !PT ;  /* 0x001ffffe262b7812 */ /* 0x000fe200078ec0ff */
[----:B------:R-:W-:Y:S01]  /*1300*/  FMUL.FTZ R81, R81, c[0x0][0x2e0] ;  /* 0x0000b80051517a20 */ /* 0x000fe20000410000 */
[----:B------:R-:W-:Y:S01]  /*1310*/  IADD3 R38, -R41, R6, RZ ;  /* 0x0000000629267210 */ /* 0x000fe20007ffe1ff */
[----:B------:R-:W-:Y:S01]  /*1320*/  IMAD.IADD R6, R6, 0x1, -R83 ;  /* 0x0000000106067824 */ /* 0x000fe200078e0a53 */
[----:B------:R-:W-:Y:S01]  /*1330*/  LOP3.LUT R19, R10, 0x18, R19, 0xf8, !PT ;  /* 0x000000180a137812 */ /* 0x000fe200078ef813 */
[----:B------:R-:W-:Y:S01]  /*1340*/  FMUL.FTZ R42, R80, c[0x0][0x2e0] ;  /* 0x0000b800502a7a20 */ /* 0x000fe20000410000 */
[----:B------:R-:W-:Y:S01]  /*1350*/  IADD3 R41, R84, -R43, RZ ;  /* 0x8000002b54297210 */ /* 0x000fe20007ffe0ff */
[----:B------:R-:W-:Y:S01]  /*1360*/  FMUL.FTZ R79, R79, c[0x0][0x2e0] ;  /* 0x0000b8004f4f7a20 */ /* 0x000fe20000410000 */
[----:B------:R-:W-:Y:S01]  /*1370*/  SHF.R.U32.HI R10, RZ, 0x3, R10 ;  /* 0x00000003ff0a7819 */ /* 0x000fe2000001160a */
[----:B------:R-:W-:Y:S01]  /*1380*/  FMUL.FTZ R44, R75, c[0x0][0x2e0] ;  /* 0x0000b8004b2c7a20 */ /* 0x000fe20000410000 */
[----:B------:R-:W-:Y:S01]  /*1390*/  LEA R41, R41, R6, 0x9 ;  /* 0x0000000629297211 */ /* 0x000fe200078e48ff */
[----:B------:R-:W-:Y:S01]  /*13a0*/  FMUL.FTZ R45, R74, c[0x0][0x2e0] ;  /* 0x0000b8004a2d7a20 */ /* 0x000fe20000410000 */
[----:B------:R-:W-:Y:S01]  /*13b0*/  LOP3.LUT R10, R19, R10, RZ, 0x3c, !PT ;  /* 0x0000000a130a7212 */ /* 0x000fe200078e3cff */
[----:B------:R-:W-:Y:S01]  /*13c0*/  FMUL.FTZ R90, R90, c[0x0][0x2e0] ;  /* 0x0000b8005a5a7a20 */ /* 0x000fe20000410000 */
[----:B------:R-:W-:Y:S01]  /*13d0*/  LOP3.LUT P0, RZ, R40, 0x4, RZ, 0xc0, !PT ;  /* 0x0000000428ff7812 */ /* 0x000fe2000780c0ff */
[----:B------:R-:W-:Y:S01]  /*13e0*/  FMUL.FTZ R73, R73, c[0x0][0x2e0] ;  /* 0x0000b80049497a20 */ /* 0x000fe20000410000 */
[----:B------:R-:W-:Y:S01]  /*13f0*/  F2FP.PACK_AB R22, R22, R23 ;  /* 0x000000171616723e */ /* 0x000fe200000000ff */
[----:B------:R-:W-:Y:S01]  /*1400*/  FMUL.FTZ R72, R72, c[0x0][0x2e0] ;  /* 0x0000b80048487a20 */ /* 0x000fe20000410000 */
[----:B------:R-:W-:Y:S01]  /*1410*/  F2FP.PACK_AB R21, R20, R21 ;  /* 0x000000151415723e */ /* 0x000fe200000000ff */
[----:B------:R-:W-:Y:S01]  /*1420*/  FMUL.FTZ R37, R37, c[0x0][0x2e0] ;  /* 0x0000b80025257a20 */ /* 0x000fe20000410000 */
[----:B------:R-:W-:Y:S01]  /*1430*/  SHF.R.S32.HI R20, RZ, 0x3, R17 ;  /* 0x00000003ff147819 */ /* 0x000fe20000011411 */
[----:B------:R-:W-:Y:S01]  /*1440*/  FMUL.FTZ R48, R36, c[0x0][0x2e0] ;  /* 0x0000b80024307a20 */ /* 0x000fe20000410000 */
[----:B------:R-:W-:Y:S01]  /*1450*/  F2FP.PACK_AB R23, R14, R15 ;  /* 0x0000000f0e17723e */ /* 0x000fe200000000ff */
[----:B------:R-:W-:Y:S01]  /*1460*/  FMUL.FTZ R49, R35, c[0x0][0x2e0] ;  /* 0x0000b80023317a20 */ /* 0x000fe20000410000 */
[----:B------:R-:W-:Y:S01]  /*1470*/  LEA R14, R41, R10, 0x1 ;  /* 0x0000000a290e7211 */ /* 0x000fe200078e08ff */
[----:B------:R-:W-:Y:S01]  /*1480*/  FMUL.FTZ R68, R68, c[0x0][0x2e0] ;  /* 0x0000b80044447a20 */ /* 0x000fe20000410000 */
[----:B------:R-:W-:Y:S01]  /*1490*/  F2FP.PACK_AB R28, R30, R31 ;  /* 0x0000001f1e1c723e */ /* 0x000fe200000000ff */
[----:B------:R-:W-:Y:S01]  /*14a0*/  IMAD.SHL.U32 R6, R20, 0x40, RZ ;  /* 0x0000004014067824 */ /* 0x000fe200078e00ff */
[----:B------:R-:W-:Y:S01]  /*14b0*/  SHF.L.U32 R30, R14, 0x1, RZ ;  /* 0x000000010e1e7819 */ /* 0x000fe200000006ff */
        /* <DEDUP_REMOVED lines=9> */
[----:B------:R-:W-:Y:S01]  /*1550*/  IADD3 R31, R30, 0x40, RZ ;  /* 0x000000401e1f7810 */ /* 0x000fe20007ffe0ff */
[----:B------:R-:W-:Y:S01]  /*1560*/  FMUL.FTZ R66, R66, c[0x0][0x2e0] ;  /* 0x0000b80042427a20 */ /* 0x000fe20000410000 */
[----:B------:R-:W-:Y:S01]  /*1570*/  F2FP.PACK_AB R45, R72, R73 ;  /* 0x00000049482d723e */ /* 0x000fe200000000ff */
[----:B------:R-:W-:Y:S01]  /*1580*/  FMUL.FTZ R33, R33, c[0x0][0x2e0] ;  /* 0x0000b80021217a20 */ /* 0x000fe20000410000 */
[----:B------:R-:W-:Y:S01]  /*1590*/  F2FP.PACK_AB R37, R48, R37 ;  /* 0x000000253025723e */ /* 0x000fe200000000ff */
[----:B------:R-:W-:Y:S01]  /*15a0*/  FMUL.FTZ R48, R27, c[0x0][0x2e0] ;  /* 0x0000b8001b307a20 */ /* 0x000fe20000410000 */
[----:B------:R-:W-:Y:S01]  /*15b0*/  F2FP.PACK_AB R47, R68, R49 ;  /* 0x00000031442f723e */ /* 0x000fe200000000ff */
[----:B------:R-:W-:Y:S01]  /*15c0*/  FMUL.FTZ R49, R34, c[0x0][0x2e0] ;  /* 0x0000b80022317a20 */ /* 0x000fe20000410000 */
[----:B------:R-:W-:Y:S01]  /*15d0*/  SHF.L.U32 R10, R38, 0x3, RZ ;  /* 0x00000003260a7819 */ /* 0x000fe200000006ff */
[----:B------:R-:W-:Y:S01]  /*15e0*/  FMUL.FTZ R32, R32, c[0x0][0x2e0] ;  /* 0x0000b80020207a20 */ /* 0x000fe20000410000 */
[----:B------:R-:W-:Y:S01]  /*15f0*/  LOP3.LUT R15, R6, 0x1c0, RZ, 0xc0, !PT ;  /* 0x000001c0060f7812 */ /* 0x000fe200078ec0ff */
[----:B------:R-:W-:Y:S01]  /*1600*/  FMUL.FTZ R13, R13, c[0x0][0x2e0] ;  /* 0x0000b8000d0d7a20 */ /* 0x000fe20000410000 */
[----:B------:R-:W-:Y:S01]  /*1610*/  @P0 IADD3 R31, R30, -0x40, RZ ;  /* 0xffffffc01e1f0810 */ /* 0x000fe20007ffe0ff */
[----:B------:R-:W-:Y:S01]  /*1620*/  FMUL.FTZ R12, R12, c[0x0][0x2e0] ;  /* 0x0000b8000c0c7a20 */ /* 0x000fe20000410000 */
[----:B------:R-:W-:Y:S01]  /*1630*/  F2FP.PACK_AB R43, R76, R43 ;  /* 0x0000002b4c2b723e */ /* 0x000fe200000000ff */
[----:B------:R-:W-:Y:S01]  /*1640*/  FMUL.FTZ R25, R25, c[0x0][0x2e0] ;  /* 0x0000b80019197a20 */ /* 0x000fe20000410000 */
[----:B------:R-:W-:Y:S01]  /*1650*/  F2FP.PACK_AB R36, R64, R65 ;  /* 0x000000414024723e */ /* 0x000fe200000000ff */
[----:B------:R-:W-:Y:S01]  /*1660*/  FMUL.FTZ R24, R24, c[0x0][0x2e0] ;  /* 0x0000b80018187a20 */ /* 0x000fe20000410000 */
[----:B------:R-:W-:Y:S01]  /*1670*/  SHF.R.U32.HI R14, RZ, 0x3, R15 ;  /* 0x00000003ff0e7819 */ /* 0x000fe2000001160f */
[----:B------:R-:W-:Y:S01]  /*1680*/  STS [R30], R39 ;  /* 0x000000271e007388 */ /* 0x000fe20000000800 */
[----:B------:R-:W-:Y:S01]  /*1690*/  LOP3.LUT R17, R15, 0x38, R10, 0xf8, !PT ;  /* 0x000000380f117812 */ /* 0x000fe200078ef80a */
[----:B------:R-:W-:Y:S01]  /*16a0*/  FMUL.FTZ R11, R11, c[0x0][0x2e0] ;  /* 0x0000b8000b0b7a20 */ /* 0x000fe20000410000 */
[----:B------:R-:W-:Y:S01]  /*16b0*/  F2FP.PACK_AB R27, R66, R67 ;  /* 0x00000043421b723e */ /* 0x000fe200000000ff */
[----:B------:R-:W-:Y:S01]  /*16c0*/  STS [R30+0x400], R42 ;  /* 0x0004002a1e007388 */ /* 0x000fe20000000800 */
[----:B------:R-:W-:Y:S01]  /*16d0*/  FMUL.FTZ R18, R18, c[0x0][0x2e0] ;  /* 0x0000b80012127a20 */ /* 0x000fe20000410000 */
[----:B------:R-:W-:Y:S01]  /*16e0*/  F2FP.PACK_AB R48, R49, R48 ;  /* 0x000000303130723e */ /* 0x000fe200000000ff */
[----:B------:R-:W-:Y:S01]  /*16f0*/  FMUL.FTZ R8, R8, c[0x0][0x2e0] ;  /* 0x0000b80008087a20 */ /* 0x000fe20000410000 */
[----:B------:R-:W-:Y:S01]  /*1700*/  STS [R31], R45 ;  /* 0x0000002d1f007388 */ /* 0x000fe20000000800 */
[----:B------:R-:W-:Y:S01]  /*1710*/  FMUL.FTZ R15, R16, c[0x0][0x2e0] ;  /* 0x0000b800100f7a20 */ /* 0x000fe20000410000 */
[----:B------:R-:W-:Y:S01]  /*1720*/  F2FP.PACK_AB R32, R32, R33 ;  /* 0x000000212020723e */ /* 0x000fe200000000ff */
[----:B------:R-:W-:Y:S01]  /*1730*/  BSSY B0, `(.L_x_510) ;  /* 0x0000043000007945 */ /* 0x000fe20003800000 */
[----:B------:R-:W-:Y:S01]  /*1740*/  STS [R31+0x400], R46 ;  /* 0x0004002e1f007388 */ /* 0x000fe20000000800 */
[----:B------:R-:W-:-:S02]  /*1750*/  F2FP.PACK_AB R6, R12, R13 ;  /* 0x0000000d0c06723e */ /* 0x000fc400000000ff */
[----:B------:R-:W-:Y:S01]  /*1760*/  F2FP.PACK_AB R24, R24, R25 ;  /* 0x000000191818723e */ /* 0x000fe200000000ff */
[----:B------:R-:W-:Y:S01]  /*1770*/  STS [R30+0x1000], R43 ;  /* 0x0010002b1e007388 */ /* 0x000fe20000000800 */
[----:B------:R-:W-:Y:S02]  /*1780*/  F2FP.PACK_AB R25, R18, R11 ;  /* 0x0000000b1219723e */ /* 0x000fe400000000ff */
[----:B------:R-:W-:Y:S01]  /*1790*/  F2FP.PACK_AB R8, R15, R8 ;  /* 0x000000080f08723e */ /* 0x000fe200000000ff */
[----:B------:R-:W-:Y:S01]  /*17a0*/  STS [R30+0x1400], R44 ;  /* 0x0014002c1e007388 */ /* 0x000fe20000000800 */
[----:B------:R-:W-:Y:S02]  /*17b0*/  LOP3.LUT R14, R17, R14, RZ, 0x3c, !PT ;  /* 0x0000000e110e7212 */ /* 0x000fe400078e3cff */
[----:B------:R-:W-:Y:S01]  /*17c0*/  SHF.R.S32.HI R11, RZ, 0x1f, R10 ;  /* 0x0000001fff0b7819 */ /* 0x000fe2000001140a */
[----:B------:R-:W-:Y:S01]  /*17d0*/  STS [R31+0x1000], R9 ;  /* 0x001000091f007388 */ /* 0x000fe20000000800 */
[----:B------:R-:W-:-:S03]  /*17e0*/  LEA R14, R77, R14, 0x9 ;  /* 0x0000000e4d0e7211 */ /* 0x000fc600078e48ff */
[----:B------:R0:W-:Y:S01]  /*17f0*/  STS [R31+0x1400], R35 ;  /* 0x001400231f007388 */ /* 0x0001e20000000800 */
[----:B------:R-:W-:-:S03]  /*1800*/  SHF.L.U32 R34, R14, 0x1, RZ ;  /* 0x000000010e227819 */ /* 0x000fc600000006ff */
[----:B------:R2:W-:Y:S04]  /*1810*/  STS [R30+0x2000], R36 ;  /* 0x002000241e007388 */ /* 0x0005e80000000800 */
[----:B------:R-:W-:Y:S01]  /*1820*/  STS [R30+0x2400], R37 ;  /* 0x002400251e007388 */ /* 0x000fe20000000800 */
[----:B0-----:R-:W-:-:S03]  /*1830*/  IADD3 R35, R10, 0x40, RZ ;  /* 0x000000400a237810 */ /* 0x001fc60007ffe0ff */
[----:B------:R-:W-:Y:S01]  /*1840*/  STS [R31+0x2000], R28 ;  /* 0x0020001c1f007388 */ /* 0x000fe20000000800 */
[----:B--2---:R-:W-:-:S03]  /*1850*/  IADD3 R36, R10, 0x80, RZ ;  /* 0x000000800a247810 */ /* 0x004fc60007ffe0ff */
[----:B------:R-:W-:Y:S04]  /*1860*/  STS [R31+0x2400], R29 ;  /* 0x0024001d1f007388 */ /* 0x000fe80000000800 */
[----:B------:R-:W-:Y:S04]  /*1870*/  STS [R30+0x3000], R47 ;  /* 0x0030002f1e007388 */ /* 0x000fe80000000800 */
[----:B------:R-:W-:Y:S04]  /*1880*/  STS [R30+0x3400], R27 ;  /* 0x0034001b1e007388 */ /* 0x000fe80000000800 */
[----:B------:R-:W-:Y:S04]  /*1890*/  STS [R31+0x3000], R48 ;  /* 0x003000301f007388 */ /* 0x000fe80000000800 */
[----:B------:R-:W-:Y:S04]  /*18a0*/  STS [R31+0x3400], R32 ;  /* 0x003400201f007388 */ /* 0x000fe80000000800 */
[----:B------:R0:W-:Y:S04]  /*18b0*/  STS [R30+0x4000], R22 ;  /* 0x004000161e007388 */ /* 0x0001e80000000800 */
[----:B------:R-:W-:Y:S04]  /*18c0*/  STS [R30+0x4400], R21 ;  /* 0x004400151e007388 */ /* 0x000fe80000000800 */
[----:B------:R-:W-:Y:S01]  /*18d0*/  STS [R31+0x4000], R23 ;  /* 0x004000171f007388 */ /* 0x000fe20000000800 */
[----:B0-----:R-:W-:-:S03]  /*18e0*/  IMAD R22, R7, c[0x0][0x398], RZ ;  /* 0x0000e60007167a24 */ /* 0x001fc600078e02ff */
[----:B------:R0:W-:Y:S01]  /*18f0*/  STS [R31+0x4400], R6 ;  /* 0x004400061f007388 */ /* 0x0001e20000000800 */
[----:B------:R-:W-:-:S03]  /*1900*/  IMAD R9, R3, c[0x0][0x39c], R22 ;  /* 0x0000e70003097a24 */ /* 0x000fc600078e0216 */
[----:B------:R2:W-:Y:S04]  /*1910*/  STS [R30+0x5000], R26 ;  /* 0x0050001a1e007388 */ /* 0x0005e80000000800 */
[----:B------:R2:W-:Y:S01]  /*1920*/  STS [R30+0x5400], R24 ;  /* 0x005400181e007388 */ /* 0x0005e20000000800 */
[C---:B0-----:R-:W-:Y:S01]  /*1930*/  IMAD.WIDE.U32 R6, R3.reuse, c[0x0][0x398], R10 ;  /* 0x0000e60003067a25 */ /* 0x041fe200078e000a */
[----:B------:R-:W-:Y:S02]  /*1940*/  IADD3 R3, -R3, R0, RZ ;  /* 0x0000000003037210 */ /* 0x000fe40007ffe1ff */
[----:B------:R2:W-:Y:S01]  /*1950*/  STS [R31+0x5000], R25 ;  /* 0x005000191f007388 */ /* 0x0005e20000000800 */
[C---:B------:R-:W-:Y:S02]  /*1960*/  IADD3 R0, R20.reuse, 0x20, RZ ;  /* 0x0000002014007810 */ /* 0x040fe40007ffe0ff */
[----:B------:R-:W-:Y:S01]  /*1970*/  ISETP.GE.AND P1, PT, R20, R3, PT ;  /* 0x000000031400720c */ /* 0x000fe20003f26270 */
[----:B------:R2:W-:Y:S04]  /*1980*/  STS [R31+0x5400], R8 ;  /* 0x005400081f007388 */ /* 0x0005e80000000800 */
[----:B------:R-:W-:Y:S01]  /*1990*/  BAR.SYNC.DEFER_BLOCKING 0x0 ;  /* 0x0000000000007b1d */ /* 0x000fe20000010000 */
[----:B------:R-:W-:-:S02]  /*19a0*/  IADD3 R6, P0, R4, R6, RZ ;  /* 0x0000000604067210 */ /* 0x000fc40007f1e0ff */
[----:B-1----:R-:W-:Y:S02]  /*19b0*/  SHF.R.S32.HI R4, RZ, 0x1f, R5 ;  /* 0x0000001fff047819 */ /* 0x002fe40000011405 */
[----:B------:R-:W-:Y:S02]  /*19c0*/  IADD3.X R7, R2, R7, R9, P0, !PT ;  /* 0x0000000702077210 */ /* 0x000fe400007fe409 */
[----:B------:R-:W-:Y:S01]  /*19d0*/  ISETP.GE.AND P0, PT, R0, R3, PT ;  /* 0x000000030000720c */ /* 0x000fe20003f06270 */
[----:B------:R-:W-:Y:S01]  /*19e0*/  IMAD R4, R4, c[0x0][0x3b0], RZ ;  /* 0x0000ec0004047a24 */ /* 0x000fe200078e02ff */
[----:B------:R-:W-:Y:S01]  /*19f0*/  SHF.R.S32.HI R0, RZ, 0x1f, R20 ;  /* 0x0000001fff007819 */ /* 0x000fe20000011414 */
[----:B------:R-:W-:-:S04]  /*1a00*/  IMAD.WIDE.U32 R22, R5, c[0x0][0x3b0], R6 ;  /* 0x0000ec0005167a25 */ /* 0x000fc800078e0006 */
[----:B------:R-:W-:-:S04]  /*1a10*/  IMAD R9, R5, c[0x0][0x3b4], R4 ;  /* 0x0000ed0005097a24 */ /* 0x000fc800078e0204 */
[----:B------:R-:W-:Y:S01]  /*1a20*/  IMAD.IADD R9, R23, 0x1, R9 ;  /* 0x0000000117097824 */ /* 0x000fe200078e0209 */
[----:B------:R2:W0:Y:S04]  /*1a30*/  LDS.128 R16, [R34+0x1000] ;  /* 0x0010000022107984 */ /* 0x0004280000000c00 */
[----:B------:R2:W1:Y:S01]  /*1a40*/  LDS.128 R12, [R34+0x3000] ;  /* 0x00300000220c7984 */ /* 0x0004620000000c00 */
[----:B------:R-:W-:Y:S05]  /*1a50*/  @P1 BRA `(.L_x_511) ;  /* 0x0000010000001947 */ /* 0x000fea0003800000 */
[----:B------:R-:W-:Y:S01]  /*1a60*/  ISETP.GE.AND P1, PT, R10, c[0x0][0x220], PT ;  /* 0x000088000a007a0c */ /* 0x000fe20003f26270 */
[----:B------:R-:W3:Y:S01]  /*1a70*/  LDS.128 R4, [R34+0x2000] ;  /* 0x0020000022047984 */ /* 0x000ee20000000c00 */
[----:B--2---:R-:W-:Y:S01]  /*1a80*/  MOV R8, R22 ;  /* 0x0000001600087202 */ /* 0x004fe20000000f00 */
[----:B------:R-:W-:Y:S01]  /*1a90*/  IMAD R21, R0, c[0x0][0x398], RZ ;  /* 0x0000e60000157a24 */ /* 0x000fe200078e02ff */
[----:B------:R-:W-:Y:S01]  /*1aa0*/  ISETP.GE.AND P2, PT, R35, c[0x0][0x220], PT ;  /* 0x0000880023007a0c */ /* 0x000fe20003f46270 */
[----:B------:R-:W2:Y:S01]  /*1ab0*/  LDS.128 R24, [R34+0x4000] ;  /* 0x0040000022187984 */ /* 0x000ea20000000c00 */
[----:B------:R-:W-:Y:S01]  /*1ac0*/  ISETP.GE.AND P3, PT, R36, c[0x0][0x220], PT ;  /* 0x0000880024007a0c */ /* 0x000fe20003f66270 */
[----:B------:R-:W-:-:S04]  /*1ad0*/  IMAD.WIDE.U32 R2, R20, c[0x0][0x398], R8 ;  /* 0x0000e60014027a25 */ /* 0x000fc800078e0008 */
[----:B------:R-:W-:Y:S01]  /*1ae0*/  IMAD R21, R20, c[0x0][0x39c], R21 ;  /* 0x0000e70014157a24 */ /* 0x000fe200078e0215 */
[----:B------:R-:W-:Y:S01]  /*1af0*/  LEA R32, P4, R2, c[0x0][0x338], 0x1 ;  /* 0x0000ce0002207a11 */ /* 0x000fe200078808ff */
[----:B------:R-:W4:Y:S03]  /*1b00*/  @!P1 LDS.128 R28, [R34] ;  /* 0x00000000221c9984 */ /* 0x000f260000000c00 */
[----:B------:R-:W-:-:S04]  /*1b10*/  IADD3 R3, R3, R21, RZ ;  /* 0x0000001503037210 */ /* 0x000fc80007ffe0ff */
[----:B------:R-:W-:-:S05]  /*1b20*/  LEA.HI.X R33, R2, c[0x0][0x33c], R3, 0x1, P4 ;  /* 0x0000cf0002217a11 */ /* 0x000fca00020f0c03 */
[----:B---3--:R3:W-:Y:S04]  /*1b30*/  @!P2 STG.E.128 [R32.64+0x80], R4 ;  /* 0x000080042000a986 */ /* 0x0087e8000c101d06 */
[----:B--2---:R3:W-:Y:S04]  /*1b40*/  @!P3 STG.E.128 [R32.64+0x100], R24 ;  /* 0x000100182000b986 */ /* 0x0047e8000c101d06 */
[----:B----4-:R3:W-:Y:S02]  /*1b50*/  @!P1 STG.E.128 [R32.64], R28 ;  /* 0x0000001c20009986 */ /* 0x0107e4000c101d06 */
.L_x_511:
[----:B------:R-:W-:Y:S05]  /*1b60*/  BSYNC B0 ;  /* 0x0000000000007941 */ /* 0x000fea0003800000 */
.L_x_510:
[----:B---3--:R3:W4:Y:S01]  /*1b70*/  LDS.128 R4, [R34+0x5000] ;  /* 0x0050000022047984 */ /* 0x0087220000000c00 */
[----:B------:R-:W-:Y:S05]  /*1b80*/  @P0 EXIT ;  /* 0x000000000000094d */ /* 0x000fea0003800000 */
[----:B------:R-:W-:Y:S02]  /*1b90*/  IADD3 R11, P0, R20, 0x20, RZ ;  /* 0x00000020140b7810 */ /* 0x000fe40007f1e0ff */
[----:B------:R-:W-:-:S02]  /*1ba0*/  MOV R2, R22 ;  /* 0x0000001600027202 */ /* 0x000fc40000000f00 */
[----:B------:R-:W-:Y:S02]  /*1bb0*/  IADD3.X R0, RZ, R0, RZ, P0, !PT ;  /* 0x00000000ff007210 */ /* 0x000fe400007fe4ff */
[----:B------:R-:W-:Y:S02]  /*1bc0*/  MOV R3, R9 ;  /* 0x0000000900037202 */ /* 0x000fe40000000f00 */
[----:B------:R-:W-:Y:S01]  /*1bd0*/  ISETP.GE.AND P1, PT, R10, c[0x0][0x220], PT ;  /* 0x000088000a007a0c */ /* 0x000fe20003f26270 */
[----:B------:R-:W-:Y:S01]  /*1be0*/  IMAD R0, R0, c[0x0][0x398], RZ ;  /* 0x0000e60000007a24 */ /* 0x000fe200078e02ff */
[----:B------:R-:W-:Y:S01]  /*1bf0*/  ISETP.GE.AND P2, PT, R35, c[0x0][0x220], PT ;  /* 0x0000880023007a0c */ /* 0x000fe20003f46270 */
[----:B------:R-:W-:Y:S01]  /*1c00*/  IMAD.WIDE.U32 R2, R11, c[0x0][0x398], R2 ;  /* 0x0000e6000b027a25 */ /* 0x000fe200078e0002 */
[----:B------:R-:W-:-:S03]  /*1c10*/  ISETP.GE.AND P3, PT, R36, c[0x0][0x220], PT ;  /* 0x0000880024007a0c */ /* 0x000fc60003f66270 */
[----:B------:R-:W-:Y:S01]  /*1c20*/  IMAD R11, R11, c[0x0][0x39c], R0 ;  /* 0x0000e7000b0b7a24 */ /* 0x000fe200078e0200 */
[----:B--2---:R-:W-:-:S04]  /*1c30*/  LEA R8, P0, R2, c[0x0][0x338], 0x1 ;  /* 0x0000ce0002087a11 */ /* 0x004fc800078008ff */
[----:B------:R-:W-:-:S04]  /*1c40*/  IADD3 R3, R3, R11, RZ ;  /* 0x0000000b03037210 */ /* 0x000fc80007ffe0ff */
[----:B------:R-:W-:-:S05]  /*1c50*/  LEA.HI.X R9, R2, c[0x0][0x33c], R3, 0x1, P0 ;  /* 0x0000cf0002097a11 */ /* 0x000fca00000f0c03 */
[----:B0-----:R0:W-:Y:S04]  /*1c60*/  @!P1 STG.E.128 [R8.64], R16 ;  /* 0x0000001008009986 */ /* 0x0011e8000c101d06 */
[----:B-1----:R0:W-:Y:S01]  /*1c70*/  @!P2 STG.E.128 [R8.64+0x80], R12 ;  /* 0x0000800c0800a986 */ /* 0x0021e2000c101d06 */
[----:B------:R-:W-:Y:S05]  /*1c80*/  @P3 EXIT ;  /* 0x000000000000394d */ /* 0x000fea0003800000 */
[----:B----4-:R-:W-:Y:S01]  /*1c90*/  STG.E.128 [R8.64+0x100], R4 ;  /* 0x0001000408007986 */ /* 0x010fe2000c101d06 */
[----:B------:R-:W-:Y:S05]  /*1ca0*/  EXIT ;  /* 0x000000000000794d */ /* 0x000fea0003800000 */
.L_x_512:
        /* <DEDUP_REMOVED lines=13> */
.L_x_1590:


//--------------------- .text._ZN5flash44flash_bwd_dq_dk_dv_loop_seqk_parallel_kernelI23Flash_bwd_kernel_traitsILi192ELi64ELi64ELi8ELi4ELi2ELi2ELb1ELb1EN7cutlass6half_tE19Flash_kernel_traitsILi192ELi64ELi64ELi8ES3_EELb1ELb0ELb0ELb0ELb0ELb0ELb0EEEvNS_16Flash_bwd_paramsE --------------------------
	.section	.text._ZN5flash44flash_bwd_dq_dk_dv_loop_seqk_parallel_kernelI23Flash_bwd_kernel_traitsILi192ELi64ELi64ELi8ELi4ELi2ELi2ELb1ELb1EN7cutlass6half_tE19Flash_kernel_traitsILi192ELi64ELi64ELi8ES3_EELb1ELb0ELb0ELb0ELb0ELb0ELb0EEEvNS_16Flash_bwd_paramsE,"ax",@progbits
	.sectioninfo	@"SHI_REGISTERS=255"
	.align	128
        .global         _ZN5flash44flash_bwd_dq_dk_dv_loop_seqk_parallel_kernelI23Flash_bwd_kernel_traitsILi192ELi64ELi64ELi8ELi4ELi2ELi2ELb1ELb1EN7cutlass6half_tE19Flash_kernel_traitsILi192ELi64ELi64ELi8ES3_EELb1ELb0ELb0ELb0ELb0ELb0ELb0EEEvNS_16Flash_bwd_paramsE
        .type           _ZN5flash44flash_bwd_dq_dk_dv_loop_seqk_parallel_kernelI23Flash_bwd_kernel_traitsILi192ELi64ELi64ELi8ELi4ELi2ELi2ELb1ELb1EN7cutlass6half_tE19Flash_kernel_traitsILi192ELi64ELi64ELi8ES3_EELb1ELb0ELb0ELb0ELb0ELb0ELb0EEEvNS_16Flash_bwd_paramsE,@function
        .size           _ZN5flash44flash_bwd_dq_dk_dv_loop_seqk_parallel_kernelI23Flash_bwd_kernel_traitsILi192ELi64ELi64ELi8ELi4ELi2ELi2ELb1ELb1EN7cutlass6half_tE19Flash_kernel_traitsILi192ELi64ELi64ELi8ES3_EELb1ELb0ELb0ELb0ELb0ELb0ELb0EEEvNS_16Flash_bwd_paramsE,(.L_x_1591 - _ZN5flash44flash_bwd_dq_dk_dv_loop_seqk_parallel_kernelI23Flash_bwd_kernel_traitsILi192ELi64ELi64ELi8ELi4ELi2ELi2ELb1ELb1EN7cutlass6half_tE19Flash_kernel_traitsILi192ELi64ELi64ELi8ES3_EELb1ELb0ELb0ELb0ELb0ELb0ELb0EEEvNS_16Flash_bwd_paramsE)
        .other          _ZN5flash44flash_bwd_dq_dk_dv_loop_seqk_parallel_kernelI23Flash_bwd_kernel_traitsILi192ELi64ELi64ELi8ELi4ELi2ELi2ELb1ELb1EN7cutlass6half_tE19Flash_kernel_traitsILi192ELi64ELi64ELi8ES3_EELb1ELb0ELb0ELb0ELb0ELb0ELb0EEEvNS_16Flash_bwd_paramsE,@"STO_CUDA_ENTRY STV_DEFAULT"
_ZN5flash44flash_bwd_dq_dk_dv_loop_seqk_parallel_kernelI23Flash_bwd_kernel_traitsILi192ELi64ELi64ELi8ELi4ELi2ELi2ELb1ELb1EN7cutlass6half_tE19Flash_kernel_traitsILi192ELi64ELi64ELi8ES3_EELb1ELb0ELb0ELb0ELb0ELb0ELb0EEEvNS_16Flash_bwd_paramsE:
.text._ZN5flash44flash_bwd_dq_dk_dv_loop_seqk_parallel_kernelI23Flash_bwd_kernel_traitsILi192ELi64ELi64ELi8ELi4ELi2ELi2ELb1ELb1EN7cutlass6half_tE19Flash_kernel_traitsILi192ELi64ELi64ELi8ES3_EELb1ELb0ELb0ELb0ELb0ELb0ELb0EEEvNS_16Flash_bwd_paramsE:
        /* <DEDUP_REMOVED lines=12> */
[----:B------:R-:W2:Y:S01]  /*00c0*/  S2UR UR38, SR_CTAID.Z ;  /* 0x00000000002679c3 */ /* 0x000ea20000002700 */
[----:B------:R-:W-:Y:S02]  /*00d0*/  ULDC UR15, c[0x0][0x224] ;  /* 0x00008900000f7ab9 */ /* 0x000fe40000000800 */
[----:B------:R-:W-:Y:S02]  /*00e0*/  ULDC.U8 UR9, c[0x0][0x328] ;  /* 0x0000ca0000097ab9 */ /* 0x000fe40000000000 */
[----:B------:R-:W-:Y:S02]  /*00f0*/  UISETP.NE.AND UP2, UPT, UR9, URZ, UPT ;  /* 0x0000003f0900728c */ /* 0x000fe4000bf45270 */
[----:B------:R-:W-:Y:S01]  /*0100*/  ULDC UR47, c[0x0][0x22c] ;  /* 0x00008b00002f7ab9 */ /* 0x000fe20000000800 */
[----:B------:R-:W3:Y:S01]  /*0110*/  S2UR UR33, SR_CTAID.Y ;  /* 0x00000000002179c3 */ /* 0x000ee20000002600 */
[----:B------:R-:W-:-:S02]  /*0120*/  ULDC UR36, c[0x0][0x1c0] ;  /* 0x0000700000247ab9 */ /* 0x000fc40000000800 */
[----:B------:R-:W-:Y:S02]  /*0130*/  UMOV UR7, 0x80 ;  /* 0x0000008000077882 */ /* 0x000fe40000000000 */
[----:B------:R-:W-:Y:S02]  /*0140*/  ULDC UR6, c[0x0][0x210] ;  /* 0x0000840000067ab9 */ /* 0x000fe40000000800 */
[----:B------:R-:W-:Y:S02]  /*0150*/  ULDC UR57, c[0x0][0x234] ;  /* 0x00008d0000397ab9 */ /* 0x000fe40000000800 */
[----:B------:R-:W-:Y:S02]  /*0160*/  ULDC UR12, c[0x0][0x1c0] ;  /* 0x00007000000c7ab9 */ /* 0x000fe40000000800 */
[----:B------:R-:W-:Y:S02]  /*0170*/  ULDC UR13, c[0x0][0x1c0] ;  /* 0x00007000000d7ab9 */ /* 0x000fe40000000800 */
[----:B------:R-:W-:Y:S01]  /*0180*/  UIMAD.WIDE UR36, UR47, UR36, URZ ;  /* 0x000000242f2472a5 */ /* 0x000fe2000f8e023f */
[----:B-1----:R-:W-:Y:S01]  /*0190*/  SHF.R.S32.HI R6, RZ, 0x1f, R5 ;  /* 0x0000001fff067819 */ /* 0x002fe20000011405 */
[----:B--2---:R-:W-:-:S02]  /*01a0*/  USHF.R.S32.HI UR8, URZ, 0x1f, UR38 ;  /* 0x0000001f3f087899 */ /* 0x004fc40008011426 */
[----:B------:R-:W-:Y:S01]  /*01b0*/  UIMAD UR48, UR38, UR47, URZ ;  /* 0x0000002f263072a4 */ /* 0x000fe2000f8e023f */
[CC--:B------:R-:W-:Y:S01]  /*01c0*/  LEA.HI R3, R6.reuse, R5.reuse, RZ, 0x5 ;  /* 0x0000000506037211 */ /* 0x0c0fe200078f28ff */
[----:B------:R-:W-:Y:S01]  /*01d0*/  UIMAD UR57, UR7, UR6, UR57 ;  /* 0x00000006073972a4 */ /* 0x000fe2000f8e0239 */
[CC--:B------:R-:W-:Y:S01]  /*01e0*/  LEA.HI R11, R6.reuse, R5.reuse, RZ, 0x3 ;  /* 0x00000005060b7211 */ /* 0x0c0fe200078f18ff */
[----:B------:R-:W-:Y:S01]  /*01f0*/  UIMAD UR47, UR47, UR12, URZ ;  /* 0x0000000c2f2f72a4 */ /* 0x000fe2000f8e023f */
[CC--:B------:R-:W-:Y:S01]  /*0200*/  LEA.HI R2, R6.reuse, R5.reuse, RZ, 0x4 ;  /* 0x0000000506027211 */ /* 0x0c0fe200078f20ff */
[----:B---3--:R-:W-:Y:S01]  /*0210*/  UIMAD.WIDE.U32 UR44, UR33, UR15, URZ ;  /* 0x0000000f212c72a5 */ /* 0x008fe2000f8e003f */
[CC--:B------:R-:W-:Y:S01]  /*0220*/  LEA.HI R14, R6.reuse, R5.reuse, RZ, 0x7 ;  /* 0x00000005060e7211 */ /* 0x0c0fe200078f38ff */
[----:B------:R-:W-:Y:S01]  /*0230*/  USHF.R.S32.HI UR9, URZ, 0x1f, UR33 ;  /* 0x0000001f3f097899 */ /* 0x000fe20008011421 */
[CC--:B------:R-:W-:Y:S01]  /*0240*/  LEA.HI R15, R6.reuse, R5.reuse, RZ, 0x6 ;  /* 0x00000005060f7211 */ /* 0x0c0fe200078f30ff */
[----:B------:R-:W-:Y:S01]  /*0250*/  UIMAD UR6, UR33, UR13, UR38 ;  /* 0x0000000d210672a4 */ /* 0x000fe2000f8e0226 */
[----:B------:R-:W-:Y:S01]  /*0260*/  LEA.HI R6, R6, R5, RZ, 0x2 ;  /* 0x0000000506067211 */ /* 0x000fe200078f10ff */
[----:B------:R-:W-:Y:S01]  /*0270*/  ULDC UR14, c[0x0][0x1c0] ;  /* 0x00007000000e7ab9 */ /* 0x000fe20000000800 */
[----:B------:R-:W-:Y:S01]  /*0280*/  LOP3.LUT R4, R3, 0xffffffe0, RZ, 0xc0, !PT ;  /* 0xffffffe003047812 */ /* 0x000fe200078ec0ff */
[----:B------:R-:W-:Y:S01]  /*0290*/  ULDC UR11, c[0x0][0x1c0] ;  /* 0x00007000000b7ab9 */ /* 0x000fe20000000800 */
[----:B------:R-:W-:Y:S01]  /*02a0*/  LOP3.LUT R8, R11, 0xfffffff8, RZ, 0xc0, !PT ;  /* 0xfffffff80b087812 */ /* 0x000fe200078ec0ff */
[----:B------:R-:W-:Y:S01]  /*02b0*/  UIMAD UR7, UR33, UR11, UR38 ;  /* 0x0000000b210772a4 */ /* 0x000fe2000f8e0226 */
[----:B------:R-:W-:Y:S01]  /*02c0*/  LOP3.LUT R9, R2, 0xfffffff0, RZ, 0xc0, !PT ;  /* 0xfffffff002097812 */ /* 0x000fe200078ec0ff */
[C---:B------:R-:W-:Y:S01]  /*02d0*/  IMAD.IADD R10, R5.reuse, 0x1, -R4 ;  /* 0x00000001050a7824 */ /* 0x040fe200078e0a04 */
[----:B------:R-:W-:Y:S01]  /*02e0*/  LOP3.LUT R7, R6, 0x7ffffffc, RZ, 0xc0, !PT ;  /* 0x7ffffffc06077812 */ /* 0x000fe200078ec0ff */
[C---:B------:R-:W-:Y:S01]  /*02f0*/  IMAD.IADD R8, R5.reuse, 0x1, -R8 ;  /* 0x0000000105087824 */ /* 0x040fe200078e0a08 */
[----:B------:R-:W-:Y:S01]  /*0300*/  SHF.R.S32.HI R0, RZ, 0x5, R3 ;  /* 0x00000005ff007819 */ /* 0x000fe20000011403 */
[C---:B------:R-:W-:Y:S01]  /*0310*/  IMAD.IADD R9, R5.reuse, 0x1, -R9 ;  /* 0x0000000105097824 */ /* 0x040fe200078e0a09 */
[----:B------:R-:W-:Y:S01]  /*0320*/  SHF.R.S32.HI R12, RZ, 0x1f, R3 ;  /* 0x0000001fff0c7819 */ /* 0x000fe20000011403 */
[----:B------:R-:W-:Y:S01]  /*0330*/  IMAD.IADD R16, R5, 0x1, -R7 ;  /* 0x0000000105107824 */ /* 0x000fe200078e0a07 */
[----:B------:R-:W-:Y:S01]  /*0340*/  SHF.R.S32.HI R5, RZ, 0x4, R2 ;  /* 0x00000004ff057819 */ /* 0x000fe20000011402 */
[----:B------:R-:W-:Y:S01]  /*0350*/  IMAD.SHL.U32 R20, R8, 0x8, RZ ;  /* 0x0000000808147824 */ /* 0x000fe200078e00ff */
[-C--:B------:R-:W-:Y:S01]  /*0360*/  LEA.HI R3, R3, R0.reuse, RZ, 0x1 ;  /* 0x0000000003037211 */ /* 0x080fe200078f08ff */
[----:B------:R-:W-:Y:S01]  /*0370*/  USHF.L.U32 UR46, UR47, 0x6, URZ ;  /* 0x000000062f2e7899 */ /* 0x000fe2000800063f */
[----:B------:R-:W-:Y:S01]  /*0380*/  LEA.HI R7, R12, R0, RZ, 0x2 ;  /* 0x000000000c077211 */ /* 0x000fe200078f10ff */
        /* <DEDUP_REMOVED lines=8> */
[C---:B------:R-:W-:Y:S01]  /*0410*/  IMAD.IADD R13, R0.reuse, 0x1, -R2 ;  /* 0x00000001000d7824 */ /* 0x040fe200078e0a02 */
[----:B------:R-:W-:Y:S01]  /*0420*/  SHF.R.S32.HI R17, RZ, 0x3, R11 ;  /* 0x00000003ff117819 */ /* 0x000fe2000001140b */
[----:B------:R-:W-:Y:S01]  /*0430*/  IMAD.IADD R18, R0, 0x1, -R7 ;  /* 0x0000000100127824 */ /* 0x000fe200078e0a07 */
[--C-:B------:R-:W-:Y:S01]  /*0440*/  SHF.R.S32.HI R0, RZ, 0x1f, R6.reuse ;  /* 0x0000001fff007819 */ /* 0x100fe20000011406 */
[----:B------:R-:W-:Y:S01]  /*0450*/  IMAD.IADD R12, R5, 0x1, -R3 ;  /* 0x00000001050c7824 */ /* 0x000fe200078e0a03 */
[----:B------:R-:W-:Y:S01]  /*0460*/  SHF.R.S32.HI R3, RZ, 0x2, R6 ;  /* 0x00000002ff037819 */ /* 0x000fe20000011406 */
[----:B------:R-:W-:Y:S01]  /*0470*/  IMAD.SHL.U32 R2, R17, 0x40, RZ ;  /* 0x0000004011027824 */ /* 0x000fe200078e00ff */
[----:B------:R-:W-:Y:S01]  /*0480*/  SHF.R.S32.HI R4, RZ, 0x1f, R9 ;  /* 0x0000001fff047819 */ /* 0x000fe20000011409 */
[----:B------:R-:W-:Y:S01]  /*0490*/  STL [R1+0x8c], R18 ;  /* 0x00008c1201007387 */ /* 0x000fe20000100800 */
[----:B------:R-:W-:Y:S01]  /*04a0*/  LEA.HI R0, R0, R3, RZ, 0x3 ;  /* 0x0000000300007211 */ /* 0x000fe200078f18ff */
[----:B------:R-:W-:Y:S01]  /*04b0*/  ULDC UR52, c[0x0][0x224] ;  /* 0x0000890000347ab9 */ /* 0x000fe20000000800 */
[----:B------:R-:W-:Y:S01]  /*04c0*/  SHF.R.S32.HI R14, RZ, 0x7, R14 ;  /* 0x00000007ff0e7819 */ /* 0x000fe2000001140e */
[----:B------:R-:W-:Y:S01]  /*04d0*/  STL [R1+0x48], R20 ;  /* 0x0000481401007387 */ /* 0x000fe20000100800 */
[----:B------:R-:W-:Y:S01]  /*04e0*/  LOP3.LUT R0, R0, 0xfffffff8, RZ, 0xc0, !PT ;  /* 0xfffffff800007812 */ /* 0x000fe200078ec0ff */
[----:B------:R-:W-:Y:S01]  /*04f0*/  @UP2 UIMAD UR56, UR33, UR51, URZ ;  /* 0x00000033213822a4 */ /* 0x000fe2000f8e023f */
[C---:B------:R-:W-:Y:S01]  /*0500*/  LOP3.LUT P4, RZ, R8.reuse, 0x4, RZ, 0xc0, !PT ;  /* 0x0000000408ff7812 */ /* 0x040fe2000788c0ff */
[----:B------:R-:W-:Y:S01]  /*0510*/  ULDC.64 UR4, c[0x0][0x118] ;  /* 0x0000460000047ab9 */ /* 0x000fe20000000a00 */
[----:B------:R-:W-:Y:S01]  /*0520*/  LOP3.LUT P3, RZ, R8, 0x2, RZ, 0xc0, !PT ;  /* 0x0000000208ff7812 */ /* 0x000fe2000786c0ff */
[----:B------:R-:W-:Y:S01]  /*0530*/  IMAD.IADD R6, R3, 0x1, -R0 ;  /* 0x0000000103067824 */ /* 0x000fe200078e0a00 */
[----:B------:R-:W-:Y:S01]  /*0540*/  LOP3.LUT R0, R2, 0x1c0, RZ, 0xc0, !PT ;  /* 0x000001c002007812 */ /* 0x000fe200078ec0ff */
[----:B------:R-:W-:Y:S01]  /*0550*/  ULOP3.LUT UR58, UR38, UR58, URZ, 0x3c, !UPT ;  /* 0x0000003a263a7292 */ /* 0x000fe2000f8e3c3f */
[----:B------:R-:W-:Y:S01]  /*0560*/  SHF.R.S32.HI R3, RZ, 0x1f, R10 ;  /* 0x0000001fff037819 */ /* 0x000fe2000001140a */
[----:B------:R-:W-:Y:S01]  /*0570*/  UISETP.NE.AND UP3, UPT, UR10, URZ, UPT ;  /* 0x0000003f0a00728c */ /* 0x000fe2000bf65270 */
[----:B------:R-:W-:Y:S01]  /*0580*/  LOP3.LUT R2, R0, 0x38, R20, 0xf8, !PT ;  /* 0x0000003800027812 */ /* 0x000fe200078ef814 */
[----:B------:R-:W-:Y:S01]  /*0590*/  USHF.R.S32.HI UR61, URZ, 0x1f, UR38 ;  /* 0x0000001f3f3d7899 */ /* 0x000fe20008011426 */
[----:B------:R-:W-:Y:S01]  /*05a0*/  SHF.R.U32.HI R0, RZ, 0x3, R0 ;  /* 0x00000003ff007819 */ /* 0x000fe20000011600 */
[----:B------:R-:W-:Y:S01]  /*05b0*/  USHF.R.S32.HI UR60, URZ, 0x1f, UR33 ;  /* 0x0000001f3f3c7899 */ /* 0x000fe20008011421 */
[----:B------:R-:W-:Y:S01]  /*05c0*/  LEA.HI R17, R3, R10, RZ, 0x2 ;  /* 0x0000000a03117211 */ /* 0x000fe200078f10ff */
[----:B------:R-:W-:Y:S01]  /*05d0*/  IMAD.U32 R3, RZ, RZ, UR8 ;  /* 0x00000008ff037e24 */ /* 0x000fe2000f8e00ff */
[----:B------:R-:W-:Y:S01]  /*05e0*/  LEA.HI R10, R4, R9, RZ, 0x3 ;  /* 0x00000009040a7211 */ /* 0x000fe200078f18ff */
[----:B------:R-:W-:Y:S01]  /*05f0*/  IMAD.SHL.U32 R3, R12, 0x200, RZ ;  /* 0x000002000c037824 */ /* 0x000fe200078e00ff */
[----:B------:R-:W-:Y:S01]  /*0600*/  LOP3.LUT R7, R2, R0, RZ, 0x3c, !PT ;  /* 0x0000000002077212 */ /* 0x000fe200078e3cff */
[----:B------:R-:W-:Y:S01]  /*0610*/  IMAD.SHL.U32 R0, R8, 0x40, RZ ;  /* 0x0000004008007824 */ /* 0x000fe200078e00ff */
[----:B------:R-:W-:Y:S01]  /*0620*/  LOP3.LUT R2, R10, 0xfffffff8, RZ, 0xc0, !PT ;  /* 0xfffffff80a027812 */ /* 0x000fe200078ec0ff */
[----:B------:R-:W-:Y:S01]  /*0630*/  USHF.R.S32.HI UR8, URZ, 0x1f, UR15 ;  /* 0x0000001f3f087899 */ /* 0x000fe2000801140f */
[----:B------:R-:W-:Y:S01]  /*0640*/  LOP3.LUT R4, R6, 0x1, RZ, 0xc0, !PT ;  /* 0x0000000106047812 */ /* 0x000fe200078ec0ff */
[----:B------:R-:W-:Y:S01]  /*0650*/  USHF.L.U32 UR15, UR33, 0x7, URZ ;  /* 0x00000007210f7899 */ /* 0x000fe2000800063f */
[----:B------:R-:W-:Y:S01]  /*0660*/  LOP3.LUT R0, R0, 0x1c0, RZ, 0xc0, !PT ;  /* 0x000001c000007812 */ /* 0x000fe200078ec0ff */
[----:B------:R-:W-:Y:S01]  /*0670*/  IMAD.IADD R9, R9, 0x1, -R2 ;  /* 0x0000000109097824 */ /* 0x000fe200078e0a02 */
[----:B------:R-:W-:Y:S01]  /*0680*/  ISETP.NE.U32.AND P0, PT, R4, 0x1, PT ;  /* 0x000000010400780c */ /* 0x000fe20003f05070 */
[----:B------:R-:W-:Y:S01]  /*0690*/  IMAD.SHL.U32 R2, R13, 0x10, RZ ;  /* 0x000000100d027824 */ /* 0x000fe200078e00ff */
[----:B------:R-:W-:Y:S01]  /*06a0*/  LOP3.LUT R252, R0, 0x8, R11, 0xf8, !PT ;  /* 0x0000000800fc7812 */ /* 0x000fe200078ef80b */
[----:B------:R-:W-:Y:S01]  /*06b0*/  IMAD.U32 R8, RZ, RZ, UR15 ;  /* 0x0000000fff087e24 */ /* 0x000fe2000f8e00ff */
[----:B------:R-:W-:Y:S01]  /*06c0*/  R2P PR, R6, 0x6 ;  /* 0x0000000606007804 */ /* 0x000fe20000000000 */
[----:B------:R-:W-:Y:S01]  /*06d0*/  UIMAD UR54, UR8, UR33, URZ ;  /* 0x00000021083672a4 */ /* 0x000fe2000f8e023f */
[----:B------:R-:W-:Y:S01]  /*06e0*/  LOP3.LUT R5, R0, 0x10, R2, 0xf8, !PT ;  /* 0x0000001000057812 */ /* 0x000fe200078ef802 */
[C---:B------:R-:W-:Y:S01]  /*06f0*/  IMAD R2, R14.reuse, 0x800, R3 ;  /* 0x000008000e027824 */ /* 0x040fe200078e0203 */
[----:B------:R-:W-:Y:S01]  /*0700*/  SHF.R.U32.HI R0, RZ, 0x3, R0 ;  /* 0x00000003ff007819 */ /* 0x000fe20000011600 */
[----:B------:R-:W-:Y:S01]  /*0710*/  IMAD.SHL.U32 R14, R14, 0x20, RZ ;  /* 0x000000200e0e7824 */ /* 0x000fe200078e00ff */
[----:B------:R-:W-:Y:S01]  /*0720*/  LOP3.LUT R4, R5, 0x8, R11, 0xf8, !PT ;  /* 0x0000000805047812 */ /* 0x000fe200078ef80b */
[----:B------:R-:W-:Y:S01]  /*0730*/  IMAD.SHL.U32 R5, R12, 0x20, RZ ;  /* 0x000000200c057824 */ /* 0x000fe200078e00ff */
[----:B------:R-:W-:Y:S01]  /*0740*/  LOP3.LUT R252, R252, R0, RZ, 0x3c, !PT ;  /* 0x00000000fcfc7212 */ /* 0x000fe200078e3cff */
[----:B------:R-:W-:Y:S01]  /*0750*/  @!UP2 UIMAD UR8, UR33, UR14, UR38 ;  /* 0x0000000e2108a2a4 */ /* 0x000fe2000f8e0226 */
[----:B------:R-:W-:Y:S01]  /*0760*/  LOP3.LUT R3, R3, R4, R0, 0xf6, !PT ;  /* 0x0000000403037212 */ /* 0x000fe200078ef600 */
[----:B------:R-:W-:Y:S01]  /*0770*/  IMAD.SHL.U32 R4, R6, 0x40, RZ ;  /* 0x0000004006047824 */ /* 0x000fe200078e00ff */
[----:B------:R-:W-:Y:S01]  /*0780*/  SHF.R.S32.HI R0, RZ, 0x6, R15 ;  /* 0x00000006ff007819 */ /* 0x000fe2000001140f */
[----:B------:R-:W-:Y:S01]  /*0790*/  IMAD.IADD R252, R2, 0x1, R252 ;  /* 0x0000000102fc7824 */ /* 0x000fe200078e02fc */
[----:B------:R1:W-:Y:S01]  /*07a0*/  STL [R1+0x90], R14 ;  /* 0x0000900e01007387 */ /* 0x0003e20000100800 */
[C---:B------:R-:W-:Y:S01]  /*07b0*/  IMAD.SHL.U32 R6, R9.reuse, 0x40, RZ ;  /* 0x0000004009067824 */ /* 0x040fe200078e00ff */
[C---:B------:R-:W-:Y:S01]  /*07c0*/  LOP3.LUT P6, RZ, R9.reuse, 0x4, RZ, 0xc0, !PT ;  /* 0x0000000409ff7812 */ /* 0x040fe200078cc0ff */
[C---:B------:R-:W-:Y:S01]  /*07d0*/  IMAD R15, R0.reuse, 0x200, R7 ;  /* 0x00000200000f7824 */ /* 0x040fe200078e0207 */
[----:B------:R-:W-:Y:S01]  /*07e0*/  LOP3.LUT P5, RZ, R9, 0x2, RZ, 0xc0, !PT ;  /* 0x0000000209ff7812 */ /* 0x000fe200078ac0ff */
[----:B------:R-:W-:Y:S01]  /*07f0*/  IMAD.SHL.U32 R2, R0, 0x8, RZ ;  /* 0x0000000800027824 */ /* 0x000fe200078e00ff */
[----:B------:R-:W-:Y:S01]  /*0800*/  LOP3.LUT R0, R4, 0x1c0, RZ, 0xc0, !PT ;  /* 0x000001c004007812 */ /* 0x000fe200078ec0ff */
[----:B------:R-:W-:Y:S01]  /*0810*/  IMAD.MOV.U32 R9, RZ, RZ, -0x10 ;  /* 0xfffffff0ff097424 */ /* 0x000fe200078e00ff */
[----:B------:R-:W-:-:S02]  /*0820*/  USHF.R.S32.HI UR59, URZ, 0x1f, UR38 ;  /* 0x0000001f3f3b7899 */ /* 0x000fc40008011426 */
[----:B------:R-:W-:Y:S01]  /*0830*/  LOP3.LUT R2, R2, 0x18, RZ, 0xc0, !PT ;  /* 0x0000001802027812 */ /* 0x000fe200078ec0ff */
[----:B------:R-:W-:Y:S01]  /*0840*/  UIMAD.WIDE.U32 UR42, UR36, UR44, URZ ;  /* 0x0000002c242a72a5 */ /* 0x000fe2000f8e003f */
[----:B------:R-:W-:Y:S01]  /*0850*/  SHF.R.U32.HI R4, RZ, 0x3, R0 ;  /* 0x00000003ff047819 */ /* 0x000fe20000011600 */
[----:B------:R-:W-:Y:S01]  /*0860*/  UIMAD UR53, UR37, UR44, URZ ;  /* 0x0000002c253572a4 */ /* 0x000fe2000f8e023f */
[----:B------:R-:W-:Y:S01]  /*0870*/  LOP3.LUT R8, R2, 0x20, R5, 0xf8, !PT ;  /* 0x0000002002087812 */ /* 0x000fe200078ef805 */
[----:B------:R-:W-:Y:S01]  /*0880*/  IMAD.U32 R5, RZ, RZ, UR9 ;  /* 0x00000009ff057e24 */ /* 0x000fe2000f8e00ff */
[----:B------:R-:W-:Y:S01]  /*0890*/  LOP3.LUT R7, R4, R0, R2, 0x1e, !PT ;  /* 0x0000000004077212 */ /* 0x000fe200078e1e02 */
[----:B------:R-:W-:Y:S01]  /*08a0*/  USHF.R.S32.HI UR55, URZ, 0x1f, UR48 ;  /* 0x0000001f3f377899 */ /* 0x000fe20008011430 */
[----:B------:R-:W-:Y:S01]  /*08b0*/  LOP3.LUT R2, R0, 0x20, R14, 0xf8, !PT ;  /* 0x0000002000027812 */ /* 0x000fe200078ef80e */
[----:B------:R-:W-:Y:S01]  /*08c0*/  IMAD.SHL.U32 R0, R16, 0x2, RZ ;  /* 0x0000000210007824 */ /* 0x000fe200078e00ff */
[----:B------:R-:W-:Y:S01]  /*08d0*/  IADD3 R16, R20, 0x40, RZ ;  /* 0x0000004014107810 */ /* 0x000fe20007ffe0ff */
[----:B------:R-:W-:Y:S01]  /*08e0*/  UIMAD UR52, UR7, UR52, URZ ;  /* 0x00000034073472a4 */ /* 0x000fe2000f8e023f */
[----:B------:R-:W-:Y:S01]  /*08f0*/  LOP3.LUT R4, R2, R4, RZ, 0x3c, !PT ;  /* 0x0000000402047212 */ /* 0x000fe200078e3cff */
[--C-:B------:R-:W-:Y:S01]  /*0900*/  IMAD R5, R18, 0x400, R0.reuse ;  /* 0x0000040012057824 */ /* 0x100fe200078e0200 */
[----:B------:R-:W-:Y:S01]  /*0910*/  SEL R9, R9, 0x10, !P0 ;  /* 0x0000001009097807 */ /* 0x000fe20004000000 */
[----:B------:R-:W-:Y:S01]  /*0920*/  IMAD R2, R13, 0x400, R0 ;  /* 0x000004000d027824 */ /* 0x000fe200078e0200 */
[----:B------:R-:W-:Y:S01]  /*0930*/  LOP3.LUT R0, R6, 0x1c0, RZ, 0xc0, !PT ;  /* 0x000001c006007812 */ /* 0x000fe200078ec0ff */
[----:B-1----:R-:W-:Y:S01]  /*0940*/  IMAD.IADD R14, R5, 0x1, R4 ;  /* 0x00000001050e7824 */ /* 0x002fe200078e0204 */
[----:B------:R-:W-:Y:S01]  /*0950*/  STL [R1+0x68], R16 ;  /* 0x0000681001007387 */ /* 0x000fe20000100800 */
[----:B------:R-:W-:Y:S01]  /*0960*/  IMAD.SHL.U32 R4, R12, 0x8, RZ ;  /* 0x000000080c047824 */ /* 0x000fe200078e00ff */
[----:B------:R-:W-:Y:S01]  /*0970*/  @!UP2 UIMAD UR51, UR8, UR51, URZ ;  /* 0x000000330833a2a4 */ /* 0x000fe2000f8e023f */
[----:B------:R-:W-:Y:S01]  /*0980*/  IMAD.IADD R11, R2, 0x1, R7 ;  /* 0x00000001020b7824 */ /* 0x000fe200078e0207 */
[----:B------:R-:W-:Y:S01]  /*0990*/  SHF.R.U32.HI R2, RZ, 0x3, R0 ;  /* 0x00000003ff027819 */ /* 0x000fe20000011600 */
[----:B------:R-:W-:Y:S01]  /*09a0*/  IMAD.SHL.U32 R7, R10, 0x40, RZ ;  /* 0x000000400a077824 */ /* 0x000fe200078e00ff */
[----:B------:R-:W-:Y:S01]  /*09b0*/  LOP3.LUT R4, R0, 0x8, R4, 0xf8, !PT ;  /* 0x0000000800047812 */ /* 0x000fe200078ef804 */
[----:B------:R-:W-:Y:S01]  /*09c0*/  IMAD.MOV.U32 R5, RZ, RZ, 0x20 ;  /* 0x00000020ff057424 */ /* 0x000fe200078e00ff */
[----:B------:R-:W-:Y:S01]  /*09d0*/  LOP3.LUT R0, R2, R8, R0, 0x1e, !PT ;  /* 0x0000000802007212 */ /* 0x000fe200078e1e00 */
[----:B------:R-:W-:Y:S01]  /*09e0*/  IMAD.MOV.U32 R10, RZ, RZ, 0x40 ;  /* 0x00000040ff0a7424 */ /* 0x000fe200078e00ff */
[----:B------:R-:W-:Y:S01]  /*09f0*/  LOP3.LUT R7, R7, 0xfffffe00, RZ, 0xc0, !PT ;  /* 0xfffffe0007077812 */ /* 0x000fe200078ec0ff */
[----:B------:R-:W-:Y:S01]  /*0a00*/  USHF.R.S32.HI UR50, URZ, 0x1f, UR46 ;  /* 0x0000001f3f327899 */ /* 0x000fe2000801142e */
[----:B------:R-:W-:Y:S01]  /*0a10*/  LOP3.LUT R2, R4, R2, RZ, 0x3c, !PT ;  /* 0x0000000204027212 */ /* 0x000fe200078e3cff */
[----:B------:R-:W-:Y:S01]  /*0a20*/  USHF.R.S32.HI UR49, URZ, 0x1f, UR41 ;  /* 0x0000001f3f317899 */ /* 0x000fe20008011429 */
[----:B------:R-:W-:Y:S01]  /*0a30*/  SHF.R.S32.HI R4, RZ, 0x2, R17 ;  /* 0x00000002ff047819 */ /* 0x000fe20000011411 */
[--C-:B------:R-:W-:Y:S01]  /*0a40*/  IMAD R8, R13, 0x400, R7.reuse ;  /* 0x000004000d087824 */ /* 0x100fe200078e0207 */
[----:B------:R-:W-:Y:S01]  /*0a50*/  IADD3 R13, R20, 0x80, RZ ;  /* 0x00000080140d7810 */ /* 0x000fe20007ffe0ff */
[----:B------:R-:W-:Y:S01]  /*0a60*/  IMAD R6, R18, 0x400, R7 ;  /* 0x0000040012067824 */ /* 0x000fe200078e0207 */
[----:B------:R-:W-:Y:S01]  /*0a70*/  LOP3.LUT R7, R0, R7, RZ, 0xfc, !PT ;  /* 0x0000000700077212 */ /* 0x000fe200078efcff */
[----:B------:R-:W-:Y:S01]  /*0a80*/  IMAD R12, R18, 0x10, R4 ;  /* 0x00000010120c7824 */ /* 0x000fe200078e0204 */
[----:B------:R-:W-:Y:S01]  /*0a90*/  SEL R0, R5, 0xffffffe0, !P3 ;  /* 0xffffffe005007807 */ /* 0x000fe20005800000 */
[----:B------:R-:W-:Y:S01]  /*0aa0*/  IMAD.SHL.U32 R4, R15, 0x2, RZ ;  /* 0x000000020f047824 */ /* 0x000fe200078e00ff */
[----:B------:R1:W-:Y:S01]  /*0ab0*/  STL [R1+0x6c], R13 ;  /* 0x00006c0d01007387 */ /* 0x0003e20000100800 */
[----:B------:R-:W-:Y:S01]  /*0ac0*/  IMAD.IADD R6, R6, 0x1, R2 ;  /* 0x0000000106067824 */ /* 0x000fe200078e0202 */
[----:B------:R-:W-:Y:S01]  /*0ad0*/  SEL R5, R5, 0xffffffe0, !P5 ;  /* 0xffffffe005057807 */ /* 0x000fe20006800000 */
[----:B------:R-:W-:Y:S01]  /*0ae0*/  IMAD R0, R252, 0x2, R0 ;  /* 0x00000002fc007824 */ /* 0x000fe200078e0200 */
[----:B------:R-:W-:Y:S01]  /*0af0*/  STL [R1+0x70], R12 ;  /* 0x0000700c01007387 */ /* 0x000fe20000100800 */
[----:B------:R-:W-:Y:S01]  /*0b00*/  IMAD.IADD R8, R2, 0x1, R8 ;  /* 0x0000000102087824 */ /* 0x000fe200078e0208 */
[----:B------:R-:W-:Y:S01]  /*0b10*/  SEL R2, R10, 0xffffffc0, !P4 ;  /* 0xffffffc00a027807 */ /* 0x000fe20006000000 */
[----:B------:R-:W-:Y:S01]  /*0b20*/  ULDC.U8 UR30, c[0x0][0x2d8] ;  /* 0x0000b600001e7ab9 */ /* 0x000fe20000000000 */
[----:B------:R2:W-:Y:S02]  /*0b30*/  STL [R1+0x2c], R4 ;  /* 0x00002c0401007387 */ /* 0x0005e40000100800 */
[----:B------:R-:W-:-:S02]  /*0b40*/  LEA R8, R8, 0x12000, 0x1 ;  /* 0x0001200008087811 */ /* 0x000fc400078e08ff */
[----:B------:R-:W-:Y:S01]  /*0b50*/  STL [R1], R0 ;  /* 0x0000000001007387 */ /* 0x000fe20000100800 */
[----:B-1----:R-:W-:-:S04]  /*0b60*/  LEA R13, R11, 0xc000, 0x1 ;  /* 0x0000c0000b0d7811 */ /* 0x002fc800078e08ff */
[C---:B------:R-:W-:Y:S02]  /*0b70*/  IADD3 R11, R13.reuse, 0x40, RZ ;  /* 0x000000400d0b7810 */ /* 0x040fe40007ffe0ff */
[----:B------:R-:W-:Y:S01]  /*0b80*/  @P2 IADD3 R11, R13, -0x40, RZ ;  /* 0xffffffc00d0b2810 */ /* 0x000fe20007ffe0ff */
[C---:B--2---:R-:W-:Y:S02]  /*0b90*/  IMAD.SHL.U32 R4, R252.reuse, 0x2, RZ ;  /* 0x00000002fc047824 */ /* 0x044fe400078e00ff */
[----:B------:R-:W-:-:S03]  /*0ba0*/  IMAD R252, R252, 0x2, R2 ;  /* 0x00000002fcfc7824 */ /* 0x000fc600078e0202 */
[----:B------:R1:W-:Y:S02]  /*0bb0*/  STL [R1+0x4], R4 ;  /* 0x0000040401007387 */ /* 0x0003e40000100800 */
[----:B-1----:R-:W-:Y:S01]  /*0bc0*/  SEL R4, R10, 0xffffffc0, !P6 ;  /* 0xffffffc00a047807 */ /* 0x002fe20007000000 */
[----:B------:R-:W-:Y:S02]  /*0bd0*/  IMAD.IADD R10, R2, 0x1, R0 ;  /* 0x00000001020a7824 */ /* 0x000fe400078e0200 */
[----:B------:R-:W-:Y:S02]  /*0be0*/  IMAD.SHL.U32 R0, R14, 0x2, RZ ;  /* 0x000000020e007824 */ /* 0x000fe400078e00ff */
[C---:B------:R-:W-:Y:S01]  /*0bf0*/  IMAD R2, R3.reuse, 0x2, R2 ;  /* 0x0000000203027824 */ /* 0x040fe200078e0202 */
[----:B------:R1:W-:Y:S01]  /*0c00*/  STL [R1+0x10], R10 ;  /* 0x0000100a01007387 */ /* 0x0003e20000100800 */
[----:B------:R-:W-:Y:S01]  /*0c10*/  IMAD.SHL.U32 R3, R3, 0x2, RZ ;  /* 0x0000000203037824 */ /* 0x000fe200078e00ff */
[----:B------:R-:W-:-:S02]  /*0c20*/  IADD3 R12, R0, 0x20, RZ ;  /* 0x00000020000c7810 */ /* 0x000fc40007ffe0ff */
[----:B------:R2:W-:Y:S01]  /*0c30*/  STL [R1+0x50], R0 ;  /* 0x0000500001007387 */ /* 0x0005e20000100800 */
[----:B------:R-:W-:-:S03]  /*0c40*/  @P1 IADD3 R12, R0, -0x20, RZ ;  /* 0xffffffe0000c1810 */ /* 0x000fc60007ffe0ff */
[----:B------:R-:W-:Y:S01]  /*0c50*/  STL [R1+0x80], R13 ;  /* 0x0000800d01007387 */ /* 0x000fe20000100800 */
[----:B-1----:R-:W-:Y:S02]  /*0c60*/  IMAD.IADD R10, R0, 0x1, R9 ;  /* 0x00000001000a7824 */ /* 0x002fe400078e0209 */
[----:B--2---:R-:W-:-:S03]  /*0c70*/  IMAD.SHL.U32 R0, R7, 0x2, RZ ;  /* 0x0000000207007824 */ /* 0x004fc600078e00ff */
[----:B------:R1:W-:Y:S02]  /*0c80*/  STL [R1+0x5c], R10 ;  /* 0x00005c0a01007387 */ /* 0x0003e40000100800 */
[----:B-1----:R-:W-:Y:S02]  /*0c90*/  IMAD.SHL.U32 R10, R6, 0x2, RZ ;  /* 0x00000002060a7824 */ /* 0x002fe400078e00ff */
[----:B------:R-:W-:Y:S02]  /*0ca0*/  IMAD.IADD R6, R9, 0x1, R12 ;  /* 0x0000000109067824 */ /* 0x000fe400078e020c */
[C---:B------:R-:W-:Y:S01]  /*0cb0*/  IMAD.IADD R7, R10.reuse, 0x1, R5 ;  /* 0x000000010a077824 */ /* 0x040fe200078e0205 */
[----:B------:R-:W-:Y:S01]  /*0cc0*/  STL [R1+0x8], R10 ;  /* 0x0000080a01007387 */ /* 0x000fe20000100800 */
[----:B------:R-:W-:-:S03]  /*0cd0*/  IMAD.IADD R9, R10, 0x1, R4 ;  /* 0x000000010a097824 */ /* 0x000fc600078e0204 */
[----:B------:R-:W-:Y:S04]  /*0ce0*/  STL [R1+0x54], R12 ;  /* 0x0000540c01007387 */ /* 0x000fe80000100800 */
[----:B------:R-:W-:Y:S04]  /*0cf0*/  STL [R1+0x1c], R8 ;  /* 0x00001c0801007387 */ /* 0x000fe80000100800 */
[----:B------:R-:W-:Y:S04]  /*0d00*/  STL [R1+0x84], R11 ;  /* 0x0000840b01007387 */ /* 0x000fe80000100800 */
[----:B------:R1:W-:Y:S04]  /*0d10*/  STL [R1+0x58], R6 ;  /* 0x0000580601007387 */ /* 0x0003e80000100800 */
[----:B------:R2:W-:Y:S04]  /*0d20*/  STL [R1+0xc], R7 ;  /* 0x00000c0701007387 */ /* 0x0005e80000100800 */
[----:B------:R3:W-:Y:S01]  /*0d30*/  STL [R1+0x18], R9 ;  /* 0x0000180901007387 */ /* 0x0007e20000100800 */
[----:B-1----:R-:W-:-:S02]  /*0d40*/  IMAD.IADD R6, R4, 0x1, R8 ;  /* 0x0000000104067824 */ /* 0x002fc400078e0208 */
[----:B------:R-:W-:Y:S02]  /*0d50*/  IMAD.IADD R8, R5, 0x1, R8 ;  /* 0x0000000105087824 */ /* 0x000fe400078e0208 */
[----:B--2---:R-:W-:Y:S02]  /*0d60*/  IMAD.IADD R7, R7, 0x1, R4 ;  /* 0x0000000107077824 */ /* 0x004fe400078e0204 */
[----:B------:R-:W-:Y:S01]  /*0d70*/  IMAD.IADD R4, R5, 0x1, R6 ;  /* 0x0000000105047824 */ /* 0x000fe200078e0206 */
[----:B------:R3:W-:Y:S04]  /*0d80*/  STL [R1+0x28], R8 ;  /* 0x0000280801007387 */ /* 0x0007e80000100800 */
[----:B------:R3:W-:Y:S04]  /*0d90*/  STL [R1+0x20], R6 ;  /* 0x0000200601007387 */ /* 0x0007e80000100800 */
[----:B------:R3:W-:Y:S04]  /*0da0*/  STL [R1+0x14], R7 ;  /* 0x0000140701007387 */ /* 0x0007e80000100800 */
[----:B------:R3:W-:Y:S02]  /*0db0*/  STL [R1+0x24], R4 ;  /* 0x0000240401007387 */ /* 0x0007e40000100800 */
.L_x_557:
[----:B------:R-:W-:Y:S02]  /*0dc0*/  ULDC.64 UR6, c[0x0][0x240] ;  /* 0x0000900000067ab9 */ /* 0x000fe40000000a00 */
[----:B------:R-:W-:-:S02]  /*0dd0*/  UISETP.NE.U32.AND UP6, UPT, URZ, UR6, UPT ;  /* 0x000000063f00728c */ /* 0x000fc4000bfc5070 */
[----:B------:R-:W-:Y:S02]  /*0de0*/  USHF.L.U32 UR13, UR33, 0x2, URZ ;  /* 0x00000002210d7899 */ /* 0x000fe4000800063f */
[----:B------:R-:W-:Y:S02]  /*0df0*/  USHF.R.S32.HI UR39, URZ, 0x1f, UR33 ;  /* 0x0000001f3f277899 */ /* 0x000fe40008011421 */
[----:B------:R-:W-:Y:S02]  /*0e00*/  UISETP.NE.AND.EX UP6, UPT, URZ, UR7, UPT, UP6 ;  /* 0x000000073f00728c */ /* 0x000fe4000bfc5360 */
[----:B------:R-:W-:Y:S02]  /*0e10*/  ULDC.64 UR10, c[0x0][0x250] ;  /* 0x00009400000a7ab9 */ /* 0x000fe40000000a00 */
[----:B------:R-:W-:Y:S02]  /*0e20*/  UISETP.NE.U32.AND UP4, UPT, URZ, UR10, UPT ;  /* 0x0000000a3f00728c */ /* 0x000fe4000bf85070 */
[----:B------:R-:W-:Y:S01]  /*0e30*/  USHF.L.U64.HI UR12, UR33, 0x2, UR39 ;  /* 0x00000002210c7899 */ /* 0x000fe20008010227 */
[----:B------:R-:W-:Y:S01]  /*0e40*/  PLOP3.LUT P2, PT, PT, PT, UP6, 0x80, 0x0 ;  /* 0x000000000000781c */ /* 0x000fe20003f4f068 */
[----:B------:R-:W-:-:S02]  /*0e50*/  UIADD3 UR6, UP0, UR13, UR6, URZ ;  /* 0x000000060d067290 */ /* 0x000fc4000ff1e03f */
[----:B------:R-:W-:Y:S02]  /*0e60*/  UISETP.NE.AND.EX UP4, UPT, URZ, UR11, UPT, UP4 ;  /* 0x0000000b3f00728c */ /* 0x000fe4000bf85340 */
[----:B------:R-:W-:Y:S02]  /*0e70*/  UIADD3.X UR7, UR12, UR7, URZ, UP0, !UPT ;  /* 0x000000070c077290 */ /* 0x000fe400087fe43f */
[----:B-1-3--:R-:W-:Y:S01]  /*0e80*/  IMAD.U32 R4, RZ, RZ, UR6 ;  /* 0x00000006ff047e24 */ /* 0x00afe2000f8e00ff */
[----:B------:R-:W-:Y:S01]  /*0e90*/  ULDC.U8 UR14, c[0x0][0x312] ;  /* 0x0000c480000e7ab9 */ /* 0x000fe20000000000 */
[----:B------:R-:W-:Y:S01]  /*0ea0*/  PLOP3.LUT P0, PT, PT, PT, UP4, 0x80, 0x0 ;  /* 0x000000000000781c */ /* 0x000fe20003f0f048 */
[----:B------:R-:W-:Y:S01]  /*0eb0*/  ULDC.64 UR8, c[0x0][0x248] ;  /* 0x0000920000087ab9 */ /* 0x000fe20000000a00 */
[----:B------:R-:W-:Y:S01]  /*0ec0*/  IMAD.U32 R5, RZ, RZ, UR7 ;  /* 0x00000007ff057e24 */ /* 0x000fe2000f8e00ff */
[----:B------:R-:W-:Y:S02]  /*0ed0*/  UISETP.NE.AND UP5, UPT, UR14, URZ, UPT ;  /* 0x0000003f0e00728c */ /* 0x000fe4000bfa5270 */
[----:B------:R-:W-:-:S02]  /*0ee0*/  @UP4 UIADD3 UR6, UP0, UR13, UR10, URZ ;  /* 0x0000000a0d064290 */ /* 0x000fc4000ff1e03f */
[----:B--2---:R1:W2:Y:S01]  /*0ef0*/  @P2 LDG.E R9, [R4.64] ;  /* 0x0000000404092981 */ /* 0x0042a2000c1e1900 */
        /* <DEDUP_REMOVED lines=33> */
.L_x_513:
        /* <DEDUP_REMOVED lines=23> */
[----:B------:R-:W-:Y:S02]  /*1280*/  UISETP.NE.AND UP1, UPT, UR14, -0x1, UPT ;  /* 0xffffffff0e00788c */ /* 0x000fe4000bf25270 */
[----:B------:R-:W-:Y:S01]  /*1290*/  ULDC.64 UR12, c[0x0][0x178] ;  /* 0x00005e00000c7ab9 */ /* 0x000fe20000000a00 */
[----:B------:R-:W-:Y:S01]  /*12a0*/  PLOP3.LUT P0, PT, PT, PT, UP0, 0x80, 0x0 ;  /* 0x000000000000781c */ /* 0x000fe20003f0f008 */
[----:B------:R-:W-:Y:S02]  /*12b0*/  UIMAD UR15, UR39, UR12, URZ ;  /* 0x0000000c270f72a4 */ /* 0x000fe4000f8e023f */
[----:B------:R-:W-:-:S02]  /*12c0*/  ULDC.64 UR10, c[0x0][0x190] ;  /* 0x00006400000a7ab9 */ /* 0x000fc40000000a00 */
[----:B------:R-:W-:Y:S02]  /*12d0*/  USHF.R.S32.HI UR16, URZ, 0x1f, UR7 ;  /* 0x0000001f3f107899 */ /* 0x000fe40008011407 */
[----:B------:R-:W-:Y:S02]  /*12e0*/  UIMAD.WIDE.U32 UR8, UR14, UR10, URZ ;  /* 0x0000000a0e0872a5 */ /* 0x000fe4000f8e003f */
[----:B------:R-:W-:Y:S02]  /*12f0*/  UIMAD UR18, UR14, UR11, URZ ;  /* 0x0000000b0e1272a4 */ /* 0x000fe4000f8e023f */
[----:B------:R-:W-:Y:S02]  /*1300*/  UIMAD.WIDE.U32 UR10, UR33, UR12, URZ ;  /* 0x0000000c210a72a5 */ /* 0x000fe4000f8e003f */
[----:B------:R-:W-:Y:S02]  /*1310*/  UIMAD UR13, UR33, UR13, UR15 ;  /* 0x0000000d210d72a4 */ /* 0x000fe4000f8e020f */
[----:B------:R-:W-:-:S02]  /*1320*/  ULEA.HI UR34, UR16, UR7, URZ, 0x6 ;  /* 0x0000000710227291 */ /* 0x000fc4000f8f303f */
[----:B------:R-:W-:Y:S02]  /*1330*/  @UP0 UIADD3 UR7, UR29, UR31, URZ ;  /* 0x0000001f1d070290 */ /* 0x000fe4000fffe03f */
[----:B------:R-:W-:Y:S02]  /*1340*/  ULDC.64 UR16, c[0x0][0x198] ;  /* 0x0000660000107ab9 */ /* 0x000fe40000000a00 */
[----:B------:R-:W-:Y:S02]  /*1350*/  UIADD3 UR35, UR11, UR13, URZ ;  /* 0x0000000d0b237290 */ /* 0x000fe4000fffe03f */
[----:B------:R-:W-:Y:S02]  /*1360*/  USEL UR40, UR10, UR8, !UP1 ;  /* 0x000000080a287287 */ /* 0x000fe4000c800000 */
[----:B------:R-:W-:Y:S02]  /*1370*/  @UP1 UIADD3 UR35, UR9, UR18, URZ ;  /* 0x0000001209231290 */ /* 0x000fe4000fffe03f */
[----:B------:R-:W-:-:S02]  /*1380*/  ULOP3.LUT UR10, UR34, 0xffffffc0, URZ, 0xc0, !UPT ;  /* 0xffffffc0220a7892 */ /* 0x000fc4000f8ec03f */
[----:B------:R-:W-:Y:S02]  /*1390*/  @UP0 UIMAD.WIDE.U32 UR8, UR7, UR16, URZ ;  /* 0x00000010070802a5 */ /* 0x000fe4000f8e003f */
[----:B------:R-:W-:Y:S02]  /*13a0*/  UIADD3 UR18, UR10, -0x40, URZ ;  /* 0xffffffc00a127890 */ /* 0x000fe4000fffe03f */
[----:B------:R-:W-:Y:S02]  /*13b0*/  @UP0 UIMAD UR25, UR7, UR17, UR9 ;  /* 0x00000011071902a4 */ /* 0x000fe4000f8e0209 */
[----:B------:R-:W-:Y:S02]  /*13c0*/  USHF.R.S32.HI UR26, URZ, 0x1f, UR18 ;  /* 0x0000001f3f1a7899 */ /* 0x000fe40008011412 */
[----:B------:R-:W-:Y:S01]  /*13d0*/  @UP0 UMOV UR23, UR8 ;  /* 0x0000000800170c82 */ /* 0x000fe20008000000 */
[----:B------:R-:W-:Y:S05]  /*13e0*/  @P0 BRA `(.L_x_515) ;  /* 0x000000c000000947 */ /* 0x000fea0003800000 */
[----:B------:R-:W-:Y:S02]  /*13f0*/  USHF.R.S32.HI UR7, URZ, 0x1f, UR29 ;  /* 0x0000001f3f077899 */ /* 0x000fe4000801141d */
[----:B------:R-:W-:-:S02]  /*1400*/  ULDC.64 UR10, c[0x0][0x198] ;  /* 0x00006600000a7ab9 */ /* 0x000fc40000000a00 */
        /* <DEDUP_REMOVED lines=10> */
.L_x_515:
        /* <DEDUP_REMOVED lines=18> */
.L_x_516:
        /* <DEDUP_REMOVED lines=72> */
.L_x_517:
[----:B------:R-:W-:Y:S02]  /*1a50*/  UMOV UR11, UR52 ;  /* 0x00000034000b7c82 */ /* 0x000fe40008000000 */
.L_x_518:
[----:B------:R-:W2:Y:S04]  /*1a60*/  LDL.64 R4, [R1+0x48] ;  /* 0x0000480001047983 */ /* 0x000ea80000100a00 */
[----:B------:R1:W3:Y:S01]  /*1a70*/  LDL.64 R28, [R1+0x48] ;  /* 0x00004800011c7983 */ /* 0x0002e20000100a00 */
[----:B------:R-:W-:Y:S01]  /*1a80*/  UIADD3 UR8, UP5, UP4, UR8, UR46, UR48 ;  /* 0x0000002e08087290 */ /* 0x000fe2000fcbe030 */
[----:B------:R-:W-:Y:S01]  /*1a90*/  BSSY B1, `(.L_x_514) ;  /* 0x0000813000017945 */ /* 0x000fe20003800000 */
[----:B------:R-:W-:Y:S01]  /*1aa0*/  USHF.R.S32.HI UR14, URZ, 0x1f, UR38 ;  /* 0x0000001f3f0e7899 */ /* 0x000fe20008011426 */
        /* <DEDUP_REMOVED lines=9> */
[----:B------:R-:W-:-:S03]  /*1b40*/  UIMAD UR12, UR38, UR9, UR7 ;  /* 0x00000009260c72a4 */ /* 0x000fc6000f8e0207 */
[----:B------:R-:W-:Y:S02]  /*1b50*/  ULDC.64 UR8, c[0x0][0x378] ;  /* 0x0000de0000087ab9 */ /* 0x000fe40000000a00 */
[----:B------:R-:W-:-:S03]  /*1b60*/  UIMAD UR7, UR14, UR8, URZ ;  /* 0x000000080e0772a4 */ /* 0x000fc6000f8e023f */
[----:B------:R-:W-:Y:S02]  /*1b70*/  UMOV UR14, 0x4 ;  /* 0x00000004000e7882 */ /* 0x000fe40000000000 */
[----:B------:R-:W-:Y:S01]  /*1b80*/  UIMAD UR10, UR38, UR9, UR7 ;  /* 0x00000009260a72a4 */ /* 0x000fe2000f8e0207 */
[----:B----4-:R-:W-:Y:S02]  /*1b90*/  SHF.R.S32.HI R30, RZ, 0x1f, R30 ;  /* 0x0000001fff1e7819 */ /* 0x010fe4000001141e */
[----:B------:R-:W-:Y:S02]  /*1ba0*/  ULDC.64 UR8, c[0x0][0x370] ;  /* 0x0000dc0000087ab9 */ /* 0x000fe40000000a00 */
[----:B-----5:R-:W-:Y:S01]  /*1bb0*/  LEA.HI R30, R30, R31, RZ, 0x3 ;  /* 0x0000001f1e1e7211 */ /* 0x020fe200078f18ff */
[----:B------:R-:W-:Y:S02]  /*1bc0*/  UIMAD UR7, UR26, UR8, URZ ;  /* 0x000000081a0772a4 */ /* 0x000fe4000f8e023f */
[----:B------:R-:W-:Y:S01]  /*1bd0*/  UIADD3 UR8, UR18, UR11, URZ ;  /* 0x0000000b12087290 */ /* 0x000fe2000fffe03f */
[----:B------:R-:W-:Y:S01]  /*1be0*/  SHF.R.S32.HI R30, RZ, 0x3, R30 ;  /* 0x00000003ff1e7819 */ /* 0x000fe2000001141e */
[----:B------:R-:W-:Y:S01]  /*1bf0*/  UIMAD UR7, UR18, UR9, UR7 ;  /* 0x00000009120772a4 */ /* 0x000fe2000f8e0207 */
[----:B-1----:R-:W-:-:S02]  /*1c00*/  SHF.R.S32.HI R26, RZ, 0x1f, R25 ;  /* 0x0000001fff1a7819 */ /* 0x002fc40000011419 */
[----:B------:R-:W-:Y:S02]  /*1c10*/  SHF.R.S32.HI R24, RZ, 0x1f, R30 ;  /* 0x0000001fff187819 */ /* 0x000fe4000001141e */
[----:B------:R-:W-:Y:S02]  /*1c20*/  LEA.HI R10, R26, R25, RZ, 0x5 ;  /* 0x000000191a0a7211 */ /* 0x000fe400078f28ff */
        /* <DEDUP_REMOVED lines=11> */
[----:B------:R-:W-:Y:S02]  /*1ce0*/  IADD3.X R9, R7, UR35, R5, P1, !PT ;  /* 0x0000002307097c10 */ /* 0x000fe40008ffe405 */
[----:B------:R-:W-:-:S05]  /*1cf0*/  IADD3.X R5, R29, UR24, RZ, P0, !PT ;  /* 0x000000181d057c10 */ /* 0x000fca00087fe4ff */
[----:B------:R-:W-:Y:S01]  /*1d00*/  IMAD.WIDE.U32 R4, R6, c[0x0][0x370], R4 ;  /* 0x0000dc0006047a25 */ /* 0x000fe200078e0004 */
[----:B------:R-:W-:Y:S02]  /*1d10*/  LOP3.LUT R6, R10, 0xffffffe0, RZ, 0xc0, !PT ;  /* 0xffffffe00a067812 */ /* 0x000fe400078ec0ff */
[----:B------:R-:W-:Y:S02]  /*1d20*/  SHF.R.S32.HI R10, RZ, 0x5, R10 ;  /* 0x00000005ff0a7819 */ /* 0x000fe4000001140a */
[----:B------:R-:W-:Y:S01]  /*1d30*/  IADD3 R5, R5, UR7, RZ ;  /* 0x0000000705057c10 */ /* 0x000fe2000fffe0ff */
[----:B------:R-:W-:Y:S01]  /*1d40*/  IMAD.IADD R22, R25, 0x1, -R6 ;  /* 0x0000000119167824 */ /* 0x000fe200078e0a06 */
[----:B------:R-:W-:Y:S01]  /*1d50*/  UIADD3 UR7, UR18, UR15, URZ ;  /* 0x0000000f12077290 */ /* 0x000fe2000fffe03f */
[----:B------:R-:W-:Y:S02]  /*1d60*/  IMAD.U32 R6, RZ, RZ, UR38 ;  /* 0x00000026ff067e24 */ /* 0x000fe4000f8e00ff */
[----:B------:R-:W-:-:S02]  /*1d70*/  IMAD R10, R10, UR47, R22 ;  /* 0x0000002f0a0a7c24 */ /* 0x000fc4000f8e0216 */
[----:B------:R-:W-:-:S03]  /*1d80*/  IMAD.WIDE.U32 R4, R6, c[0x0][0x378], R4 ;  /* 0x0000de0006047a25 */ /* 0x000fc600078e0004 */
[C---:B------:R-:W-:Y:S01]  /*1d90*/  IADD3 R11, P0, R10.reuse, UR17, RZ ;  /* 0x000000110a0b7c10 */ /* 0x040fe2000ff1e0ff */
[----:B------:R-:W-:Y:S01]  /*1da0*/  IMAD.MOV.U32 R6, RZ, RZ, R4 ;  /* 0x000000ffff067224 */ /* 0x000fe200078e0004 */
[----:B------:R-:W-:Y:S01]  /*1db0*/  IADD3 R7, R5, UR10, RZ ;  /* 0x0000000a05077c10 */ /* 0x000fe2000fffe0ff */
[----:B------:R-:W-:Y:S01]  /*1dc0*/  IMAD.U32 R5, RZ, RZ, UR38 ;  /* 0x00000026ff057e24 */ /* 0x000fe2000f8e00ff */
[----:B------:R-:W-:Y:S01]  /*1dd0*/  LEA.HI.X.SX32 R10, R10, UR13, 0x1, P0 ;  /* 0x0000000d0a0a7c11 */ /* 0x000fe200080f0eff */
[----:B------:R-:W-:Y:S01]  /*1de0*/  IMAD R4, R24, c[0x0][0x370], RZ ;  /* 0x0000dc0018047a24 */ /* 0x000fe200078e02ff */
[----:B------:R-:W-:Y:S01]  /*1df0*/  LEA R16, P0, R11, c[0x0][0x350], 0x2 ;  /* 0x0000d4000b107a11 */ /* 0x000fe200078010ff */
[----:B------:R-:W-:Y:S01]  /*1e00*/  IMAD.WIDE.U32 R8, R5, c[0x0][0x1a8], R8 ;  /* 0x00006a0005087a25 */ /* 0x000fe200078e0008 */
[----:B------:R-:W-:Y:S02]  /*1e10*/  ULDC.64 UR10, c[0x0][0x3c8] ;  /* 0x0000f200000a7ab9 */ /* 0x000fe40000000a00 */
[----:B------:R-:W-:Y:S01]  /*1e20*/  LEA.HI.X R17, R11, c[0x0][0x354], R10, 0x2, P0 ;  /* 0x0000d5000b117a11 */ /* 0x000fe200000f140a */
[C---:B------:R-:W-:Y:S01]  /*1e30*/  IMAD R4, R30.reuse, c[0x0][0x374], R4 ;  /* 0x0000dd001e047a24 */ /* 0x040fe200078e0204 */
[----:B------:R-:W-:Y:S01]  /*1e40*/  PLOP3.LUT P0, PT, PT, PT, UP0, 0x80, 0x0 ;  /* 0x000000000000781c */ /* 0x000fe20003f0f008 */
[----:B------:R-:W-:Y:S01]  /*1e50*/  IMAD.WIDE.U32 R6, R30, c[0x0][0x370], R6 ;  /* 0x0000dc001e067a25 */ /* 0x000fe200078e0006 */
[----:B------:R-:W-:Y:S01]  /*1e60*/  UIMAD.WIDE UR8, UR8, UR14, UR10 ;  /* 0x0000000e080872a5 */ /* 0x000fe2000f8e020a */
[----:B------:R-:W-:Y:S01]  /*1e70*/  IADD3 R20, R9, UR12, RZ ;  /* 0x0000000c09147c10 */ /* 0x000fe2000fffe0ff */
[----:B------:R-:W-:Y:S01]  /*1e80*/  ULEA.HI.SX32 UR17, UR34, 0xffffffff, 0x1a ;  /* 0xffffffff22117891 */ /* 0x000fe2000f8fd23f */
[----:B------:R-:W-:Y:S01]  /*1e90*/  IMAD.IADD R19, R7, 0x1, R4 ;  /* 0x0000000107137824 */ /* 0x000fe200078e0204 */
[----:B------:R-:W-:Y:S01]  /*1ea0*/  ULDC.64 UR10, c[0x0][0x200] ;  /* 0x00008000000a7ab9 */ /* 0x000fe20000000a00 */
[----:B------:R-:W-:Y:S01]  /*1eb0*/  LEA R14, P2, R8, c[0x0][0x160], 0x1 ;  /* 0x00005800080e7a11 */ /* 0x000fe200078408ff */
[----:B------:R-:W-:Y:S01]  /*1ec0*/  UIMAD.WIDE UR14, UR7, UR14, UR10 ;  /* 0x0000000e070e72a5 */ /* 0x000fe2000f8e020a */
[----:B------:R-:W-:-:S02]  /*1ed0*/  LEA R12, P1, R6, c[0x0][0x330], 0x1 ;  /* 0x0000cc00060c7a11 */ /* 0x000fc400078208ff */
[----:B------:R-:W-:Y:S02]  /*1ee0*/  LEA.HI.X R15, R8, c[0x0][0x164], R20, 0x1, P2 ;  /* 0x00005900080f7a11 */ /* 0x000fe400010f0c14 */
[----:B------:R-:W-:Y:S01]  /*1ef0*/  LEA.HI.X R13, R6, c[0x0][0x334], R19, 0x1, P1 ;  /* 0x0000cd00060d7a11 */ /* 0x000fe200008f0c13 */
        /* <DEDUP_REMOVED lines=17> */
[----:B------:R-:W-:Y:S01]  /*2010*/  MOV R11, UR7 ;  /* 0x00000007000b7c02 */ /* 0x000fe20008000f00 */
[----:B------:R3:W-:Y:S01]  /*2020*/  STL.64 [R1+0x40], R32 ;  /* 0x0000402001007387 */ /* 0x0007e20000100a00 */
[----:B------:R-:W-:Y:S01]  /*2030*/  UMOV UR10, UR9 ;  /* 0x00000009000a7c82 */ /* 0x000fe20008000000 */
[----:B------:R-:W-:Y:S01]  /*2040*/  BSSY B0, `(.L_x_520) ;  /* 0x0000030000007945 */ /* 0x000fe20003800000 */
[----:B------:R-:W-:Y:S01]  /*2050*/  IADD3 R10, P0, R4, UR27, RZ ;  /* 0x0000001b040a7c10 */ /* 0x000fe2000ff1e0ff */
[----:B------:R3:W-:Y:S01]  /*2060*/  STL.64 [R1+0x38], R34 ;  /* 0x0000382201007387 */ /* 0x0007e20000100a00 */
[----:B------:R-:W-:Y:S01]  /*2070*/  IMAD R4, R23, c[0x0][0x1b8], RZ ;  /* 0x00006e0017047a24 */ /* 0x000fe200078e02ff */
[----:B------:R-:W-:Y:S01]  /*2080*/  UMOV UR8, UR14 ;  /* 0x0000000e00087c82 */ /* 0x000fe20008000000 */
[----:B------:R-:W-:Y:S01]  /*2090*/  IADD3.X R11, R5, UR32, R11, P0, !PT ;  /* 0x00000020050b7c10 */ /* 0x000fe200087fe40b */
[----:B------:R-:W-:Y:S01]  /*20a0*/  UMOV UR9, UR15 ;  /* 0x0000000f00097c82 */ /* 0x000fe20008000000 */
[----:B------:R-:W-:Y:S01]  /*20b0*/  IMAD R4, R18, c[0x0][0x1bc], R4 ;  /* 0x00006f0012047a24 */ /* 0x000fe200078e0204 */
[----:B------:R-:W-:-:S02]  /*20c0*/  UMOV UR7, UR17 ;  /* 0x0000001100077c82 */ /* 0x000fc40008000000 */
        /* <DEDUP_REMOVED lines=39> */
.L_x_521:
[----:B------:R-:W-:Y:S05]  /*2340*/  BSYNC B0 ;  /* 0x0000000000007941 */ /* 0x000fea0003800000 */
.L_x_520:
        /* <DEDUP_REMOVED lines=42> */
.L_x_523:
[----:B------:R-:W-:Y:S05]  /*25f0*/  BSYNC B0 ;  /* 0x0000000000007941 */ /* 0x000fea0003800000 */
.L_x_522:
        /* <DEDUP_REMOVED lines=29> */
.L_x_525:
[----:B------:R-:W-:Y:S05]  /*27d0*/  BSYNC B0 ;  /* 0x0000000000007941 */ /* 0x000fea0003800000 */
.L_x_524:
        /* <DEDUP_REMOVED lines=40> */
.L_x_527:
[----:B------:R-:W-:Y:S05]  /*2a60*/  BSYNC B0 ;  /* 0x0000000000007941 */ /* 0x000fea0003800000 */
.L_x_526:
        /* <DEDUP_REMOVED lines=26> */
.L_x_529:
[----:B------:R-:W-:Y:S05]  /*2c10*/  BSYNC B0 ;  /* 0x0000000000007941 */ /* 0x000fea0003800000 */
.L_x_528:
        /* <DEDUP_REMOVED lines=38> */
.L_x_531:
[----:B------:R-:W-:Y:S05]  /*2e80*/  BSYNC B0 ;  /* 0x0000000000007941 */ /* 0x000fea0003800000 */
.L_x_530:
[----:B------:R-:W5:Y:S01]  /*2e90*/  LDL R5, [R1+0x70] ;  /* 0x0000700001057983 */ /* 0x000f620000100800 */
[----:B-1----:R-:W-:Y:S01]  /*2ea0*/  IMAD.MOV.U32 R6, RZ, RZ, 0x7f800000 ;  /* 0x7f800000ff067424 */ /* 0x002fe200078e00ff */
[----:B------:R-:W-:Y:S02]  /*2eb0*/  MOV R7, 0x7f800000 ;  /* 0x7f80000000077802 */ /* 0x000fe40000000f00 */
[C---:B-----5:R-:W-:Y:S02]  /*2ec0*/  IADD3 R4, R5.reuse, 0x8, RZ ;  /* 0x0000000805047810 */ /* 0x060fe40007ffe0ff */
[----:B------:R-:W-:Y:S02]  /*2ed0*/  ISETP.GE.AND P1, PT, R5, UR12, PT ;  /* 0x0000000c05007c0c */ /* 0x000fe4000bf26270 */
[----:B------:R-:W-:Y:S01]  /*2ee0*/  ISETP.GE.AND P0, PT, R4, UR12, PT ;  /* 0x0000000c04007c0c */ /* 0x000fe2000bf06270 */
[----:B------:R-:W-:Y:S01]  /*2ef0*/  ULDC.64 UR12, c[0x0][0x198] ;  /* 0x00006600000c7ab9 */ /* 0x000fe20000000a00 */
[----:B------:R-:W-:-:S05]  /*2f00*/  MOV R4, 0x4 ;  /* 0x0000000400047802 */ /* 0x000fca0000000f00 */
[----:B------:R-:W-:-:S05]  /*2f10*/  IMAD.WIDE R4, R5, R4, UR8 ;  /* 0x0000000805047e25 */ /* 0x000fca000f8e0204 */
        /* <DEDUP_REMOVED lines=11> */
[----:B-1----:R-:W-:Y:S02]  /*2fd0*/  IADD3 R6, P0, R4, UR23, RZ ;  /* 0x0000001704067c10 */ /* 0x002fe4000ff1e0ff */
[----:B------:R-:W-:-:S04]  /*2fe0*/  MOV R4, UR12 ;  /* 0x0000000c00047c02 */ /* 0x000fc80008000f00 */
        /* <DEDUP_REMOVED lines=39> */
.L_x_533:
[----:B------:R-:W-:Y:S05]  /*3260*/  BSYNC B0 ;  /* 0x0000000000007941 */ /* 0x000fea0003800000 */
.L_x_532:
        /* <DEDUP_REMOVED lines=39> */
.L_x_535:
[----:B------:R-:W-:Y:S05]  /*34e0*/  BSYNC B0 ;  /* 0x0000000000007941 */ /* 0x000fea0003800000 */
.L_x_534:
[----:B------:R-:W0:Y:S01]  /*34f0*/  LDGDEPBAR ;  /* 0x00000000000079af */ /* 0x000e220000000000 */
[----:B-1----:R-:W-:Y:S02]  /*3500*/  IMAD.MOV.U32 R8, RZ, RZ, c[0x0][0x308] ;  /* 0x0000c200ff087624 */ /* 0x002fe400078e00ff */
[----:B------:R-:W-:Y:S01]  /*3510*/  IMAD.MOV.U32 R9, RZ, RZ, c[0x0][0x30c] ;  /* 0x0000c300ff097624 */ /* 0x000fe200078e00ff */
[----:B------:R-:W-:-:S04]  /*3520*/  DEPBAR.LE SB0, 0x1 ;  /* 0x000080400000791a */ /* 0x000fc80000000000 */
[----:B------:R-:W-:Y:S06]  /*3530*/  BAR.SYNC.DEFER_BLOCKING 0x0 ;  /* 0x0000000000007b1d */ /* 0x000fec0000010000 */
[----:B------:R1:W5:Y:S01]  /*3540*/  LDG.E.64 R4, [R8.64+0x8] ;  /* 0x0000080408047981 */ /* 0x000362000c1e1b00 */
[----:B------:R-:W-:Y:S01]  /*3550*/  LEA.HI R6, R26, R25, RZ, 0x3 ;  /* 0x000000191a067211 */ /* 0x000fe200078f18ff */
[----:B------:R-:W-:Y:S01]  /*3560*/  IMAD.MOV.U32 R240, RZ, RZ, 0x20 ;  /* 0x00000020fff07424 */ /* 0x000fe200078e00ff */
[----:B------:R-:W-:Y:S01]  /*3570*/  SHF.R.S32.HI R7, RZ, 0x1f, R22 ;  /* 0x0000001fff077819 */ /* 0x000fe20000011416 */
[----:B------:R-:W2:Y:S04]  /*3580*/  LDSM.16.M88.4 R164, [R252+0x12000] ;  /* 0x01200000fca4783b */ /* 0x000ea80000000200 */
[----:B------:R-:W3:Y:S04]  /*3590*/  LDSM.16.M88.4 R168, [R252+0x12800] ;  /* 0x01280000fca8783b */ /* 0x000ee80000000200 */
[----:B------:R-:W4:Y:S04]  /*35a0*/  LDSM.16.M88.4 R196, [R252+0x14000] ;  /* 0x01400000fcc4783b */ /* 0x000f280000000200 */
[----:B------:R-:W2:Y:S04]  /*35b0*/  LDSM.16.M88.4 R200, [R252+0x14800] ;  /* 0x01480000fcc8783b */ /* 0x000ea80000000200 */
[----:B------:R-:W2:Y:S04]  /*35c0*/  LDSM.16.M88.4 R228, [R252+0x16000] ;  /* 0x01600000fce4783b */ /* 0x000ea80000000200 */
[----:B------:R-:W2:Y:S04]  /*35d0*/  LDSM.16.M88.4 R232, [R252+0x16800] ;  /* 0x01680000fce8783b */ /* 0x000ea80000000200 */
[----:B-1----:R-:W2:Y:S01]  /*35e0*/  LDG.E.64 R8, [R8.64] ;  /* 0x0000000408087981 */ /* 0x002ea2000c1e1b00 */
[----:B------:R-:W-:-:S05]  /*35f0*/  LOP3.LUT R6, R6, 0xfffffff8, RZ, 0xc0, !PT ;  /* 0xfffffff806067812 */ /* 0x000fca00078ec0ff */
[----:B------:R-:W-:-:S05]  /*3600*/  IMAD.IADD R6, R25, 0x1, -R6 ;  /* 0x0000000119067824 */ /* 0x000fca00078e0a06 */
[----:B------:R-:W-:Y:S02]  /*3610*/  LOP3.LUT P0, RZ, R6, 0x2, RZ, 0xc0, !PT ;  /* 0x0000000206ff7812 */ /* 0x000fe4000780c0ff */
[----:B------:R-:W3:Y:S01]  /*3620*/  LDL R6, [R1] ;  /* 0x0000000001067983 */ /* 0x000ee20000100800 */
[----:B------:R-:W-:Y:S01]  /*3630*/  USHF.L.U32 UR12, UR28, 0x6, URZ ;  /* 0x000000061c0c7899 */ /* 0x000fe2000800063f */
        /* <DEDUP_REMOVED lines=42> */
[----:B---3--:R-:W-:Y:S01]  /*38e0*/  CS2R R34, SRZ ;  /* 0x0000000000227805 */ /* 0x008fe2000001ff00 */
[----:B------:R-:W-:Y:S01]  /*38f0*/  CS2R R32, SRZ ;  /* 0x0000000000207805 */ /* 0x000fe2000001ff00 */
[----:B------:R-:W-:Y:S01]  /*3900*/  CS2R R20, SRZ ;  /* 0x0000000000147805 */ /* 0x000fe2000001ff00 */
[----:B-----5:R-:W-:Y:S01]  /*3910*/  IADD3 R4, P2, P1, R4, UR41, R22 ;  /* 0x0000002904047c10 */ /* 0x020fe2000f95e016 */
[----:B--2---:R1:W2:Y:S01]  /*3920*/  R2UR UR14, R9 ;  /* 0x00000000090e73c2 */ /* 0x0042a200000e0000 */
[----:B------:R-:W-:-:S02]  /*3930*/  SEL R240, R240, 0xffffffe0, !P0 ;  /* 0xffffffe0f0f07807 */ /* 0x000fc40004000000 */
[----:B------:R-:W-:Y:S01]  /*3940*/  IADD3.X R5, R5, UR49, R7, P2, P1 ;  /* 0x0000003105057c10 */ /* 0x000fe200097e2407 */
[----:B------:R-:W3:Y:S04]  /*3950*/  LDSM.16.M88.4 R156, [R6+0x12000] ;  /* 0x01200000069c783b */ /* 0x000ee80000000200 */
[----:B------:R-:W2:Y:S04]  /*3960*/  LDSM.16.M88.4 R160, [R6+0x12800] ;  /* 0x0128000006a0783b */ /* 0x000ea80000000200 */
[----:B------:R-:W2:Y:S04]  /*3970*/  LDSM.16.M88.4 R188, [R6+0x14000] ;  /* 0x0140000006bc783b */ /* 0x000ea80000000200 */
[----:B-1----:R-:W5:Y:S01]  /*3980*/  LDL R9, [R1+0x4] ;  /* 0x0000040001097983 */ /* 0x002f620000100800 */
[----:B------:R-:W-:-:S03]  /*3990*/  IMAD.IADD R240, R240, 0x1, R252 ;  /* 0x00000001f0f07824 */ /* 0x000fc600078e02fc */
[----:B------:R-:W1:Y:S04]  /*39a0*/  LDSM.16.M88.4 R192, [R6+0x14800] ;  /* 0x0148000006c0783b */ /* 0x000e680000000200 */
        /* <DEDUP_REMOVED lines=8> */
[----:B------:R2:W-:Y:S01]  /*3a30*/  STL [R1+0x88], R5 ;  /* 0x0000880501007387 */ /* 0x0005e20000100800 */
[----:B------:R-:W1:Y:S01]  /*3a40*/  R2UR UR15, R8 ;  /* 0x00000000080f73c2 */ /* 0x000e6200000e0000 */
[----:B--2---:R-:W-:-:S05]  /*3a50*/  IMAD.WIDE.U32 R4, R4, -0x2daee0ad, RZ ;  /* 0xd2511f5304047825 */ /* 0x004fca00078e00ff */
[----:B------:R2:W-:Y:S01]  /*3a60*/  STL.64 [R1+0x78], R4 ;  /* 0x0000780401007387 */ /* 0x0005e20000100a00 */
[----:B------:R-:W-:Y:S01]  /*3a70*/  UIADD3 UR12, UR12, 0x40, URZ ;  /* 0x000000400c0c7890 */ /* 0x000fe2000fffe03f */
[----:B----4-:R-:W-:Y:S01]  /*3a80*/  CS2R R26, SRZ ;  /* 0x00000000001a7805 */ /* 0x010fe2000001ff00 */
[----:B------:R-:W-:Y:S01]  /*3a90*/  CS2R R24, SRZ ;  /* 0x0000000000187805 */ /* 0x000fe2000001ff00 */
[----:B------:R-:W-:Y:S01]  /*3aa0*/  CS2R R22, SRZ ;  /* 0x0000000000167805 */ /* 0x000fe2000001ff00 */
[----:B------:R-:W-:Y:S02]  /*3ab0*/  UISETP.GE.AND UP0, UPT, UR12, UR6, UPT ;  /* 0x000000060c00728c */ /* 0x000fe4000bf06270 */
[----:B-1----:R-:W-:Y:S02]  /*3ac0*/  UIADD3 UR27, UR15, -0x61c88647, URZ ;  /* 0x9e3779b90f1b7890 */ /* 0x002fe4000fffe03f */
[----:B------:R-:W-:Y:S02]  /*3ad0*/  UIADD3 UR26, UR14, -0x4498517b, URZ ;  /* 0xbb67ae850e1a7890 */ /* 0x000fe4000fffe03f */
[----:B------:R-:W-:-:S02]  /*3ae0*/  UIADD3 UR25, UR15, 0x3c6ef372, URZ ;  /* 0x3c6ef3720f197890 */ /* 0x000fc4000fffe03f */
[----:B------:R-:W-:Y:S02]  /*3af0*/  UIADD3 UR24, UR14, 0x76cf5d0a, URZ ;  /* 0x76cf5d0a0e187890 */ /* 0x000fe4000fffe03f */
[----:B------:R-:W-:Y:S02]  /*3b00*/  UIADD3 UR23, UR15, -0x255992d5, URZ ;  /* 0xdaa66d2b0f177890 */ /* 0x000fe4000fffe03f */
[----:B------:R-:W-:Y:S02]  /*3b10*/  UIADD3 UR22, UR14, 0x32370b8f, URZ ;  /* 0x32370b8f0e167890 */ /* 0x000fe4000fffe03f */
[----:B------:R-:W-:Y:S02]  /*3b20*/  UIADD3 UR21, UR15, 0x78dde6e4, URZ ;  /* 0x78dde6e40f157890 */ /* 0x000fe4000fffe03f */
[----:B------:R-:W-:Y:S02]  /*3b30*/  UIADD3 UR20, UR14, -0x126145ec, URZ ;  /* 0xed9eba140e147890 */ /* 0x000fe4000fffe03f */
[----:B------:R-:W-:-:S02]  /*3b40*/  UIADD3 UR19, UR15, 0x1715609d, URZ ;  /* 0x1715609d0f137890 */ /* 0x000fc4000fffe03f */
[----:B------:R-:W-:Y:S02]  /*3b50*/  UIADD3 UR18, UR14, -0x56f99767, URZ ;  /* 0xa90668990e127890 */ /* 0x000fe4000fffe03f */
[----:B------:R-:W-:Y:S02]  /*3b60*/  UIADD3 UR17, UR15, -0x4ab325aa, URZ ;  /* 0xb54cda560f117890 */ /* 0x000fe4000fffe03f */
[----:B------:R-:W-:Y:S01]  /*3b70*/  UIADD3 UR16, UR14, 0x646e171e, URZ ;  /* 0x646e171e0e107890 */ /* 0x000fe2000fffe03f */
[----:B-----5:R2:W1:Y:S04]  /*3b80*/  LDSM.16.M88.4 R148, [R9+0x12000] ;  /* 0x012000000994783b */ /* 0x0204680000000200 */
[----:B------:R2:W4:Y:S04]  /*3b90*/  LDSM.16.M88.4 R152, [R9+0x12800] ;  /* 0x012800000998783b */ /* 0x0005280000000200 */
[----:B------:R2:W1:Y:S04]  /*3ba0*/  LDSM.16.M88.4 R180, [R9+0x14000] ;  /* 0x0140000009b4783b */ /* 0x0004680000000200 */
[----:B------:R2:W1:Y:S04]  /*3bb0*/  LDSM.16.M88.4 R184, [R9+0x14800] ;  /* 0x0148000009b8783b */ /* 0x0004680000000200 */
[----:B------:R2:W1:Y:S04]  /*3bc0*/  LDSM.16.M88.4 R212, [R9+0x16000] ;  /* 0x0160000009d4783b */ /* 0x0004680000000200 */
[----:B---3--:R2:W1:Y:S02]  /*3bd0*/  LDSM.16.M88.4 R216, [R9+0x16800] ;  /* 0x0168000009d8783b */ /* 0x0084640000000200 */
.L_x_538:
[----:B------:R-:W3:Y:S01]  /*3be0*/  LDL R90, [R1+0x4] ;  /* 0x00000400015a7983 */ /* 0x000ee20000100800 */
[----:B------:R-:W-:Y:S01]  /*3bf0*/  PLOP3.LUT P0, PT, PT, PT, UP0, 0x80, 0x0 ;  /* 0x000000000000781c */ /* 0x000fe20003f0f008 */
[----:B------:R-:W-:Y:S01]  /*3c00*/  UISETP.GE.AND UP4, UPT, UR7, 0x1, UPT ;  /* 0x000000010700788c */ /* 0x000fe2000bf86270 */
[----:B------:R-:W-:Y:S01]  /*3c10*/  PLOP3.LUT P3, PT, PT, PT, UP0, 0x80, 0x0 ;  /* 0x000000000000781c */ /* 0x000fe20003f6f008 */
[----:B-----5:R-:W5:Y:S01]  /*3c20*/  LDL R97, [R1+0x8] ;  /* 0x0000080001617983 */ /* 0x020f620000100800 */
[----:B------:R-:W-:Y:S02]  /*3c30*/  PLOP3.LUT P2, PT, PT, PT, UP0, 0x80, 0x0 ;  /* 0x000000000000781c */ /* 0x000fe40003f4f008 */
[----:B------:R-:W-:Y:S01]  /*3c40*/  PLOP3.LUT P1, PT, PT, PT, UP0, 0x80, 0x0 ;  /* 0x000000000000781c */ /* 0x000fe20003f2f008 */
[----:B--2---:R-:W2:Y:S01]  /*3c50*/  LDL R89, [R1] ;  /* 0x0000000001597983 */ /* 0x004ea20000100800 */
[----:B------:R-:W-:Y:S02]  /*3c60*/  PLOP3.LUT P4, PT, PT, PT, UP0, 0x80, 0x0 ;  /* 0x000000000000781c */ /* 0x000fe40003f8f008 */
[----:B------:R-:W-:Y:S01]  /*3c70*/  PLOP3.LUT P6, PT, PT, PT, UP0, 0x80, 0x0 ;  /* 0x000000000000781c */ /* 0x000fe20003fcf008 */
[----:B----4-:R-:W4:Y:S01]  /*3c80*/  LDL R96, [R1+0xc] ;  /* 0x00000c0001607983 */ /* 0x010f220000100800 */
[----:B------:R-:W-:Y:S03]  /*3c90*/  PLOP3.LUT P5, PT, PT, PT, UP0, 0x80, 0x0 ;  /* 0x000000000000781c */ /* 0x000fe60003faf008 */
[----:B------:R-:W2:Y:S04]  /*3ca0*/  LDL R95, [R1+0x18] ;  /* 0x00001800015f7983 */ /* 0x000ea80000100800 */
[----:B------:R-:W2:Y:S04]  /*3cb0*/  LDL R88, [R1+0x10] ;  /* 0x0000100001587983 */ /* 0x000ea80000100800 */
[----:B------:R-:W2:Y:S04]  /*3cc0*/  LDL R94, [R1+0x14] ;  /* 0x00001400015e7983 */ /* 0x000ea80000100800 */
[----:B------:R-:W0:Y:S08]  /*3cd0*/  LDGDEPBAR ;  /* 0x00000000000079af */ /* 0x000e300000000000 */
[----:B------:R-:W2:Y:S04]  /*3ce0*/  LDL R99, [R1+0x90] ;  /* 0x0000900001637983 */ /* 0x000ea80000100800 */
[----:B------:R-:W2:Y:S04]  /*3cf0*/  LDL R93, [R1+0x60] ;  /* 0x00006000015d7983 */ /* 0x000ea80000100800 */
[----:B------:R-:W2:Y:S04]  /*3d00*/  LDL R98, [R1+0x8c] ;  /* 0x00008c0001627983 */ /* 0x000ea80000100800 */
[----:B------:R-:W2:Y:S04]  /*3d10*/  LDL R92, [R1+0x88] ;  /* 0x00008800015c7983 */ /* 0x000ea80000100800 */
[----:B-1----:R-:W1:Y:S01]  /*3d20*/  S2R R244, SR_TID.X ;  /* 0x0000000000f47919 */ /* 0x002e620000002100 */
[----:B------:R-:W-:Y:S07]  /*3d30*/  DEPBAR.LE SB0, 0x0 ;  /* 0x000080000000791a */ /* 0x000fee0000000000 */
[----:B------:R-:W-:Y:S08]  /*3d40*/  BAR.SYNC.DEFER_BLOCKING 0x0 ;  /* 0x0000000000007b1d */ /* 0x000ff00000010000 */
[----:B------:R-:W-:Y:S08]  /*3d50*/  LDSM.16.M88.4 R84, [R252+0xc000] ;  /* 0x00c00000fc54783b */ /* 0x000ff00000000200 */
[----:B---3--:R-:W-:Y:S08]  /*3d60*/  LDSM.16.M88.4 R8, [R90+0xc000] ;  /* 0x00c000005a08783b */ /* 0x008ff00000000200 */
[----:B-----5:R-:W3:Y:S08]  /*3d70*/  LDSM.16.M88.4 R16, [R97] ;  /* 0x000000006110783b */ /* 0x020ef00000000200 */
[----:B------:R-:W5:Y:S08]  /*3d80*/  LDSM.16.M88.4 R68, [R90+0xc800] ;  /* 0x00c800005a44783b */ /* 0x000f700000000200 */
[----:B----4-:R-:W-:Y:S08]  /*3d90*/  LDSM.16.M88.4 R72, [R96] ;  /* 0x000000006048783b */ /* 0x010ff00000000200 */
[----:B--2---:R-:W2:Y:S08]  /*3da0*/  LDSM.16.M88.4 R76, [R89+0xc000] ;  /* 0x00c00000594c783b */ /* 0x004eb00000000200 */
[----:B------:R-:W4:Y:S01]  /*3db0*/  LDSM.16.M88.4 R80, [R89+0xc800] ;  /* 0x00c800005950783b */ /* 0x000f220000000200 */
[C---:B---3--:R-:W-:Y:S08]  /*3dc0*/  HMMA.16816.F32 R4, R16.reuse, R8, RZ ;  /* 0x000000081004723c */ /* 0x048ff000000018ff */
[C---:B------:R-:W-:Y:S08]  /*3dd0*/  HMMA.16816.F32 R8, R16.reuse, R10, RZ ;  /* 0x0000000a1008723c */ /* 0x040ff000000018ff */
[C---:B-----5:R-:W-:Y:S08]  /*3de0*/  HMMA.16816.F32 R12, R16.reuse, R68, RZ ;  /* 0x00000044100c723c */ /* 0x060ff000000018ff */
[----:B------:R-:W-:Y:S01]  /*3df0*/  HMMA.16816.F32 R16, R16, R70, RZ ;  /* 0x000000461010723c */ /* 0x000fe200000018ff */
[----:B------:R-:W3:Y:S07]  /*3e00*/  LDSM.16.M88.4 R68, [R95] ;  /* 0x000000005f44783b */ /* 0x000eee0000000200 */
[C---:B--2---:R-:W-:Y:S08]  /*3e10*/  HMMA.16816.F32 R4, R72.reuse, R76, R4 ;  /* 0x0000004c4804723c */ /* 0x044ff00000001804 */
[C---:B------:R-:W-:Y:S01]  /*3e20*/  HMMA.16816.F32 R8, R72.reuse, R78, R8 ;  /* 0x0000004e4808723c */ /* 0x040fe20000001808 */
[----:B------:R-:W2:Y:S07]  /*3e30*/  LDSM.16.M88.4 R76, [R252+0xc800] ;  /* 0x00c80000fc4c783b */ /* 0x000eae0000000200 */
[C---:B----4-:R-:W-:Y:S08]  /*3e40*/  HMMA.16816.F32 R12, R72.reuse, R80, R12 ;  /* 0x00000050480c723c */ /* 0x050ff0000000180c */
[----:B------:R-:W-:Y:S01]  /*3e50*/  HMMA.16816.F32 R16, R72, R82, R16 ;  /* 0x000000524810723c */ /* 0x000fe20000001810 */
[----:B------:R-:W-:Y:S07]  /*3e60*/  LDSM.16.M88.4 R72, [R94] ;  /* 0x000000005e48783b */ /* 0x000fee0000000200 */
[C---:B---3--:R-:W-:Y:S01]  /*3e70*/  HMMA.16816.F32 R4, R68.reuse, R84, R4 ;  /* 0x000000544404723c */ /* 0x048fe20000001804 */
[----:B------:R-:W3:Y:S07]  /*3e80*/  LDSM.16.M88.4 R80, [R88+0xc000] ;  /* 0x00c000005850783b */ /* 0x000eee0000000200 */
[C---:B------:R-:W-:Y:S01]  /*3e90*/  HMMA.16816.F32 R8, R68.reuse, R86, R8 ;  /* 0x000000564408723c */ /* 0x040fe20000001808 */
[----:B------:R-:W4:Y:S07]  /*3ea0*/  LDSM.16.M88.4 R84, [R88+0xc800] ;  /* 0x00c800005854783b */ /* 0x000f2e0000000200 */
[C---:B--2---:R-:W-:Y:S08]  /*3eb0*/  HMMA.16816.F32 R12, R68.reuse, R76, R12 ;  /* 0x0000004c440c723c */ /* 0x044ff0000000180c */
[----:B------:R-:W-:Y:S01]  /*3ec0*/  HMMA.16816.F32 R16, R68, R78, R16 ;  /* 0x0000004e4410723c */ /* 0x000fe20000001810 */
[----:B------:R-:W-:Y:S08]  /*3ed0*/  LDSM.16.M88.4 R68, [R97+0x2000] ;  /* 0x002000006144783b */ /* 0x000ff00000000200 */
[----:B------:R-:W2:Y:S01]  /*3ee0*/  LDSM.16.M88.4 R76, [R90+0xe000] ;  /* 0x00e000005a4c783b */ /* 0x000ea20000000200 */
[C---:B---3--:R-:W-:Y:S08]  /*3ef0*/  HMMA.16816.F32 R4, R72.reuse, R80, R4 ;  /* 0x000000504804723c */ /* 0x048ff00000001804 */
[C---:B------:R-:W-:Y:S01]  /*3f00*/  HMMA.16816.F32 R8, R72.reuse, R82, R8 ;  /* 0x000000524808723c */ /* 0x040fe20000001808 */
[----:B------:R-:W3:Y:S07]  /*3f10*/  LDSM.16.M88.4 R80, [R90+0xe800] ;  /* 0x00e800005a50783b */ /* 0x000eee0000000200 */
[C---:B----4-:R-:W-:Y:S08]  /*3f20*/  HMMA.16816.F32 R12, R72.reuse, R84, R12 ;  /* 0x00000054480c723c */ /* 0x050ff0000000180c */
[----:B------:R-:W-:Y:S01]  /*3f30*/  HMMA.16816.F32 R16, R72, R86, R16 ;  /* 0x000000564810723c */ /* 0x000fe20000001810 */
[----:B------:R-:W-:Y:S07]  /*3f40*/  LDSM.16.M88.4 R72, [R96+0x2000] ;  /* 0x002000006048783b */ /* 0x000fee0000000200 */
[C---:B--2---:R-:W-:Y:S01]  /*3f50*/  HMMA.16816.F32 R4, R68.reuse, R76, R4 ;  /* 0x0000004c4404723c */ /* 0x044fe20000001804 */
[----:B------:R-:W2:Y:S07]  /*3f60*/  LDSM.16.M88.4 R84, [R89+0xe000] ;  /* 0x00e000005954783b */ /* 0x000eae0000000200 */
[C---:B------:R-:W-:Y:S01]  /*3f70*/  HMMA.16816.F32 R8, R68.reuse, R78, R8 ;  /* 0x0000004e4408723c */ /* 0x040fe20000001808 */
[----:B------:R-:W4:Y:S07]  /*3f80*/  LDSM.16.M88.4 R76, [R89+0xe800] ;  /* 0x00e80000594c783b */ /* 0x000f2e0000000200 */
[C---:B---3--:R-:W-:Y:S08]  /*3f90*/  HMMA.16816.F32 R12, R68.reuse, R80, R12 ;  /* 0x00000050440c723c */ /* 0x048ff0000000180c */
[----:B------:R-:W-:Y:S01]  /*3fa0*/  HMMA.16816.F32 R16, R68, R82, R16 ;  /* 0x000000524410723c */ /* 0x000fe20000001810 */
[----:B------:R-:W-:Y:S08]  /*3fb0*/  LDSM.16.M88.4 R68, [R95+0x2000] ;  /* 0x002000005f44783b */ /* 0x000ff00000000200 */
[----:B------:R-:W3:Y:S01]  /*3fc0*/  LDSM.16.M88.4 R80, [R252+0xe000] ;  /* 0x00e00000fc50783b */ /* 0x000ee20000000200 */
[C---:B--2---:R-:W-:Y:S08]  /*3fd0*/  HMMA.16816.F32 R4, R72.reuse, R84, R4 ;  /* 0x000000544804723c */ /* 0x044ff00000001804 */
[C---:B------:R-:W-:Y:S01]  /*3fe0*/  HMMA.16816.F32 R8, R72.reuse, R86, R8 ;  /* 0x000000564808723c */ /* 0x040fe20000001808 */
[----:B------:R-:W2:Y:S07]  /*3ff0*/  LDSM.16.M88.4 R84, [R252+0xe800] ;  /* 0x00e80000fc54783b */ /* 0x000eae0000000200 */
[C---:B----4-:R-:W-:Y:S08]  /*4000*/  HMMA.16816.F32 R12, R72.reuse, R76, R12 ;  /* 0x0000004c480c723c */ /* 0x050ff0000000180c */
[----:B------:R-:W-:Y:S01]  /*4010*/  HMMA.16816.F32 R16, R72, R78, R16 ;  /* 0x0000004e4810723c */ /* 0x000fe20000001810 */
[----:B------:R-:W-:Y:S07]  /*4020*/  LDSM.16.M88.4 R72, [R94+0x2000] ;  /* 0x002000005e48783b */ /* 0x000fee0000000200 */
[C---:B---3--:R-:W-:Y:S01]  /*4030*/  HMMA.16816.F32 R4, R68.reuse, R80, R4 ;  /* 0x000000504404723c */ /* 0x048fe20000001804 */
[----:B------:R-:W3:Y:S07]  /*4040*/  LDSM.16.M88.4 R76, [R88+0xe000] ;  /* 0x00e00000584c783b */ /* 0x000eee0000000200 */
[C---:B------:R-:W-:Y:S01]  /*4050*/  HMMA.16816.F32 R8, R68.reuse, R82, R8 ;  /* 0x000000524408723c */ /* 0x040fe20000001808 */
[----:B------:R-:W4:Y:S07]  /*4060*/  LDSM.16.M88.4 R80, [R88+0xe800] ;  /* 0x00e800005850783b */ /* 0x000f2e0000000200 */
[C---:B--2---:R-:W-:Y:S08]  /*4070*/  HMMA.16816.F32 R12, R68.reuse, R84, R12 ;  /* 0x00000054440c723c */ /* 0x044ff0000000180c */
[----:B------:R-:W-:Y:S01]  /*4080*/  HMMA.16816.F32 R16, R68, R86, R16 ;  /* 0x000000564410723c */ /* 0x000fe20000001810 */
[----:B------:R-:W-:Y:S08]  /*4090*/  LDSM.16.M88.4 R68, [R97+0x4000] ;  /* 0x004000006144783b */ /* 0x000ff00000000200 */
[----:B------:R-:W-:Y:S01]  /*40a0*/  LDSM.16.M88.4 R84, [R90+0x10800] ;  /* 0x010800005a54783b */ /* 0x000fe20000000200 */
[C---:B---3--:R-:W-:Y:S08]  /*40b0*/  HMMA.16816.F32 R4, R72.reuse, R76, R4 ;  /* 0x0000004c4804723c */ /* 0x048ff00000001804 */
[C---:B------:R-:W-:Y:S01]  /*40c0*/  HMMA.16816.F32 R8, R72.reuse, R78, R8 ;  /* 0x0000004e4808723c */ /* 0x040fe20000001808 */
[----:B------:R2:W3:Y:S07]  /*40d0*/  LDSM.16.M88.4 R76, [R90+0x10000] ;  /* 0x010000005a4c783b */ /* 0x0004ee0000000200 */
[C---:B----4-:R-:W-:Y:S08]  /*40e0*/  HMMA.16816.F32 R12, R72.reuse, R80, R12 ;  /* 0x00000050480c723c */ /* 0x050ff0000000180c */
[----:B------:R-:W-:Y:S01]  /*40f0*/  HMMA.16816.F32 R16, R72, R82, R16 ;  /* 0x000000524810723c */ /* 0x000fe20000001810 */
[----:B------:R-:W-:Y:S08]  /*4100*/  LDSM.16.M88.4 R80, [R89+0x10800] ;  /* 0x010800005950783b */ /* 0x000ff00000000200 */
[----:B--2---:R-:W2:Y:S06]  /*4110*/  LDL.64 R90, [R1+0x78] ;  /* 0x00007800015a7983 */ /* 0x004eac0000100a00 */
[----:B------:R-:W-:Y:S01]  /*4120*/  LDSM.16.M88.4 R72, [R96+0x4000] ;  /* 0x004000006048783b */ /* 0x000fe20000000200 */
[C---:B---3--:R-:W-:Y:S08]  /*4130*/  HMMA.16816.F32 R4, R68.reuse, R76, R4 ;  /* 0x0000004c4404723c */ /* 0x048ff00000001804 */
[C---:B------:R-:W-:Y:S01]  /*4140*/  HMMA.16816.F32 R8, R68.reuse, R78, R8 ;  /* 0x0000004e4408723c */ /* 0x040fe20000001808 */
[----:B------:R3:W4:Y:S07]  /*4150*/  LDSM.16.M88.4 R76, [R89+0x10000] ;  /* 0x01000000594c783b */ /* 0x00072e0000000200 */
[C---:B------:R-:W-:Y:S08]  /*4160*/  HMMA.16816.F32 R12, R68.reuse, R84, R12 ;  /* 0x00000054440c723c */ /* 0x040ff0000000180c */
[----:B------:R-:W-:Y:S01]  /*4170*/  HMMA.16816.F32 R16, R68, R86, R16 ;  /* 0x000000564410723c */ /* 0x000fe20000001810 */
[----:B------:R-:W-:Y:S08]  /*4180*/  LDSM.16.M88.4 R68, [R95+0x4000] ;  /* 0x004000005f44783b */ /* 0x000ff00000000200 */
[----:B---3--:R-:W3:Y:S04]  /*4190*/  LDL R89, [R1+0x64] ;  /* 0x0000640001597983 */ /* 0x008ee80000100800 */
[----:B------:R-:W5:Y:S01]  /*41a0*/  LDSM.16.M88.4 R84, [R252+0x10000] ;  /* 0x01000000fc54783b */ /* 0x000f620000000200 */
[C---:B----4-:R-:W-:Y:S08]  /*41b0*/  HMMA.16816.F32 R4, R72.reuse, R76, R4 ;  /* 0x0000004c4804723c */ /* 0x050ff00000001804 */
[C---:B------:R-:W-:Y:S01]  /*41c0*/  HMMA.16816.F32 R8, R72.reuse, R78, R8 ;  /* 0x0000004e4808723c */ /* 0x040fe20000001808 */
[----:B------:R-:W4:Y:S07]  /*41d0*/  LDSM.16.M88.4 R76, [R252+0x10800] ;  /* 0x01080000fc4c783b */ /* 0x000f2e0000000200 */
[C---:B------:R-:W-:Y:S08]  /*41e0*/  HMMA.16816.F32 R12, R72.reuse, R80, R12 ;  /* 0x00000050480c723c */ /* 0x040ff0000000180c */
[----:B------:R-:W-:Y:S01]  /*41f0*/  HMMA.16816.F32 R16, R72, R82, R16 ;  /* 0x000000524810723c */ /* 0x000fe20000001810 */
[----:B------:R-:W-:Y:S07]  /*4200*/  LDSM.16.M88.4 R72, [R94+0x4000] ;  /* 0x004000005e48783b */ /* 0x000fee0000000200 */
[C---:B-----5:R-:W-:Y:S01]  /*4210*/  HMMA.16816.F32 R4, R68.reuse, R84, R4 ;  /* 0x000000544404723c */ /* 0x060fe20000001804 */
[----:B------:R-:W5:Y:S07]  /*4220*/  LDSM.16.M88.4 R80, [R88+0x10000] ;  /* 0x010000005850783b */ /* 0x000f6e0000000200 */
[C---:B------:R-:W-:Y:S01]  /*4230*/  HMMA.16816.F32 R8, R68.reuse, R86, R8 ;  /* 0x000000564408723c */ /* 0x040fe20000001808 */
[----:B------:R-:W1:Y:S01]  /*4240*/  @P0 S2R R84, SR_TID.X ;  /* 0x0000000000540919 */ /* 0x000e620000002100 */
[----:B------:R-:W-:Y:S06]  /*4250*/  PLOP3.LUT P0, PT, PT, PT, UP0, 0x80, 0x0 ;  /* 0x000000000000781c */ /* 0x000fec0003f0f008 */
[C---:B----4-:R-:W-:Y:S07]  /*4260*/  HMMA.16816.F32 R12, R68.reuse, R76, R12 ;  /* 0x0000004c440c723c */ /* 0x050fee000000180c */
[C---:B------:R-:W-:Y:S01]  /*4270*/  FMUL.FTZ R77, R93.reuse, 1.4426950216293334961 ;  /* 0x3fb8aa3b5d4d7820 */ /* 0x040fe20000410000 */
[----:B------:R-:W-:Y:S07]  /*4280*/  HMMA.16816.F32 R16, R68, R78, R16 ;  /* 0x0000004e4410723c */ /* 0x000fee0000001810 */
[----:B------:R-:W-:Y:S02]  /*4290*/  IMAD.U32 R69, RZ, RZ, UR7 ;  /* 0x00000007ff457e24 */ /* 0x000fe4000f8e00ff */
[----:B-1----:R-:W-:Y:S01]  /*42a0*/  @P3 IMAD.SHL.U32 R76, R84, 0x2, RZ ;  /* 0x00000002544c3824 */ /* 0x002fe200078e00ff */
[----:B------:R-:W-:Y:S02]  /*42b0*/  FSETP.NEU.FTZ.AND P3, PT, R93, -INF , PT ;  /* 0xff8000005d00780b */ /* 0x000fe40003f7d000 */
[----:B------:R-:W4:Y:S01]  /*42c0*/  LDL R93, [R1+0x70] ;  /* 0x00007000015d7983 */ /* 0x000f220000100800 */
[----:B------:R-:W-:Y:S01]  /*42d0*/  IMAD.U32 R68, RZ, RZ, UR28 ;  /* 0x0000001cff447e24 */ /* 0x000fe2000f8e00ff */
[----:B------:R-:W-:Y:S01]  /*42e0*/  @P2 LOP3.LUT R76, R99, 0x6, R76, 0xf8, !PT ;  /* 0x00000006634c2812 */ /* 0x000fe200078ef84c */
[C---:B-----5:R-:W-:Y:S01]  /*42f0*/  HMMA.16816.F32 R4, R72.reuse, R80, R4 ;  /* 0x000000504804723c */ /* 0x060fe20000001804 */
[----:B------:R-:W1:Y:S01]  /*4300*/  S2R R99, SR_TID.X ;  /* 0x0000000000637919 */ /* 0x000e620000002100 */
[----:B------:R-:W-:Y:S03]  /*4310*/  PLOP3.LUT P2, PT, PT, PT, UP0, 0x80, 0x0 ;  /* 0x000000000000781c */ /* 0x000fe60003f4f008 */
[----:B------:R-:W-:Y:S01]  /*4320*/  @P1 IMAD R76, R68, 0x40, R76 ;  /* 0x00000040444c1824 */ /* 0x000fe200078e024c */
[----:B------:R-:W-:Y:S02]  /*4330*/  FSEL R77, R77, RZ, P3 ;  /* 0x000000ff4d4d7208 */ /* 0x000fe40001800000 */
[C---:B------:R-:W-:Y:S01]  /*4340*/  HMMA.16816.F32 R8, R72.reuse, R82, R8 ;  /* 0x000000524808723c */ /* 0x040fe20000001808 */
[----:B------:R-:W-:Y:S02]  /*4350*/  PLOP3.LUT P1, PT, PT, PT, UP0, 0x80, 0x0 ;  /* 0x000000000000781c */ /* 0x000fe40003f2f008 */
[C---:B------:R-:W-:Y:S02]  /*4360*/  @P4 ISETP.GE.AND P4, PT, R76.reuse, UR6, PT ;  /* 0x000000064c004c0c */ /* 0x040fe4000bf86270 */
[----:B------:R-:W-:Y:S02]  /*4370*/  @P0 IADD3 R71, R76, 0x1, RZ ;  /* 0x000000014c470810 */ /* 0x000fe40007ffe0ff */
[----:B------:R-:W-:Y:S02]  /*4380*/  PLOP3.LUT P0, PT, PT, PT, UP0, 0x80, 0x0 ;  /* 0x000000000000781c */ /* 0x000fe40003f0f008 */
[----:B------:R-:W-:Y:S07]  /*4390*/  @P6 ISETP.GE.AND P6, PT, R71, UR6, PT ;  /* 0x0000000647006c0c */ /* 0x000fee000bfc6270 */
[----:B------:R-:W-:Y:S02]  /*43a0*/  @P2 FSEL R4, R4, -INF , !P4 ;  /* 0xff80000004042808 */ /* 0x000fe40006000000 */
[----:B-1----:R-:W-:Y:S02]  /*43b0*/  SHF.R.S32.HI R99, RZ, 0x1f, R99 ;  /* 0x0000001fff637819 */ /* 0x002fe40000011463 */
[----:B------:R-:W-:Y:S01]  /*43c0*/  @P0 FSEL R6, R6, -INF , !P4 ;  /* 0xff80000006060808 */ /* 0x000fe20006000000 */
[----:B------:R-:W-:Y:S01]  /*43d0*/  FFMA.FTZ R4, R4, c[0x0][0x23c], -R77 ;  /* 0x00008f0004047a23 */ /* 0x000fe2000001084d */
[----:B------:R-:W-:Y:S02]  /*43e0*/  LEA.HI R99, R99, R244, RZ, 0x7 ;  /* 0x000000f463637211 */ /* 0x000fe400078f38ff */
[----:B------:R-:W-:Y:S01]  /*43f0*/  PLOP3.LUT P2, PT, PT, PT, UP0, 0x80, 0x0 ;  /* 0x000000000000781c */ /* 0x000fe20003f4f008 */
[----:B------:R-:W1:Y:S01]  /*4400*/  MUFU.EX2 R87, R4 ;  /* 0x0000000400577308 */ /* 0x000e620000000800 */
[----:B------:R-:W-:Y:S02]  /*4410*/  SHF.R.S32.HI R99, RZ, 0x7, R99 ;  /* 0x00000007ff637819 */ /* 0x000fe40000011463 */
[----:B------:R-:W-:Y:S02]  /*4420*/  @P1 FSEL R5, R5, -INF , !P6 ;  /* 0xff80000005051808 */ /* 0x000fe40007000000 */
[----:B------:R-:W-:Y:S01]  /*4430*/  PLOP3.LUT P1, PT, PT, PT, UP0, 0x80, 0x0 ;  /* 0x000000000000781c */ /* 0x000fe20003f2f008 */
[----:B------:R-:W-:Y:S01]  /*4440*/  IMAD R70, R68, 0x2, R99 ;  /* 0x0000000244467824 */ /* 0x000fe200078e0263 */
[----:B------:R-:W-:Y:S01]  /*4450*/  PLOP3.LUT P0, PT, PT, PT, UP0, 0x80, 0x0 ;  /* 0x000000000000781c */ /* 0x000fe20003f0f008 */
[----:B------:R-:W-:Y:S01]  /*4460*/  IMAD R68, R69, 0x4, R98 ;  /* 0x0000000445447824 */ /* 0x000fe200078e0262 */
[----:B------:R-:W-:Y:S01]  /*4470*/  PLOP3.LUT P4, PT, PT, PT, UP0, 0x80, 0x0 ;  /* 0x000000000000781c */ /* 0x000fe20003f8f008 */
[--C-:B------:R-:W-:Y:S02]  /*4480*/  FFMA.FTZ R5, R5, c[0x0][0x23c], -R77.reuse ;  /* 0x00008f0005057a23 */ /* 0x100fe4000001084d */
[----:B------:R-:W-:Y:S01]  /*4490*/  IMAD.WIDE.U32 R68, R68, -0x326172a9, RZ ;  /* 0xcd9e8d5744447825 */ /* 0x000fe200078e00ff */
[----:B------:R-:W-:Y:S01]  /*44a0*/  @P2 IADD3 R78, R76, 0x8, RZ ;  /* 0x000000084c4e2810 */ /* 0x000fe20007ffe0ff */
[----:B------:R5:W-:Y:S01]  /*44b0*/  MUFU.EX2 R86, R5 ;  /* 0x0000000500567308 */ /* 0x000be20000000800 */
[----:B------:R-:W-:Y:S02]  /*44c0*/  PLOP3.LUT P2, PT, PT, PT, UP0, 0x80, 0x0 ;  /* 0x000000000000781c */ /* 0x000fe40003f4f008 */
[----:B------:R-:W-:Y:S02]  /*44d0*/  LOP3.LUT R79, R69, UR15, R92, 0x96, !PT ;  /* 0x0000000f454f7c12 */ /* 0x000fe4000f8e965c */
[----:B------:R-:W4:Y:S01]  /*44e0*/  LDL R92, [R1+0x50] ;  /* 0x00005000015c7983 */ /* 0x000f220000100800 */
[----:B------:R-:W-:Y:S02]  /*44f0*/  @P5 ISETP.GE.AND P5, PT, R78, UR6, PT ;  /* 0x000000064e005c0c */ /* 0x000fe4000bfa6270 */
[----:B------:R-:W-:Y:S01]  /*4500*/  IMAD.WIDE.U32 R78, R79, -0x2daee0ad, RZ ;  /* 0xd2511f534f4e7825 */ /* 0x000fe200078e00ff */
[----:B------:R-:W-:Y:S02]  /*4510*/  @P0 FSEL R7, R7, -INF , !P6 ;  /* 0xff80000007070808 */ /* 0x000fe40007000000 */
[C---:B------:R-:W-:Y:S02]  /*4520*/  @P4 IADD3 R83, R76.reuse, 0x10, RZ ;  /* 0x000000104c534810 */ /* 0x040fe40007ffe0ff */
[----:B------:R-:W-:Y:S02]  /*4530*/  PLOP3.LUT P4, PT, PT, PT, UP0, 0x80, 0x0 ;  /* 0x000000000000781c */ /* 0x000fe40003f8f008 */
[----:B------:R-:W-:Y:S02]  /*4540*/  PLOP3.LUT P0, PT, PT, PT, UP0, 0x80, 0x0 ;  /* 0x000000000000781c */ /* 0x000fe40003f0f008 */
[----:B------:R-:W-:Y:S02]  /*4550*/  PLOP3.LUT P6, PT, PT, PT, UP0, 0x80, 0x0 ;  /* 0x000000000000781c */ /* 0x000fe40003fcf008 */
[----:B-----5:R-:W-:Y:S02]  /*4560*/  @P1 IADD3 R5, R76, 0x9, RZ ;  /* 0x000000094c051810 */ /* 0x020fe40007ffe0ff */
[----:B------:R-:W-:Y:S02]  /*4570*/  PLOP3.LUT P1, PT, PT, PT, UP0, 0x80, 0x0 ;  /* 0x000000000000781c */ /* 0x000fe40003f2f008 */
[----:B------:R-:W-:Y:S03]  /*4580*/  @P2 ISETP.GE.AND P2, PT, R5, UR6, PT ;  /* 0x0000000605002c0c */ /* 0x000fe6000bf46270 */
[----:B------:R-:W-:Y:S02]  /*4590*/  @P4 FSEL R10, R10, -INF , !P5 ;  /* 0xff8000000a0a4808 */ /* 0x000fe40006800000 */
[----:B------:R-:W-:Y:S06]  /*45a0*/  PLOP3.LUT P4, PT, PT, PT, UP0, 0x80, 0x0 ;  /* 0x000000000000781c */ /* 0x000fec0003f8f008 */
[----:B------:R-:W-:Y:S02]  /*45b0*/  @P1 FSEL R8, R8, -INF , !P5 ;  /* 0xff80000008081808 */ /* 0x000fe40006800000 */
[----:B------:R-:W-:Y:S02]  /*45c0*/  @P0 FSEL R9, R9, -INF , !P2 ;  /* 0xff80000009090808 */ /* 0x000fe40005000000 */
[----:B------:R-:W-:Y:S01]  /*45d0*/  PLOP3.LUT P0, PT, PT, PT, UP0, 0x80, 0x0 ;  /* 0x000000000000781c */ /* 0x000fe20003f0f008 */
[--C-:B------:R-:W-:Y:S01]  /*45e0*/  FFMA.FTZ R8, R8, c[0x0][0x23c], -R77.reuse ;  /* 0x00008f0008087a23 */ /* 0x100fe2000001084d */
[----:B------:R-:W-:Y:S01]  /*45f0*/  PLOP3.LUT P1, PT, PT, PT, UP0, 0x80, 0x0 ;  /* 0x000000000000781c */ /* 0x000fe20003f2f008 */
[--C-:B------:R-:W-:Y:S01]  /*4600*/  FFMA.FTZ R9, R9, c[0x0][0x23c], -R77.reuse ;  /* 0x00008f0009097a23 */ /* 0x100fe2000001084d */
[----:B------:R-:W-:Y:S09]  /*4610*/  PLOP3.LUT P5, PT, PT, PT, UP0, 0x80, 0x0 ;  /* 0x000000000000781c */ /* 0x000ff20003faf008 */
[----:B------:R-:W-:Y:S02]  /*4620*/  @P0 IADD3 R5, R76, 0x18, RZ ;  /* 0x000000184c050810 */ /* 0x000fe40007ffe0ff */
[----:B------:R-:W-:Y:S02]  /*4630*/  @P1 FSEL R11, R11, -INF , !P2 ;  /* 0xff8000000b0b1808 */ /* 0x000fe40005000000 */
[----:B------:R-:W-:Y:S02]  /*4640*/  PLOP3.LUT P1, PT, PT, PT, UP0, 0x80, 0x0 ;  /* 0x000000000000781c */ /* 0x000fe40003f2f008 */
[----:B------:R-:W-:Y:S02]  /*4650*/  PLOP3.LUT P0, PT, PT, PT, UP0, 0x80, 0x0 ;  /* 0x000000000000781c */ /* 0x000fe40003f0f008 */
[----:B------:R-:W-:Y:S02]  /*4660*/  PLOP3.LUT P2, PT, PT, PT, UP0, 0x80, 0x0 ;  /* 0x000000000000781c */ /* 0x000fe40003f4f008 */
[----:B------:R-:W-:Y:S02]  /*4670*/  @P5 ISETP.GE.AND P5, PT, R5, UR6, PT ;  /* 0x0000000605005c0c */ /* 0x000fe4000bfa6270 */
[----:B--2---:R-:W-:Y:S02]  /*4680*/  LOP3.LUT R70, R91, UR14, R70, 0x96, !PT ;  /* 0x0000000e5b467c12 */ /* 0x004fe4000f8e9646 */
[----:B------:R-:W2:Y:S03]  /*4690*/  LDL R91, [R1+0x5c] ;  /* 0x00005c00015b7983 */ /* 0x000ea60000100800 */
[----:B------:R-:W-:Y:S05]  /*46a0*/  IMAD.WIDE.U32 R84, R70, -0x326172a9, RZ ;  /* 0xcd9e8d5746547825 */ /* 0x000fea00078e00ff */
[----:B------:R-:W-:Y:S02]  /*46b0*/  LOP3.LUT R80, R85, UR27, R68, 0x96, !PT ;  /* 0x0000001b55507c12 */ /* 0x000fe4000f8e9644 */
[----:B------:R-:W5:Y:S03]  /*46c0*/  LDSM.16.M88.4 R68, [R88+0x10800] ;  /* 0x010800005844783b */ /* 0x000f660000000200 */
[----:B------:R-:W-:Y:S05]  /*46d0*/  IMAD.WIDE.U32 R80, R80, -0x2daee0ad, RZ ;  /* 0xd2511f5350507825 */ /* 0x000fea00078e00ff */
[----:B------:R-:W-:Y:S02]  /*46e0*/  LOP3.LUT R82, R81, UR24, R78, 0x96, !PT ;  /* 0x0000001851527c12 */ /* 0x000fe4000f8e964e */
[----:B------:R-:W-:Y:S01]  /*46f0*/  MUFU.EX2 R81, R9 ;  /* 0x0000000900517308 */ /* 0x000fe20000000800 */
[C---:B---3--:R-:W-:Y:S01]  /*4700*/  FMUL.FTZ R4, R89.reuse, 1.4426950216293334961 ;  /* 0x3fb8aa3b59047820 */ /* 0x048fe20000410000 */
[----:B------:R-:W-:Y:S01]  /*4710*/  FSETP.NEU.FTZ.AND P3, PT, R89, -INF , PT ;  /* 0xff8000005900780b */ /* 0x000fe20003f7d000 */
[C---:B-----5:R-:W-:Y:S01]  /*4720*/  HMMA.16816.F32 R12, R72.reuse, R68, R12 ;  /* 0x00000044480c723c */ /* 0x060fe2000000180c */
[----:B------:R-:W3:Y:S02]  /*4730*/  LDL R89, [R1+0x58] ;  /* 0x0000580001597983 */ /* 0x000ee40000100800 */
[----:B------:R-:W-:Y:S02]  /*4740*/  FSEL R4, R4, RZ, P3 ;  /* 0x000000ff04047208 */ /* 0x000fe40001800000 */
[----:B------:R-:W-:Y:S03]  /*4750*/  PLOP3.LUT P3, PT, PT, PT, UP0, 0x80, 0x0 ;  /* 0x000000000000781c */ /* 0x000fe60003f6f008 */
[----:B------:R-:W-:Y:S04]  /*4760*/  HMMA.16816.F32 R16, R72, R70, R16 ;  /* 0x000000464810723c */ /* 0x000fe80000001810 */
[--C-:B------:R-:W-:Y:S02]  /*4770*/  FFMA.FTZ R6, R6, c[0x0][0x23c], -R4.reuse ;  /* 0x00008f0006067a23 */ /* 0x100fe40000010804 */
[--C-:B------:R-:W-:Y:S02]  /*4780*/  FFMA.FTZ R85, R7, c[0x0][0x23c], -R4.reuse ;  /* 0x00008f0007557a23 */ /* 0x100fe40000010804 */
[----:B------:R5:W1:Y:S01]  /*4790*/  MUFU.EX2 R88, R6 ;  /* 0x0000000600587308 */ /* 0x000a620000000800 */
[----:B------:R-:W-:Y:S01]  /*47a0*/  FFMA.FTZ R10, R10, c[0x0][0x23c], -R4 ;  /* 0x00008f000a0a7a23 */ /* 0x000fe20000010804 */
[----:B------:R-:W-:Y:S02]  /*47b0*/  @P3 ISETP.GE.AND P3, PT, R83, UR6, PT ;  /* 0x0000000653003c0c */ /* 0x000fe4000bf66270 */
[----:B------:R-:W-:Y:S06]  /*47c0*/  IMAD.WIDE.U32 R82, R82, -0x326172a9, RZ ;  /* 0xcd9e8d5752527825 */ /* 0x000fec00078e00ff */
[----:B------:R-:W1:Y:S05]  /*47d0*/  MUFU.EX2 R85, R85 ;  /* 0x0000005500557308 */ /* 0x000e6a0000000800 */
[----:B------:R-:W-:Y:S02]  /*47e0*/  @P1 FSEL R12, R12, -INF , !P3 ;  /* 0xff8000000c0c1808 */ /* 0x000fe40005800000 */
[----:B------:R-:W-:Y:S03]  /*47f0*/  PLOP3.LUT P1, PT, PT, PT, UP0, 0x80, 0x0 ;  /* 0x000000000000781c */ /* 0x000fe60003f2f008 */
[--C-:B------:R-:W-:Y:S01]  /*4800*/  FFMA.FTZ R12, R12, c[0x0][0x23c], -R77.reuse ;  /* 0x00008f000c0c7a23 */ /* 0x100fe2000001084d */
[----:B-----5:R-:W-:Y:S02]  /*4810*/  LOP3.LUT R6, R79, UR26, R90, 0x96, !PT ;  /* 0x0000001a4f067c12 */ /* 0x020fe4000f8e965a */
[----:B------:R-:W5:Y:S03]  /*4820*/  LDL R90, [R1+0x54] ;  /* 0x00005400015a7983 */ /* 0x000f660000100800 */
[----:B------:R-:W-:Y:S05]  /*4830*/  IMAD.WIDE.U32 R6, R6, -0x326172a9, RZ ;  /* 0xcd9e8d5706067825 */ /* 0x000fea00078e00ff */
[----:B------:R-:W-:Y:S02]  /*4840*/  LOP3.LUT R7, R7, UR25, R84, 0x96, !PT ;  /* 0x0000001907077c12 */ /* 0x000fe4000f8e9654 */
[----:B------:R1:W1:Y:S01]  /*4850*/  MUFU.EX2 R84, R8 ;  /* 0x0000000800547308 */ /* 0x0002620000000800 */
[----:B------:R-:W-:Y:S02]  /*4860*/  LOP3.LUT R78, R83, UR23, R6, 0x96, !PT ;  /* 0x00000017534e7c12 */ /* 0x000fe4000f8e9606 */
[----:B------:R-:W-:Y:S04]  /*4870*/  IMAD.WIDE.U32 R6, R7, -0x2daee0ad, RZ ;  /* 0xd2511f5307067825 */ /* 0x000fe800078e00ff */
[----:B------:R-:W-:Y:S01]  /*4880*/  IMAD.WIDE.U32 R78, R78, -0x2daee0ad, RZ ;  /* 0xd2511f534e4e7825 */ /* 0x000fe200078e00ff */
[----:B------:R-:W-:Y:S02]  /*4890*/  LOP3.LUT R7, R7, UR22, R80, 0x96, !PT ;  /* 0x0000001607077c12 */ /* 0x000fe4000f8e9650 */
[----:B------:R1:W-:Y:S01]  /*48a0*/  MUFU.EX2 R83, R10 ;  /* 0x0000000a00537308 */ /* 0x0003e20000000800 */
[----:B------:R-:W-:Y:S01]  /*48b0*/  FFMA.FTZ R80, R11, c[0x0][0x23c], -R4 ;  /* 0x00008f000b507a23 */ /* 0x000fe20000010804 */
[----:B------:R-:W-:Y:S01]  /*48c0*/  LOP3.LUT R79, R79, UR20, R6, 0x96, !PT ;  /* 0x000000144f4f7c12 */ /* 0x000fe2000f8e9606 */
[----:B------:R-:W-:Y:S04]  /*48d0*/  IMAD.WIDE.U32 R6, R7, -0x326172a9, RZ ;  /* 0xcd9e8d5707067825 */ /* 0x000fe800078e00ff */
[----:B------:R-:W-:Y:S03]  /*48e0*/  IMAD.WIDE.U32 R68, R79, -0x326172a9, RZ ;  /* 0xcd9e8d574f447825 */ /* 0x000fe600078e00ff */
[----:B------:R1:W-:Y:S02]  /*48f0*/  MUFU.EX2 R79, R12 ;  /* 0x0000000c004f7308 */ /* 0x0003e40000000800 */
[----:B-1----:R-:W-:Y:S02]  /*4900*/  @P6 IADD3 R8, R76, 0x11, RZ ;  /* 0x000000114c086810 */ /* 0x002fe40007ffe0ff */
[----:B------:R-:W-:Y:S02]  /*4910*/  PLOP3.LUT P6, PT, PT, PT, UP0, 0x80, 0x0 ;  /* 0x000000000000781c */ /* 0x000fe40003fcf008 */
[----:B------:R-:W-:Y:S02]  /*4920*/  @P4 ISETP.GE.AND P4, PT, R8, UR6, PT ;  /* 0x0000000608004c0c */ /* 0x000fe4000bf86270 */
[----:B------:R-:W-:Y:S02]  /*4930*/  LOP3.LUT R8, R69, UR19, R6, 0x96, !PT ;  /* 0x0000001345087c12 */ /* 0x000fe4000f8e9606 */
[----:B------:R-:W1:Y:S01]  /*4940*/  MUFU.EX2 R80, R80 ;  /* 0x0000005000507308 */ /* 0x000e620000000800 */
[----:B------:R-:W-:Y:S02]  /*4950*/  @P2 IADD3 R76, R76, 0x19, RZ ;  /* 0x000000194c4c2810 */ /* 0x000fe40007ffe0ff */
[----:B------:R-:W-:Y:S01]  /*4960*/  LOP3.LUT R10, R7, UR21, R82, 0x96, !PT ;  /* 0x00000015070a7c12 */ /* 0x000fe2000f8e9652 */
[----:B------:R-:W-:Y:S01]  /*4970*/  IMAD.WIDE.U32 R8, R8, -0x2daee0ad, RZ ;  /* 0xd2511f5308087825 */ /* 0x000fe200078e00ff */
[----:B------:R-:W-:Y:S03]  /*4980*/  PLOP3.LUT P2, PT, PT, PT, UP0, 0x80, 0x0 ;  /* 0x000000000000781c */ /* 0x000fe60003f4f008 */
[----:B------:R-:W-:Y:S01]  /*4990*/  IMAD.WIDE.U32 R10, R10, -0x2daee0ad, RZ ;  /* 0xd2511f530a0a7825 */ /* 0x000fe200078e00ff */
[----:B------:R-:W-:Y:S02]  /*49a0*/  @P6 ISETP.GE.AND P6, PT, R76, UR6, PT ;  /* 0x000000064c006c0c */ /* 0x000fe4000bfc6270 */
[----:B------:R-:W-:Y:S02]  /*49b0*/  @P0 FSEL R13, R13, -INF , !P4 ;  /* 0xff8000000d0d0808 */ /* 0x000fe40006000000 */
[----:B------:R-:W-:Y:S02]  /*49c0*/  LOP3.LUT R6, R11, UR18, R78, 0x96, !PT ;  /* 0x000000120b067c12 */ /* 0x000fe4000f8e964e */
[----:B------:R-:W-:Y:S01]  /*49d0*/  PLOP3.LUT P0, PT, PT, PT, UP0, 0x80, 0x0 ;  /* 0x000000000000781c */ /* 0x000fe20003f0f008 */
[--C-:B------:R-:W-:Y:S01]  /*49e0*/  FFMA.FTZ R13, R13, c[0x0][0x23c], -R77.reuse ;  /* 0x00008f000d0d7a23 */ /* 0x100fe2000001084d */
[----:B------:R-:W-:Y:S01]  /*49f0*/  @P1 FSEL R15, R15, -INF , !P4 ;  /* 0xff8000000f0f1808 */ /* 0x000fe20006000000 */
[----:B------:R-:W-:Y:S01]  /*4a00*/  IMAD.WIDE.U32 R6, R6, -0x326172a9, RZ ;  /* 0xcd9e8d5706067825 */ /* 0x000fe200078e00ff */
[----:B------:R-:W-:Y:S01]  /*4a10*/  @P2 FSEL R14, R14, -INF , !P3 ;  /* 0xff8000000e0e2808 */ /* 0x000fe20005800000 */
[----:B------:R1:W-:Y:S01]  /*4a20*/  MUFU.EX2 R78, R13 ;  /* 0x0000000d004e7308 */ /* 0x0003e20000000800 */
[----:B------:R-:W-:Y:S01]  /*4a30*/  PLOP3.LUT P3, PT, PT, PT, UP0, 0x80, 0x0 ;  /* 0x000000000000781c */ /* 0x000fe20003f6f008 */
[----:B------:R-:W-:Y:S01]  /*4a40*/  FFMA.FTZ R15, R15, c[0x0][0x23c], -R4 ;  /* 0x00008f000f0f7a23 */ /* 0x000fe20000010804 */
[----:B------:R-:W-:Y:S01]  /*4a50*/  LOP3.LUT R5, R7, UR17, R68, 0x96, !PT ;  /* 0x0000001107057c12 */ /* 0x000fe2000f8e9644 */
[----:B------:R-:W-:Y:S01]  /*4a60*/  FFMA.FTZ R14, R14, c[0x0][0x23c], -R4 ;  /* 0x00008f000e0e7a23 */ /* 0x000fe20000010804 */
[----:B------:R-:W-:Y:S02]  /*4a70*/  PLOP3.LUT P2, PT, PT, PT, UP0, 0x80, 0x0 ;  /* 0x000000000000781c */ /* 0x000fe40003f4f008 */
[----:B------:R-:W-:Y:S02]  /*4a80*/  PLOP3.LUT P1, PT, PT, PT, UP0, 0x80, 0x0 ;  /* 0x000000000000781c */ /* 0x000fe40003f2f008 */
[--C-:B------:R-:W-:Y:S01]  /*4a90*/  SHF.R.U32.HI R69, RZ, 0x18, R8.reuse ;  /* 0x00000018ff457819 */ /* 0x100fe20000011608 */
[----:B------:R-:W-:Y:S01]  /*4aa0*/  MUFU.EX2 R76, R14 ;  /* 0x0000000e004c7308 */ /* 0x000fe20000000800 */
[C---:B------:R-:W-:Y:S02]  /*4ab0*/  LOP3.LUT R71, R8.reuse, 0xffff, RZ, 0xc0, !PT ;  /* 0x0000ffff08477812 */ /* 0x040fe400078ec0ff */
[----:B------:R-:W-:Y:S02]  /*4ac0*/  SHF.R.U32.HI R70, RZ, 0x10, R8 ;  /* 0x00000010ff467819 */ /* 0x000fe40000011608 */
[----:B------:R-:W-:Y:S02]  /*4ad0*/  LOP3.LUT R11, R8, 0xff, RZ, 0xc0, !PT ;  /* 0x000000ff080b7812 */ /* 0x000fe400078ec0ff */
[----:B------:R-:W-:Y:S02]  /*4ae0*/  LOP3.LUT R8, R6, 0xffff, RZ, 0xc0, !PT ;  /* 0x0000ffff06087812 */ /* 0x000fe400078ec0ff */
[----:B------:R-:W-:Y:S01]  /*4af0*/  LOP3.LUT R7, R5, 0xff, RZ, 0xc0, !PT ;  /* 0x000000ff05077812 */ /* 0x000fe200078ec0ff */
[----:B------:R-:W4:Y:S01]  /*4b00*/  MUFU.EX2 R75, R15 ;  /* 0x0000000f004b7308 */ /* 0x000f220000000800 */
[----:B------:R-:W-:Y:S02]  /*4b10*/  @P0 FSEL R16, R16, -INF , !P5 ;  /* 0xff80000010100808 */ /* 0x000fe40006800000 */
[----:B------:R-:W-:Y:S02]  /*4b20*/  ISETP.LE.U32.AND P0, PT, R7, UR30, PT ;  /* 0x0000001e07007c0c */ /* 0x000fe4000bf03070 */
[----:B------:R-:W-:Y:S01]  /*4b30*/  LOP3.LUT R12, R6, 0xff, RZ, 0xc0, !PT ;  /* 0x000000ff060c7812 */ /* 0x000fe200078ec0ff */
[----:B------:R-:W-:Y:S01]  /*4b40*/  FFMA.FTZ R16, R16, c[0x0][0x23c], -R77 ;  /* 0x00008f0010107a23 */ /* 0x000fe2000001084d */
[----:B-1----:R-:W-:Y:S02]  /*4b50*/  SHF.R.U32.HI R13, RZ, 0x10, R6 ;  /* 0x00000010ff0d7819 */ /* 0x002fe40000011606 */
[--C-:B------:R-:W-:Y:S01]  /*4b60*/  SHF.R.U32.HI R7, RZ, 0x10, R5.reuse ;  /* 0x00000010ff077819 */ /* 0x100fe20000011605 */
[----:B------:R-:W-:Y:S01]  /*4b70*/  MUFU.EX2 R74, R16 ;  /* 0x00000010004a7308 */ /* 0x000fe20000000800 */
[----:B------:R-:W-:Y:S02]  /*4b80*/  LOP3.LUT R10, R9, UR16, R10, 0x96, !PT ;  /* 0x00000010090a7c12 */ /* 0x000fe4000f8e960a */
[----:B------:R-:W-:Y:S02]  /*4b90*/  SHF.R.U32.HI R9, RZ, 0x18, R6 ;  /* 0x00000018ff097819 */ /* 0x000fe40000011606 */
[----:B------:R-:W-:Y:S01]  /*4ba0*/  LOP3.LUT R6, R5, 0xffff, RZ, 0xc0, !PT ;  /* 0x0000ffff05067812 */ /* 0x000fe200078ec0ff */
[----:B------:R-:W-:Y:S01]  /*4bb0*/  @!P0 FADD.FTZ R87, -R87, -RZ ;  /* 0x800000ff57578221 */ /* 0x000fe20000010100 */
[----:B------:R-:W-:Y:S02]  /*4bc0*/  LOP3.LUT R7, R7, 0xff, RZ, 0xc0, !PT ;  /* 0x000000ff07077812 */ /* 0x000fe400078ec0ff */
[----:B------:R-:W-:Y:S02]  /*4bd0*/  SHF.R.U32.HI R6, RZ, 0x8, R6 ;  /* 0x00000008ff067819 */ /* 0x000fe40000011606 */
[----:B------:R-:W-:Y:S02]  /*4be0*/  @P2 FSEL R19, R19, -INF , !P6 ;  /* 0xff80000013132808 */ /* 0x000fe40007000000 */
[----:B------:R-:W-:Y:S02]  /*4bf0*/  @P3 FSEL R18, R18, -INF , !P5 ;  /* 0xff80000012123808 */ /* 0x000fe40006800000 */
[----:B------:R-:W-:Y:S02]  /*4c00*/  @P1 FSEL R17, R17, -INF , !P6 ;  /* 0xff80000011111808 */ /* 0x000fe40007000000 */
[----:B------:R-:W-:Y:S01]  /*4c10*/  ISETP.LE.U32.AND P1, PT, R7, UR30, PT ;  /* 0x0000001e07007c0c */ /* 0x000fe2000bf23070 */
[--C-:B------:R-:W-:Y:S01]  /*4c20*/  FFMA.FTZ R18, R18, c[0x0][0x23c], -R4.reuse ;  /* 0x00008f0012127a23 */ /* 0x100fe20000010804 */
[----:B------:R-:W-:Y:S01]  /*4c30*/  LOP3.LUT R6, R6, 0xffff, RZ, 0xc0, !PT ;  /* 0x0000ffff06067812 */ /* 0x000fe200078ec0ff */
[----:B------:R-:W-:Y:S01]  /*4c40*/  FFMA.FTZ R4, R19, c[0x0][0x23c], -R4 ;  /* 0x00008f0013047a23 */ /* 0x000fe20000010804 */
[----:B------:R-:W-:Y:S01]  /*4c50*/  SHF.R.U32.HI R5, RZ, 0x18, R5 ;  /* 0x00000018ff057819 */ /* 0x000fe20000011605 */
[----:B------:R-:W-:Y:S01]  /*4c60*/  FFMA.FTZ R77, R17, c[0x0][0x23c], -R77 ;  /* 0x00008f00114d7a23 */ /* 0x000fe2000001084d */
[----:B------:R-:W-:Y:S01]  /*4c70*/  ISETP.LE.U32.AND P5, PT, R6, UR30, PT ;  /* 0x0000001e06007c0c */ /* 0x000fe2000bfa3070 */
[----:B------:R1:W-:Y:S01]  /*4c80*/  MUFU.EX2 R72, R4 ;  /* 0x0000000400487308 */ /* 0x0003e20000000800 */
[----:B------:R-:W-:Y:S02]  /*4c90*/  SHF.R.U32.HI R6, RZ, 0x8, R8 ;  /* 0x00000008ff067819 */ /* 0x000fe40000011608 */
[----:B------:R-:W-:Y:S02]  /*4ca0*/  ISETP.LE.U32.AND P6, PT, R5, UR30, PT ;  /* 0x0000001e05007c0c */ /* 0x000fe4000bfc3070 */
[----:B------:R-:W-:Y:S01]  /*4cb0*/  LOP3.LUT R6, R6, 0xffff, RZ, 0xc0, !PT ;  /* 0x0000ffff06067812 */ /* 0x000fe200078ec0ff */
[----:B------:R-:W-:Y:S01]  /*4cc0*/  @!P1 FADD.FTZ R88, -R88, -RZ ;  /* 0x800000ff58589221 */ /* 0x000fe20000010100 */
[----:B------:R-:W-:Y:S02]  /*4cd0*/  ISETP.LE.U32.AND P2, PT, R12, UR30, PT ;  /* 0x0000001e0c007c0c */ /* 0x000fe4000bf43070 */
[----:B------:R-:W-:Y:S01]  /*4ce0*/  ISETP.LE.U32.AND P1, PT, R6, UR30, PT ;  /* 0x0000001e06007c0c */ /* 0x000fe2000bf23070 */
[----:B------:R-:W-:Y:S01]  /*4cf0*/  MUFU.EX2 R77, R77 ;  /* 0x0000004d004d7308 */ /* 0x000fe20000000800 */
[----:B------:R-:W-:Y:S01]  /*4d00*/  LOP3.LUT R5, R10, 0xff, RZ, 0xc0, !PT ;  /* 0x000000ff0a057812 */ /* 0x000fe200078ec0ff */
[----:B------:R-:W-:Y:S01]  /*4d10*/  @!P5 FADD.FTZ R86, -R86, -RZ ;  /* 0x800000ff5656d221 */ /* 0x000fe20000010100 */
[----:B------:R-:W-:Y:S02]  /*4d20*/  ISETP.LE.U32.AND P0, PT, R9, UR30, PT ;  /* 0x0000001e09007c0c */ /* 0x000fe4000bf03070 */
[----:B------:R-:W-:Y:S01]  /*4d30*/  ISETP.LE.U32.AND P5, PT, R5, UR30, PT ;  /* 0x0000001e05007c0c */ /* 0x000fe2000bfa3070 */
[----:B------:R-:W-:Y:S01]  /*4d40*/  @!P6 FADD.FTZ R85, -R85, -RZ ;  /* 0x800000ff5555e221 */ /* 0x000fe20000010100 */
[----:B------:R-:W-:Y:S02]  /*4d50*/  LOP3.LUT R5, R13, 0xff, RZ, 0xc0, !PT ;  /* 0x000000ff0d057812 */ /* 0x000fe400078ec0ff */
[--C-:B------:R-:W-:Y:S01]  /*4d60*/  SHF.R.U32.HI R6, RZ, 0x10, R10.reuse ;  /* 0x00000010ff067819 */ /* 0x100fe2000001160a */
[----:B------:R-:W-:Y:S01]  /*4d70*/  @!P2 FADD.FTZ R84, -R84, -RZ ;  /* 0x800000ff5454a221 */ /* 0x000fe20000010100 */
[----:B------:R-:W-:Y:S01]  /*4d80*/  ISETP.LE.U32.AND P6, PT, R5, UR30, PT ;  /* 0x0000001e05007c0c */ /* 0x000fe2000bfc3070 */
[----:B------:R-:W-:Y:S01]  /*4d90*/  @!P1 FADD.FTZ R81, -R81, -RZ ;  /* 0x800000ff51519221 */ /* 0x000fe20000010100 */
[----:B------:R-:W-:Y:S01]  /*4da0*/  LOP3.LUT R6, R6, 0xff, RZ, 0xc0, !PT ;  /* 0x000000ff06067812 */ /* 0x000fe200078ec0ff */
[----:B------:R-:W4:Y:S01]  /*4db0*/  MUFU.EX2 R73, R18 ;  /* 0x0000001200497308 */ /* 0x000f220000000800 */
[----:B------:R-:W-:Y:S01]  /*4dc0*/  SHF.R.U32.HI R5, RZ, 0x18, R10 ;  /* 0x00000018ff057819 */ /* 0x000fe2000001160a */
[----:B------:R-:W-:Y:S01]  /*4dd0*/  @!P0 FADD.FTZ R80, -R80, -RZ ;  /* 0x800000ff50508221 */ /* 0x000fe20000010100 */
[----:B------:R-:W-:Y:S01]  /*4de0*/  LOP3.LUT R10, R10, 0xffff, RZ, 0xc0, !PT ;  /* 0x0000ffff0a0a7812 */ /* 0x000fe200078ec0ff */
[----:B------:R-:W-:Y:S01]  /*4df0*/  @!P5 FADD.FTZ R79, -R79, -RZ ;  /* 0x800000ff4f4fd221 */ /* 0x000fe20000010100 */
[----:B------:R-:W-:Y:S02]  /*4e00*/  ISETP.LE.U32.AND P2, PT, R5, UR30, PT ;  /* 0x0000001e05007c0c */ /* 0x000fe4000bf43070 */
[----:B------:R-:W-:Y:S02]  /*4e10*/  ISETP.LE.U32.AND P1, PT, R6, UR30, PT ;  /* 0x0000001e06007c0c */ /* 0x000fe4000bf23070 */
[----:B------:R-:W-:Y:S01]  /*4e20*/  LOP3.LUT R6, R70, 0xff, RZ, 0xc0, !PT ;  /* 0x000000ff46067812 */ /* 0x000fe200078ec0ff */
[----:B------:R-:W-:Y:S01]  /*4e30*/  @!P6 FADD.FTZ R83, -R83, -RZ ;  /* 0x800000ff5353e221 */ /* 0x000fe20000010100 */
[----:B------:R-:W-:Y:S02]  /*4e40*/  SHF.R.U32.HI R5, RZ, 0x8, R10 ;  /* 0x00000008ff057819 */ /* 0x000fe4000001160a */
[----:B-1----:R-:W-:Y:S02]  /*4e50*/  SHF.R.U32.HI R4, RZ, 0x8, R71 ;  /* 0x00000008ff047819 */ /* 0x002fe40000011647 */
[----:B------:R-:W-:Y:S02]  /*4e60*/  ISETP.LE.U32.AND P0, PT, R6, UR30, PT ;  /* 0x0000001e06007c0c */ /* 0x000fe4000bf03070 */
[----:B------:R-:W-:Y:S01]  /*4e70*/  F2FP.RELU.PACK_AB R6, R86, R87 ;  /* 0x000000575606723e */ /* 0x000fe200000008ff */
[----:B----4-:R-:W-:Y:S01]  /*4e80*/  @!P2 FADD.FTZ R75, -R75, -RZ ;  /* 0x800000ff4b4ba221 */ /* 0x010fe20000010100 */
[----:B------:R-:W-:Y:S01]  /*4e90*/  LOP3.LUT R5, R5, 0xffff, RZ, 0xc0, !PT ;  /* 0x0000ffff05057812 */ /* 0x000fe200078ec0ff */
[----:B------:R-:W-:Y:S01]  /*4ea0*/  @!P1 FADD.FTZ R76, -R76, -RZ ;  /* 0x800000ff4c4c9221 */ /* 0x000fe20000010100 */
[----:B------:R-:W-:Y:S01]  /*4eb0*/  LOP3.LUT R4, R4, 0xffff, RZ, 0xc0, !PT ;  /* 0x0000ffff04047812 */ /* 0x000fe200078ec0ff */
[----:B------:R1:W-:Y:S01]  /*4ec0*/  STS [R92+0x14000], R6 ;  /* 0x014000065c007388 */ /* 0x0003e20000000800 */
[----:B------:R-:W-:Y:S02]  /*4ed0*/  ISETP.LE.U32.AND P6, PT, R5, UR30, PT ;  /* 0x0000001e05007c0c */ /* 0x000fe4000bfc3070 */
[----:B------:R-:W-:Y:S02]  /*4ee0*/  F2FP.RELU.PACK_AB R5, R85, R88 ;  /* 0x000000585505723e */ /* 0x000fe400000008ff */
[----:B------:R-:W-:Y:S01]  /*4ef0*/  ISETP.LE.U32.AND P5, PT, R4, UR30, PT ;  /* 0x0000001e04007c0c */ /* 0x000fe2000bfa3070 */
[----:B------:R-:W-:Y:S01]  /*4f00*/  @!P0 FADD.FTZ R73, -R73, -RZ ;  /* 0x800000ff49498221 */ /* 0x000fe20000010100 */
[----:B------:R-:W-:Y:S01]  /*4f10*/  F2FP.RELU.PACK_AB R4, R81, R84 ;  /* 0x000000545104723e */ /* 0x000fe200000008ff */
[----:B------:R4:W-:Y:S01]  /*4f20*/  STS [R92+0x14400], R5 ;  /* 0x014400055c007388 */ /* 0x0009e20000000800 */
[----:B------:R-:W-:Y:S02]  /*4f30*/  ISETP.LE.U32.AND P4, PT, R11, UR30, PT ;  /* 0x0000001e0b007c0c */ /* 0x000fe4000bf83070 */
[----:B------:R-:W-:Y:S02]  /*4f40*/  ISETP.LE.U32.AND P3, PT, R69, UR30, PT ;  /* 0x0000001e45007c0c */ /* 0x000fe4000bf63070 */
[----:B------:R-:W-:Y:S01]  /*4f50*/  F2FP.RELU.PACK_AB R8, R80, R83 ;  /* 0x000000535008723e */ /* 0x000fe200000008ff */
[----:B------:R-:W-:Y:S01]  /*4f60*/  @!P6 FADD.FTZ R78, -R78, -RZ ;  /* 0x800000ff4e4ee221 */ /* 0x000fe20000010100 */
[----:B------:R-:W-:Y:S02]  /*4f70*/  FSETP.GE.FTZ.AND P2, PT, R87, RZ, PT ;  /* 0x000000ff5700720b */ /* 0x000fe40003f56000 */
[----:B------:R-:W-:Y:S01]  /*4f80*/  FSETP.GE.FTZ.AND P1, PT, R86, RZ, PT ;  /* 0x000000ff5600720b */ /* 0x000fe20003f36000 */
[----:B------:R-:W-:Y:S01]  /*4f90*/  @!P5 FADD.FTZ R77, -R77, -RZ ;  /* 0x800000ff4d4dd221 */ /* 0x000fe20000010100 */
[----:B------:R-:W-:Y:S03]  /*4fa0*/  F2FP.RELU.PACK_AB R7, R78, R79 ;  /* 0x0000004f4e07723e */ /* 0x000fe600000008ff */
[----:B------:R-:W-:Y:S02]  /*4fb0*/  @!P4 FADD.FTZ R74, -R74, -RZ ;  /* 0x800000ff4a4ac221 */ /* 0x000fe40000010100 */
[----:B------:R-:W-:Y:S01]  /*4fc0*/  @!P3 FADD.FTZ R72, -R72, -RZ ;  /* 0x800000ff4848b221 */ /* 0x000fe20000010100 */
[----:B-1----:R-:W-:Y:S02]  /*4fd0*/  F2FP.RELU.PACK_AB R6, R75, R76 ;  /* 0x0000004c4b06723e */ /* 0x002fe400000008ff */
[----:B------:R-:W-:Y:S02]  /*4fe0*/  FSETP.GE.FTZ.AND P3, PT, R79, RZ, PT ;  /* 0x000000ff4f00720b */ /* 0x000fe40003f76000 */
[----:B----4-:R-:W-:Y:S01]  /*4ff0*/  F2FP.RELU.PACK_AB R5, R77, R74 ;  /* 0x0000004a4d05723e */ /* 0x010fe200000008ff */
[----:B--2---:R1:W-:Y:S04]  /*5000*/  STS [R91+0x14000], R4 ;  /* 0x014000045b007388 */ /* 0x0043e80000000800 */
[----:B------:R-:W-:Y:S01]  /*5010*/  STS [R91+0x14400], R8 ;  /* 0x014400085b007388 */ /* 0x000fe20000000800 */
[----:B-1----:R-:W-:Y:S03]  /*5020*/  F2FP.RELU.PACK_AB R4, R72, R73 ;  /* 0x000000494804723e */ /* 0x002fe600000008ff */
[----:B-----5:R-:W-:Y:S04]  /*5030*/  STS [R90+0x14000], R7 ;  /* 0x014000075a007388 */ /* 0x020fe80000000800 */
[----:B------:R-:W-:Y:S04]  /*5040*/  STS [R90+0x14400], R6 ;  /* 0x014400065a007388 */ /* 0x000fe80000000800 */
[----:B---3--:R-:W-:Y:S04]  /*5050*/  STS [R89+0x14000], R5 ;  /* 0x0140000559007388 */ /* 0x008fe80000000800 */
        /* <DEDUP_REMOVED lines=60> */
[----:B------:R-:W-:Y:S07]  /*5420*/  HMMA.16816.F32 R16, R68, R242, R16 ;  /* 0x000000f24410723c */ /* 0x000fee0000001810 */
[----:B------:R-:W-:Y:S02]  /*5430*/  IMAD.U32 R68, RZ, RZ, UR11 ;  /* 0x0000000bff447e24 */ /* 0x000fe4000f8e00ff */
[----:B------:R-:W-:Y:S03]  /*5440*/  IMAD.U32 R69, RZ, RZ, UR10 ;  /* 0x0000000aff457e24 */ /* 0x000fe6000f8e00ff */
[C---:B------:R-:W-:Y:S04]  /*5450*/  LEA R70, P0, R93.reuse, R68, 0x2 ;  /* 0x000000445d467211 */ /* 0x040fe800078010ff */
[----:B------:R-:W-:Y:S02]  /*5460*/  LEA.HI.X.SX32 R71, R93, R69, 0x2, P0 ;  /* 0x000000455d477211 */ /* 0x000fe400000f16ff */
[----:B------:R-:W-:Y:S03]  /*5470*/  FSETP.GE.FTZ.AND P0, PT, R84, RZ, PT ;  /* 0x000000ff5400720b */ /* 0x000fe60003f16000 */
[----:B------:R-:W2:Y:S04]  /*5480*/  LDG.E R69, [R70.64] ;  /* 0x0000000446457981 */ /* 0x000ea8000c1e1900 */
[----:B------:R2:W3:Y:S02]  /*5490*/  LDG.E R68, [R70.64+0x20] ;  /* 0x0000200446447981 */ /* 0x0004e4000c1e1900 */
[C---:B--2---:R-:W-:Y:S02]  /*54a0*/  FADD.FTZ R70, -R69.reuse, R4 ;  /* 0x0000000445467221 */ /* 0x044fe40000010100 */
[C---:B------:R-:W-:Y:S02]  /*54b0*/  FADD.FTZ R5, -R69.reuse, R5 ;  /* 0x0000000545057221 */ /* 0x040fe40000010100 */
[C---:B------:R-:W-:Y:S01]  /*54c0*/  FADD.FTZ R4, -R69.reuse, R8 ;  /* 0x0000000845047221 */ /* 0x040fe20000010100 */
[-C--:B------:R-:W-:Y:S01]  /*54d0*/  FSEL R8, R70, R69.reuse, P2 ;  /* 0x0000004546087208 */ /* 0x080fe20001000000 */
[----:B------:R-:W-:Y:S01]  /*54e0*/  FADD.FTZ R9, -R69, R9 ;  /* 0x0000000945097221 */ /* 0x000fe20000010100 */
[-C--:B------:R-:W-:Y:S01]  /*54f0*/  FSEL R5, R5, R69.reuse, P1 ;  /* 0x0000004505057208 */ /* 0x080fe20000800000 */
[----:B------:R-:W-:Y:S01]  /*5500*/  FADD.FTZ R12, -R69, R12 ;  /* 0x0000000c450c7221 */ /* 0x000fe20000010100 */
[----:B------:R-:W-:Y:S01]  /*5510*/  FSEL R4, R4, R69, P0 ;  /* 0x0000004504047208 */ /* 0x000fe20000000000 */
[----:B------:R-:W-:Y:S01]  /*5520*/  FMUL.FTZ R8, R87, R8 ;  /* 0x0000000857087220 */ /* 0x000fe20000410000 */
[----:B------:R-:W-:Y:S01]  /*5530*/  FSETP.GE.FTZ.AND P0, PT, R77, RZ, PT ;  /* 0x000000ff4d00720b */ /* 0x000fe20003f16000 */
[----:B------:R-:W-:Y:S01]  /*5540*/  FMUL.FTZ R86, R86, R5 ;  /* 0x0000000556567220 */ /* 0x000fe20000410000 */
[----:B------:R-:W-:Y:S01]  /*5550*/  FSETP.GE.FTZ.AND P1, PT, R81, RZ, PT ;  /* 0x000000ff5100720b */ /* 0x000fe20003f36000 */
[----:B------:R-:W-:Y:S01]  /*5560*/  FMUL.FTZ R84, R84, R4 ;  /* 0x0000000454547220 */ /* 0x000fe20000410000 */
[----:B------:R-:W-:Y:S01]  /*5570*/  FSETP.GE.FTZ.AND P2, PT, R78, RZ, PT ;  /* 0x000000ff4e00720b */ /* 0x000fe20003f56000 */
[C---:B------:R-:W-:Y:S01]  /*5580*/  FADD.FTZ R5, -R69.reuse, R16 ;  /* 0x0000001045057221 */ /* 0x040fe20000010100 */
[----:B------:R-:W-:Y:S01]  /*5590*/  F2FP.PACK_AB R4, R86, R8 ;  /* 0x000000085604723e */ /* 0x000fe200000000ff */
[----:B------:R-:W-:Y:S01]  /*55a0*/  FADD.FTZ R13, -R69, R13 ;  /* 0x0000000d450d7221 */ /* 0x000fe20000010100 */
[-C--:B------:R-:W-:Y:S01]  /*55b0*/  FSEL R9, R9, R69.reuse, P1 ;  /* 0x0000004509097208 */ /* 0x080fe20000800000 */
[----:B---3--:R-:W-:Y:S01]  /*55c0*/  FADD.FTZ R6, -R68, R6 ;  /* 0x0000000644067221 */ /* 0x008fe20000010100 */
[----:B------:R-:W-:Y:S01]  /*55d0*/  FSETP.GE.FTZ.AND P1, PT, R74, RZ, PT ;  /* 0x000000ff4a00720b */ /* 0x000fe20003f36000 */
[----:B------:R1:W-:Y:S01]  /*55e0*/  STS [R92+0x12000], R4 ;  /* 0x012000045c007388 */ /* 0x0003e20000000800 */
[-C--:B------:R-:W-:Y:S01]  /*55f0*/  FSEL R13, R13, R69.reuse, P2 ;  /* 0x000000450d0d7208 */ /* 0x080fe20001000000 */
[----:B------:R-:W-:Y:S01]  /*5600*/  FADD.FTZ R11, -R68, R11 ;  /* 0x0000000b440b7221 */ /* 0x000fe20000010100 */
[----:B------:R-:W-:Y:S01]  /*5610*/  FSEL R5, R5, R69, P1 ;  /* 0x0000004505057208 */ /* 0x000fe20000800000 */
[----:B------:R-:W-:Y:S01]  /*5620*/  FMUL.FTZ R9, R81, R9 ;  /* 0x0000000951097220 */ /* 0x000fe20000410000 */
[----:B------:R-:W-:Y:S01]  /*5630*/  FSEL R12, R12, R69, P3 ;  /* 0x000000450c0c7208 */ /* 0x000fe20001800000 */
[----:B------:R-:W-:Y:S01]  /*5640*/  @P0 FADD.FTZ R69, -R69, R17 ;  /* 0x0000001145450221 */ /* 0x000fe20000010100 */
[----:B------:R-:W-:Y:S01]  /*5650*/  FSETP.GE.FTZ.AND P0, PT, R85, RZ, PT ;  /* 0x000000ff5500720b */ /* 0x000fe20003f16000 */
[----:B------:R-:W-:Y:S01]  /*5660*/  FMUL.FTZ R74, R74, R5 ;  /* 0x000000054a4a7220 */ /* 0x000fe20000410000 */
[----:B------:R-:W-:Y:S01]  /*5670*/  FSETP.GE.FTZ.AND P1, PT, R88, RZ, PT ;  /* 0x000000ff5800720b */ /* 0x000fe20003f36000 */
[----:B------:R-:W-:Y:S01]  /*5680*/  FMUL.FTZ R12, R79, R12 ;  /* 0x0000000c4f0c7220 */ /* 0x000fe20000410000 */
[----:B------:R-:W-:Y:S01]  /*5690*/  FSETP.GE.FTZ.AND P2, PT, R75, RZ, PT ;  /* 0x000000ff4b00720b */ /* 0x000fe20003f56000 */
[----:B------:R-:W-:Y:S01]  /*56a0*/  FMUL.FTZ R8, R78, R13 ;  /* 0x0000000d4e087220 */ /* 0x000fe20000410000 */
[----:B------:R-:W-:Y:S01]  /*56b0*/  FSEL R6, R6, R68, P1 ;  /* 0x0000004406067208 */ /* 0x000fe20000800000 */
[----:B------:R-:W-:Y:S01]  /*56c0*/  FMUL.FTZ R69, R77, R69 ;  /* 0x000000454d457220 */ /* 0x000fe20000410000 */
[----:B------:R-:W-:Y:S02]  /*56d0*/  FSETP.GE.FTZ.AND P1, PT, R80, RZ, PT ;  /* 0x000000ff5000720b */ /* 0x000fe40003f36000 */
[----:B------:R-:W-:Y:S01]  /*56e0*/  FSETP.GE.FTZ.AND P3, PT, R76, RZ, PT ;  /* 0x000000ff4c00720b */ /* 0x000fe20003f76000 */
[----:B------:R-:W-:Y:S01]  /*56f0*/  FMUL.FTZ R88, R88, R6 ;  /* 0x0000000658587220 */ /* 0x000fe20000410000 */
[----:B------:R-:W-:Y:S01]  /*5700*/  F2FP.PACK_AB R9, R9, R84 ;  /* 0x000000540909723e */ /* 0x000fe200000000ff */
[----:B------:R-:W-:Y:S01]  /*5710*/  FADD.FTZ R6, -R68, R15 ;  /* 0x0000000f44067221 */ /* 0x000fe20000010100 */
[----:B------:R-:W-:Y:S01]  /*5720*/  F2FP.PACK_AB R8, R8, R12 ;  /* 0x0000000c0808723e */ /* 0x000fe200000000ff */
[----:B-1----:R-:W-:Y:S03]  /*5730*/  FADD.FTZ R4, -R68, R7 ;  /* 0x0000000744047221 */ /* 0x002fe60000010100 */
[----:B------:R-:W-:Y:S02]  /*5740*/  FSEL R6, R6, R68, P2 ;  /* 0x0000004406067208 */ /* 0x000fe40001000000 */
[----:B------:R-:W-:Y:S02]  /*5750*/  F2FP.PACK_AB R7, R69, R74 ;  /* 0x0000004a4507723e */ /* 0x000fe400000000ff */
[-C--:B------:R-:W-:Y:S01]  /*5760*/  FSEL R5, R4, R68.reuse, P0 ;  /* 0x0000004404057208 */ /* 0x080fe20000000000 */
[C---:B------:R-:W-:Y:S01]  /*5770*/  FADD.FTZ R4, -R68.reuse, R10 ;  /* 0x0000000a44047221 */ /* 0x040fe20000010100 */
[----:B------:R-:W-:Y:S01]  /*5780*/  FSETP.GE.FTZ.AND P0, PT, R83, RZ, PT ;  /* 0x000000ff5300720b */ /* 0x000fe20003f16000 */
[----:B------:R-:W-:Y:S02]  /*5790*/  FADD.FTZ R10, -R68, R14 ;  /* 0x0000000e440a7221 */ /* 0x000fe40000010100 */
[----:B------:R-:W-:Y:S01]  /*57a0*/  FMUL.FTZ R85, R85, R5 ;  /* 0x0000000555557220 */ /* 0x000fe20000410000 */
[----:B------:R-:W-:Y:S01]  /*57b0*/  FSEL R4, R4, R68, P0 ;  /* 0x0000004404047208 */ /* 0x000fe20000000000 */
[----:B------:R-:W-:Y:S01]  /*57c0*/  FADD.FTZ R5, -R68, R18 ;  /* 0x0000001244057221 */ /* 0x000fe20000010100 */
[----:B------:R-:W-:Y:S01]  /*57d0*/  FSETP.GE.FTZ.AND P0, PT, R72, RZ, PT ;  /* 0x000000ff4800720b */ /* 0x000fe20003f16000 */
[----:B------:R-:W-:Y:S01]  /*57e0*/  FMUL.FTZ R75, R75, R6 ;  /* 0x000000064b4b7220 */ /* 0x000fe20000410000 */
[----:B------:R-:W-:Y:S01]  /*57f0*/  FSEL R10, R10, R68, P3 ;  /* 0x000000440a0a7208 */ /* 0x000fe20001800000 */
[----:B------:R-:W-:Y:S01]  /*5800*/  FMUL.FTZ R83, R83, R4 ;  /* 0x0000000453537220 */ /* 0x000fe20000410000 */
[----:B------:R-:W-:Y:S02]  /*5810*/  FSEL R4, R11, R68, P1 ;  /* 0x000000440b047208 */ /* 0x000fe40000800000 */
[----:B------:R-:W-:Y:S01]  /*5820*/  FSETP.GE.FTZ.AND P1, PT, R73, RZ, PT ;  /* 0x000000ff4900720b */ /* 0x000fe20003f36000 */
[----:B------:R-:W-:Y:S02]  /*5830*/  FMUL.FTZ R10, R76, R10 ;  /* 0x0000000a4c0a7220 */ /* 0x000fe40000410000 */
[----:B------:R-:W-:Y:S01]  /*5840*/  FMUL.FTZ R80, R80, R4 ;  /* 0x0000000450507220 */ /* 0x000fe20000410000 */
[----:B------:R-:W-:Y:S02]  /*5850*/  F2FP.PACK_AB R4, R85, R88 ;  /* 0x000000585504723e */ /* 0x000fe400000000ff */
[----:B------:R-:W-:Y:S01]  /*5860*/  FSEL R5, R5, R68, P1 ;  /* 0x0000004405057208 */ /* 0x000fe20000800000 */
[----:B------:R-:W-:Y:S01]  /*5870*/  @P0 FADD.FTZ R68, -R68, R19 ;  /* 0x0000001344440221 */ /* 0x000fe20000010100 */
[----:B------:R-:W-:Y:S01]  /*5880*/  F2FP.PACK_AB R6, R80, R83 ;  /* 0x000000535006723e */ /* 0x000fe200000000ff */
[----:B------:R1:W-:Y:S01]  /*5890*/  STS [R92+0x12400], R4 ;  /* 0x012400045c007388 */ /* 0x0003e20000000800 */
[----:B------:R-:W-:Y:S01]  /*58a0*/  PLOP3.LUT P0, PT, PT, PT, UP4, 0x80, 0x0 ;  /* 0x000000000000781c */ /* 0x000fe20003f0f048 */
[----:B------:R-:W-:Y:S01]  /*58b0*/  FMUL.FTZ R73, R73, R5 ;  /* 0x0000000549497220 */ /* 0x000fe20000410000 */
[----:B------:R-:W-:Y:S01]  /*58c0*/  F2FP.PACK_AB R5, R75, R10 ;  /* 0x0000000a4b05723e */ /* 0x000fe200000000ff */
[----:B------:R-:W-:Y:S01]  /*58d0*/  STS [R91+0x12000], R9 ;  /* 0x012000095b007388 */ /* 0x000fe20000000800 */
[----:B------:R-:W-:Y:S03]  /*58e0*/  FMUL.FTZ R68, R72, R68 ;  /* 0x0000004448447220 */ /* 0x000fe60000410000 */
[----:B------:R-:W-:Y:S04]  /*58f0*/  STS [R91+0x12400], R6 ;  /* 0x012400065b007388 */ /* 0x000fe80000000800 */
[----:B------:R-:W-:Y:S04]  /*5900*/  STS [R90+0x12000], R8 ;  /* 0x012000085a007388 */ /* 0x000fe80000000800 */
[----:B------:R-:W-:Y:S04]  /*5910*/  STS [R90+0x12400], R5 ;  /* 0x012400055a007388 */ /* 0x000fe80000000800 */
[----:B------:R-:W-:Y:S01]  /*5920*/  STS [R89+0x12000], R7 ;  /* 0x0120000759007388 */ /* 0x000fe20000000800 */
[----:B-1----:R-:W-:Y:S05]  /*5930*/  F2FP.PACK_AB R4, R68, R73 ;  /* 0x000000494404723e */ /* 0x002fea00000000ff */
[----:B------:R1:W-:Y:S04]  /*5940*/  STS [R89+0x12400], R4 ;  /* 0x0124000459007388 */ /* 0x0003e80000000800 */
[----:B------:R-:W-:Y:S01]  /*5950*/  BAR.SYNC.DEFER_BLOCKING 0x0 ;  /* 0x0000000000007b1d */ /* 0x000fe20000010000 */
[----:B-1----:R-:W-:Y:S07]  /*5960*/  IMAD.MOV.U32 R89, RZ, RZ, c[0x0][0x22c] ;  /* 0x00008b00ff597624 */ /* 0x002fee00078e00ff */
[----:B------:R-:W-:Y:S01]  /*5970*/  LDSM.16.MT88.4 R4, [R3+0x14000] ;  /* 0x014000000304783b */ /* 0x000fe20000004200 */
[----:B------:R-:W-:Y:S04]  /*5980*/  IMAD R89, R89, c[0x0][0x1c0], RZ ;  /* 0x0000700059597a24 */ /* 0x000fe800078e02ff */
[----:B------:R-:W-:Y:S03]  /*5990*/  IMAD.U32 R88, R89, -0x40, RZ ;  /* 0xffffffc059587824 */ /* 0x000fe600078e00ff */
[----:B------:R-:W1:Y:S08]  /*59a0*/  LDSM.16.MT88.4 R8, [R0+0x6000] ;  /* 0x006000000008783b */ /* 0x000e700000004200 */
[----:B------:R-:W2:Y:S08]  /*59b0*/  LDSM.16.MT88.4 R12, [R2+0x14000] ;  /* 0x01400000020c783b */ /* 0x000eb00000004200 */
[----:B------:R-:W3:Y:S08]  /*59c0*/  LDSM.16.MT88.4 R16, [R0+0x8000] ;  /* 0x008000000010783b */ /* 0x000ef00000004200 */
[----:B------:R-:W4:Y:S06]  /*59d0*/  LDL.LU.64 R90, [R1+0x30] ;  /* 0x00003000015a7983 */ /* 0x000f2c0000300a00 */
[----:B------:R-:W5:Y:S08]  /*59e0*/  LDSM.16.MT88.4 R68, [R0+0xa000] ;  /* 0x00a000000044783b */ /* 0x000f700000004200 */
        /* <DEDUP_REMOVED lines=14> */
[-C--:B-----5:R-:W-:Y:S08]  /*5ad0*/  HMMA.16816.F32 R52, R4, R68.reuse, R52 ;  /* 0x000000440434723c */ /* 0x0a0ff00000001834 */
[C---:B------:R-:W-:Y:S08]  /*5ae0*/  HMMA.16816.F32 R56, R12.reuse, R68, R56 ;  /* 0x000000440c38723c */ /* 0x040ff00000001838 */
[-C--:B------:R-:W-:Y:S01]  /*5af0*/  HMMA.16816.F32 R60, R12, R70.reuse, R60 ;  /* 0x000000460c3c723c */ /* 0x080fe2000000183c */
[----:B------:R-:W-:Y:S07]  /*5b00*/  LDSM.16.MT88.4 R12, [R0+0x7000] ;  /* 0x00700000000c783b */ /* 0x000fee0000004200 */
[----:B------:R-:W-:Y:S01]  /*5b10*/  HMMA.16816.F32 R64, R4, R70, R64 ;  /* 0x000000460440723c */ /* 0x000fe20000001840 */
[----:B------:R-:W5:Y:S07]  /*5b20*/  LDSM.16.MT88.4 R4, [R3+0x15000] ;  /* 0x015000000304783b */ /* 0x000f6e0000004200 */
        /* <DEDUP_REMOVED lines=17> */
[-C--:B-----5:R-:W-:Y:S01]  /*5c40*/  HMMA.16816.F32 R20, R4, R12.reuse, R20 ;  /* 0x0000000c0414723c */ /* 0x0a0fe20000001814 */
        /* <DEDUP_REMOVED lines=14> */
[C---:B----4-:R-:W-:Y:S01]  /*5d30*/  LEA R5, P1, R88.reuse, R90, 0x2 ;  /* 0x0000005a58057211 */ /* 0x050fe200078210ff */
[-C--:B-1----:R-:W-:Y:S05]  /*5d40*/  HMMA.16816.F32 R20, R12, R16.reuse, R20 ;  /* 0x000000100c14723c */ /* 0x082fea0000001814 */
        /* <DEDUP_REMOVED lines=71> */
.L_x_536:
[----:B-1----:R-:W2:Y:S01]  /*61c0*/  LDL R5, [R1+0x1c] ;  /* 0x00001c0001057983 */ /* 0x002ea20000100800 */
[----:B------:R-:W-:Y:S03]  /*61d0*/  @UP4 UIADD3 UR13, UP1, UR8, -0x100, URZ ;  /* 0xffffff00080d4890 */ /* 0x000fe6000ff3e03f */
[----:B------:R-:W3:Y:S01]  /*61e0*/  LDL R4, [R1+0x28] ;  /* 0x0000280001047983 */ /* 0x000ee20000100800 */
[----:B------:R-:W-:Y:S02]  /*61f0*/  @UP4 UIADD3.X UR12, UR9, -0x1, URZ, UP1, !UPT ;  /* 0xffffffff090c4890 */ /* 0x000fe40008ffe43f */
[----:B------:R-:W-:Y:S01]  /*6200*/  @UP4 UIADD3 UR11, UP1, UR11, -0x100, URZ ;  /* 0xffffff000b0b4890 */ /* 0x000fe2000ff3e03f */
[----:B------:R-:W-:Y:S01]  /*6210*/  STL.64 [R1+0xd8], R38 ;  /* 0x0000d82601007387 */ /* 0x000fe20000100a00 */
[----:B------:R-:W-:Y:S02]  /*6220*/  @UP4 UMOV UR8, UR13 ;  /* 0x0000000d00084c82 */ /* 0x000fe40008000000 */
[----:B------:R-:W-:Y:S01]  /*6230*/  @UP4 UIADD3.X UR10, UR10, -0x1, URZ, UP1, !UPT ;  /* 0xffffffff0a0a4890 */ /* 0x000fe20008ffe43f */
[----:B------:R-:W-:Y:S01]  /*6240*/  LDSM.16.MT88.4 R16, [R0+0xc000] ;  /* 0x00c000000010783b */ /* 0x000fe20000004200 */
[----:B------:R-:W-:Y:S03]  /*6250*/  @UP4 UMOV UR9, UR12 ;  /* 0x0000000c00094c82 */ /* 0x000fe60008000000 */
        /* <DEDUP_REMOVED lines=76> */
[----:B------:R-:W2:Y:S06]  /*6720*/  LDL R245, [R1+0x70] ;  /* 0x0000700001f57983 */ /* 0x000eac0000100800 */
[----:B------:R-:W-:Y:S01]  /*6730*/  IMAD.MOV.U32 R244, RZ, RZ, 0x4 ;  /* 0x00000004fff47424 */ /* 0x000fe200078e00ff */
[-C--:B------:R-:W-:Y:S08]  /*6740*/  HMMA.16816.F32 R76, R28, R246.reuse, R76 ;  /* 0x000000f61c4c723c */ /* 0x080ff0000000184c */
[C---:B------:R-:W-:Y:S01]  /*6750*/  HMMA.16816.F32 R80, R248.reuse, R246, R80 ;  /* 0x000000f6f850723c */ /* 0x040fe20000001850 */
[----:B------:R1:W3:Y:S06]  /*6760*/  LDL R246, [R1+0x64] ;  /* 0x0000640001f67983 */ /* 0x0002ec0000100800 */
[----:B------:R-:W-:Y:S01]  /*6770*/  IMAD.MOV.U32 R247, RZ, RZ, c[0x0][0x22c] ;  /* 0x00008b00fff77624 */ /* 0x000fe200078e00ff */
[-C--:B------:R-:W-:Y:S04]  /*6780*/  HMMA.16816.F32 R84, R248, R24.reuse, R84 ;  /* 0x00000018f854723c */ /* 0x080fe80000001854 */
[----:B------:R-:W-:Y:S04]  /*6790*/  IMAD R247, R247, c[0x0][0x1c0], RZ ;  /* 0x00007000f7f77a24 */ /* 0x000fe800078e02ff */
[C---:B------:R-:W-:Y:S01]  /*67a0*/  HMMA.16816.F32 R88, R28.reuse, R24, R88 ;  /* 0x000000181c58723c */ /* 0x040fe20000001858 */
[----:B------:R1:W4:Y:S06]  /*67b0*/  LDL R25, [R1+0x60] ;  /* 0x0000600001197983 */ /* 0x00032c0000100800 */
[C---:B------:R-:W-:Y:S01]  /*67c0*/  IMAD.SHL.U32 R24, R247.reuse, 0x8, RZ ;  /* 0x00000008f7187824 */ /* 0x040fe200078e00ff */
        /* <DEDUP_REMOVED lines=9> */
[----:B------:R-:W-:Y:S02]  /*6860*/  IMAD.SHL.U32 R251, R250, 0x20, RZ ;  /* 0x00000020fafb7824 */ /* 0x000fe400078e00ff */
[----:B--2---:R-:W-:Y:S05]  /*6870*/  @P0 IMAD.WIDE R244, R245, R244, UR8 ;  /* 0x00000008f5f40e25 */ /* 0x004fea000f8e02f4 */
[----:B---3--:R2:W3:Y:S04]  /*6880*/  @P0 LDG.E R246, [R244.64+0x20] ;  /* 0x00002004f4f60981 */ /* 0x0084e8000c1e1900 */
[----:B----4-:R2:W4:Y:S04]  /*6890*/  @P0 LDG.E R25, [R244.64] ;  /* 0x00000004f4190981 */ /* 0x010528000c1e1900 */
[----:B------:R1:W-:Y:S01]  /*68a0*/  RED.E.ADD.F32.FTZ.RN.STRONG.GPU [R20.64], R4 ;  /* 0x000000041400798e */ /* 0x0003e2000c10e784 */
[-C--:B--2---:R-:W-:Y:S01]  /*68b0*/  LEA R244, P1, R24, R20.reuse, 0x2 ;  /* 0x0000001418f47211 */ /* 0x084fe200078210ff */
[----:B------:R-:W-:Y:S05]  /*68c0*/  IMAD.SHL.U32 R245, R247, 0x8, RZ ;  /* 0x00000008f7f57824 */ /* 0x000fea00078e00ff */
[-C--:B------:R-:W-:Y:S02]  /*68d0*/  LEA.HI.X.SX32 R245, R245, R21.reuse, 0x2, P1 ;  /* 0x00000015f5f57211 */ /* 0x080fe400008f16ff */
[CC--:B-1----:R-:W-:Y:S03]  /*68e0*/  LEA R4, P1, R249.reuse, R20.reuse, 0x2 ;  /* 0x00000014f9047211 */ /* 0x0c2fe600078210ff */
[----:B------:R1:W-:Y:S02]  /*68f0*/  RED.E.ADD.F32.FTZ.RN.STRONG.GPU [R244.64], R5 ;  /* 0x00000005f400798e */ /* 0x0003e4000c10e784 */
[-C--:B-1----:R-:W-:Y:S02]  /*6900*/  LEA.HI.X.SX32 R5, R249, R21.reuse, 0x2, P1 ;  /* 0x00000015f9057211 */ /* 0x082fe400008f16ff */
[----:B----4-:R1:W-:Y:S04]  /*6910*/  @P0 STL [R1+0x60], R25 ;  /* 0x0000601901000387 */ /* 0x0103e80000100800 */
[----:B-1----:R1:W5:Y:S04]  /*6920*/  LDL.LU.64 R24, [R1+0xa0] ;  /* 0x0000a00001187983 */ /* 0x0023680000300a00 */
[----:B---3--:R2:W-:Y:S04]  /*6930*/  @P0 STL [R1+0x64], R246 ;  /* 0x000064f601000387 */ /* 0x0085e80000100800 */
        /* <DEDUP_REMOVED lines=297> */
.L_x_537:
[----:B------:R-:W-:Y:S01]  /*7bd0*/  ISETP.LT.AND P0, PT, RZ, UR7, PT ;  /* 0x00000007ff007c0c */ /* 0x000fe2000bf01270 */
[----:B------:R-:W-:Y:S11]  /*7be0*/  UIADD3 UR7, UR7, -0x1, URZ ;  /* 0xffffffff07077890 */ /* 0x000ff6000fffe03f */
[----:B------:R-:W-:Y:S01]  /*7bf0*/  @!UPT UIADD3 URZ, URZ, URZ, URZ ;  /* 0x0000003f3f3ff290 */ /* 0x000fe2000fffe03f */
[----:B------:R-:W-:-:S05]  /*7c00*/  @P0 BRA `(.L_x_538) ;  /* 0xffffbfd000000947 */ /* 0x000fca000383ffff */
[----:B------:R-:W2:Y:S04]  /*7c10*/  LDL R85, [R1+0x80] ;  /* 0x0000800001557983 */ /* 0x000ea80000100800 */
[----:B------:R-:W3:Y:S01]  /*7c20*/  LDL R84, [R1+0x84] ;  /* 0x0000840001547983 */ /* 0x000ee20000100800 */
[----:B------:R-:W-:Y:S01]  /*7c30*/  FMUL.FTZ R15, R49, c[0x0][0x2dc] ;  /* 0x0000b700310f7a20 */ /* 0x000fe20000410000 */
[----:B------:R-:W-:Y:S01]  /*7c40*/  UISETP.NE.AND UP0, UPT, UR31, -0x1, UPT ;  /* 0xffffffff1f00788c */ /* 0x000fe2000bf05270 */
[----:B------:R-:W-:Y:S01]  /*7c50*/  FMUL.FTZ R69, R48, c[0x0][0x2dc] ;  /* 0x0000b70030457a20 */ /* 0x000fe20000410000 */
[----:B------:R-:W-:Y:S01]  /*7c60*/  ULDC.64 UR10, c[0x0][0x3a0] ;  /* 0x0000e800000a7ab9 */ /* 0x000fe20000000a00 */
[----:B------:R-:W-:Y:S02]  /*7c70*/  FMUL.FTZ R100, R100, c[0x0][0x2e0] ;  /* 0x0000b80064647a20 */ /* 0x000fe40000410000 */
[----:B------:R-:W-:Y:S01]  /*7c80*/  FMUL.FTZ R49, R101, c[0x0][0x2e0] ;  /* 0x0000b80065317a20 */ /* 0x000fe20000410000 */
[----:B------:R-:W-:Y:S01]  /*7c90*/  F2FP.PACK_AB R15, R15, R69 ;  /* 0x000000450f0f723e */ /* 0x000fe200000000ff */
[----:B------:R-:W-:Y:S01]  /*7ca0*/  FMUL.FTZ R14, R51, c[0x0][0x2dc] ;  /* 0x0000b700330e7a20 */ /* 0x000fe20000410000 */
[----:B------:R-:W-:Y:S01]  /*7cb0*/  PLOP3.LUT P0, PT, PT, PT, UP0, 0x80, 0x0 ;  /* 0x000000000000781c */ /* 0x000fe20003f0f008 */
[----:B-1----:R-:W-:Y:S01]  /*7cc0*/  FMUL.FTZ R13, R45, c[0x0][0x2dc] ;  /* 0x0000b7002d0d7a20 */ /* 0x002fe20000410000 */
[----:B------:R-:W-:Y:S01]  /*7cd0*/  F2FP.PACK_AB R49, R49, R100 ;  /* 0x000000643131723e */ /* 0x000fe200000000ff */
[----:B------:R-:W-:Y:S01]  /*7ce0*/  BAR.SYNC.DEFER_BLOCKING 0x0 ;  /* 0x0000000000007b1d */ /* 0x000fe20000010000 */
[----:B------:R-:W-:Y:S01]  /*7cf0*/  FMUL.FTZ R102, R102, c[0x0][0x2e0] ;  /* 0x0000b80066667a20 */ /* 0x000fe20000410000 */
[----:B------:R-:W-:Y:S01]  /*7d00*/  @UP0 UIADD3 UR7, UR29, UR31, URZ ;  /* 0x0000001f1d070290 */ /* 0x000fe2000fffe03f */
[----:B------:R-:W-:-:S02]  /*7d10*/  FMUL.FTZ R48, R103, c[0x0][0x2e0] ;  /* 0x0000b80067307a20 */ /* 0x000fc40000410000 */
[----:B------:R-:W-:Y:S01]  /*7d20*/  FMUL.FTZ R51, R44, c[0x0][0x2dc] ;  /* 0x0000b7002c337a20 */ /* 0x000fe20000410000 */
[----:B------:R-:W-:Y:S01]  /*7d30*/  @UP0 UIMAD.WIDE.U32 UR8, UR7, UR10, URZ ;  /* 0x0000000a070802a5 */ /* 0x000fe2000f8e003f */
[----:B------:R-:W-:Y:S01]  /*7d40*/  FMUL.FTZ R112, R112, c[0x0][0x2e0] ;  /* 0x0000b80070707a20 */ /* 0x000fe20000410000 */
[----:B------:R-:W-:Y:S01]  /*7d50*/  F2FP.PACK_AB R48, R48, R102 ;  /* 0x000000663030723e */ /* 0x000fe200000000ff */
[----:B------:R-:W-:Y:S01]  /*7d60*/  FMUL.FTZ R45, R113, c[0x0][0x2e0] ;  /* 0x0000b800712d7a20 */ /* 0x000fe20000410000 */
[----:B------:R-:W-:Y:S01]  /*7d70*/  F2FP.PACK_AB R13, R13, R51 ;  /* 0x000000330d0d723e */ /* 0x000fe200000000ff */
[----:B------:R-:W-:Y:S01]  /*7d80*/  FMUL.FTZ R68, R50, c[0x0][0x2dc] ;  /* 0x0000b70032447a20 */ /* 0x000fe20000410000 */
[----:B------:R-:W-:Y:S01]  /*7d90*/  @UP0 UIMAD UR15, UR7, UR11, UR9 ;  /* 0x0000000b070f02a4 */ /* 0x000fe2000f8e0209 */
[----:B------:R-:W-:Y:S01]  /*7da0*/  FMUL.FTZ R12, R47, c[0x0][0x2dc] ;  /* 0x0000b7002f0c7a20 */ /* 0x000fe20000410000 */
[----:B------:R-:W-:Y:S01]  /*7db0*/  F2FP.PACK_AB R45, R45, R112 ;  /* 0x000000702d2d723e */ /* 0x000fe200000000ff */
[----:B------:R-:W-:Y:S01]  /*7dc0*/  FMUL.FTZ R114, R114, c[0x0][0x2e0] ;  /* 0x0000b80072727a20 */ /* 0x000fe20000410000 */
[----:B------:R-:W-:Y:S01]  /*7dd0*/  F2FP.PACK_AB R14, R14, R68 ;  /* 0x000000440e0e723e */ /* 0x000fe200000000ff */
[----:B------:R-:W-:Y:S01]  /*7de0*/  FMUL.FTZ R44, R115, c[0x0][0x2e0] ;  /* 0x0000b800732c7a20 */ /* 0x000fe20000410000 */
[----:B------:R-:W-:Y:S01]  /*7df0*/  @UP0 UMOV UR14, UR8 ;  /* 0x00000008000e0c82 */ /* 0x000fe20008000000 */
[----:B------:R-:W-:-:S02]  /*7e00*/  FMUL.FTZ R50, R46, c[0x0][0x2dc] ;  /* 0x0000b7002e327a20 */ /* 0x000fc40000410000 */
[----:B------:R-:W-:Y:S01]  /*7e10*/  FMUL.FTZ R104, R104, c[0x0][0x2e0] ;  /* 0x0000b80068687a20 */ /* 0x000fe20000410000 */
[----:B------:R-:W-:Y:S01]  /*7e20*/  F2FP.PACK_AB R44, R44, R114 ;  /* 0x000000722c2c723e */ /* 0x000fe200000000ff */
[----:B------:R-:W-:Y:S01]  /*7e30*/  FMUL.FTZ R47, R105, c[0x0][0x2e0] ;  /* 0x0000b800692f7a20 */ /* 0x000fe20000410000 */
[----:B------:R-:W-:Y:S01]  /*7e40*/  F2FP.PACK_AB R12, R12, R50 ;  /* 0x000000320c0c723e */ /* 0x000fe200000000ff */
[----:B------:R-:W-:Y:S02]  /*7e50*/  FMUL.FTZ R16, R43, c[0x0][0x2dc] ;  /* 0x0000b7002b107a20 */ /* 0x000fe40000410000 */
[----:B------:R-:W-:Y:S01]  /*7e60*/  FMUL.FTZ R106, R106, c[0x0][0x2e0] ;  /* 0x0000b8006a6a7a20 */ /* 0x000fe20000410000 */
[----:B------:R-:W-:Y:S01]  /*7e70*/  F2FP.PACK_AB R47, R47, R104 ;  /* 0x000000682f2f723e */ /* 0x000fe200000000ff */
[----:B------:R-:W-:Y:S02]  /*7e80*/  FMUL.FTZ R46, R107, c[0x0][0x2e0] ;  /* 0x0000b8006b2e7a20 */ /* 0x000fe40000410000 */
        /* <DEDUP_REMOVED lines=14> */
[----:B-----5:R-:W-:Y:S02]  /*7f70*/  FMUL.FTZ R19, R37, c[0x0][0x2dc] ;  /* 0x0000b70025137a20 */ /* 0x020fe40000410000 */
        /* <DEDUP_REMOVED lines=15> */
[----:B------:R-:W-:Y:S02]  /*8070*/  FMUL.FTZ R120, R120, c[0x0][0x2e0] ;  /* 0x0000b80078787a20 */ /* 0x000fe40000410000 */
[----:B------:R-:W-:Y:S01]  /*8080*/  FMUL.FTZ R39, R121, c[0x0][0x2e0] ;  /* 0x0000b80079277a20 */ /* 0x000fe20000410000 */
[----:B------:R-:W-:Y:S01]  /*8090*/  F2FP.PACK_AB R18, R18, R72 ;  /* 0x000000481212723e */ /* 0x000fe200000000ff */
[----:B------:R-:W-:Y:S02]  /*80a0*/  FMUL.FTZ R22, R35, c[0x0][0x2dc] ;  /* 0x0000b70023167a20 */ /* 0x000fe40000410000 */
[----:B------:R-:W-:Y:S01]  /*80b0*/  FMUL.FTZ R122, R122, c[0x0][0x2e0] ;  /* 0x0000b8007a7a7a20 */ /* 0x000fe20000410000 */
[----:B------:R-:W-:Y:S01]  /*80c0*/  F2FP.PACK_AB R39, R39, R120 ;  /* 0x000000782727723e */ /* 0x000fe200000000ff */
[----:B------:R-:W-:-:S02]  /*80d0*/  FMUL.FTZ R38, R123, c[0x0][0x2e0] ;  /* 0x0000b8007b267a20 */ /* 0x000fc40000410000 */
[----:B------:R-:W-:Y:S02]  /*80e0*/  FMUL.FTZ R80, R23, c[0x0][0x2dc] ;  /* 0x0000b70017507a20 */ /* 0x000fe40000410000 */
        /* <DEDUP_REMOVED lines=32> */
[----:B------:R-:W-:Y:S01]  /*82f0*/  FMUL.FTZ R31, R137, c[0x0][0x2e0] ;  /* 0x0000b800891f7a20 */ /* 0x000fe20000410000 */
[----:B------:R-:W-:Y:S01]  /*8300*/  F2FP.PACK_AB R20, R20, R74 ;  /* 0x0000004a1414723e */ /* 0x000fe200000000ff */
[----:B------:R-:W-:Y:S02]  /*8310*/  FMUL.FTZ R138, R138, c[0x0][0x2e0] ;  /* 0x0000b8008a8a7a20 */ /* 0x000fe40000410000 */
[----:B------:R-:W-:Y:S01]  /*8320*/  FMUL.FTZ R30, R139, c[0x0][0x2e0] ;  /* 0x0000b8008b1e7a20 */ /* 0x000fe20000410000 */
[----:B------:R-:W-:Y:S01]  /*8330*/  F2FP.PACK_AB R31, R31, R136 ;  /* 0x000000881f1f723e */ /* 0x000fe200000000ff */
        /* <DEDUP_REMOVED lines=37> */
[----:B------:R-:W-:-:S04]  /*8590*/  F2FP.PACK_AB R5, R5, R60 ;  /* 0x0000003c0505723e */ /* 0x000fc800000000ff */
[----:B------:R-:W-:Y:S01]  /*85a0*/  F2FP.PACK_AB R4, R4, R62 ;  /* 0x0000003e0404723e */ /* 0x000fe200000000ff */
        /* <DEDUP_REMOVED lines=62> */
.L_x_539:
        /* <DEDUP_REMOVED lines=19> */
.L_x_540:
        /* <DEDUP_REMOVED lines=55> */
.L_x_542:
[----:B------:R-:W-:Y:S05]  /*8e30*/  BSYNC B0 ;  /* 0x0000000000007941 */ /* 0x000fea0003800000 */
.L_x_541:
        /* <DEDUP_REMOVED lines=19> */
.L_x_544:
[----:B------:R-:W-:Y:S05]  /*8f70*/  BSYNC B0 ;  /* 0x0000000000007941 */ /* 0x000fea0003800000 */
.L_x_543:
        /* <DEDUP_REMOVED lines=29> */
.L_x_546:
[----:B------:R-:W-:Y:S05]  /*9150*/  BSYNC B0 ;  /* 0x0000000000007941 */ /* 0x000fea0003800000 */
.L_x_545:
        /* <DEDUP_REMOVED lines=18> */
.L_x_519:
        /* <DEDUP_REMOVED lines=20> */
.L_x_548:
        /* <DEDUP_REMOVED lines=18> */
.L_x_549:
        /* <DEDUP_REMOVED lines=43> */
.L_x_551:
[----:B-1----:R-:W-:Y:S05]  /*9790*/  BSYNC B0 ;  /* 0x0000000000007941 */ /* 0x002fea0003800000 */
.L_x_550:
        /* <DEDUP_REMOVED lines=19> */
.L_x_553:
[----:B------:R-:W-:Y:S05]  /*98d0*/  BSYNC B0 ;  /* 0x0000000000007941 */ /* 0x000fea0003800000 */
.L_x_552:
        /* <DEDUP_REMOVED lines=29> */
.L_x_555:
[----:B------:R-:W-:Y:S05]  /*9ab0*/  BSYNC B0 ;  /* 0x0000000000007941 */ /* 0x000fea0003800000 */
.L_x_554:
        /* <DEDUP_REMOVED lines=16> */
.L_x_547:
[----:B------:R-:W-:Y:S05]  /*9bc0*/  BSYNC B1 ;  /* 0x0000000000017941 */ /* 0x000fea0003800000 */
.L_x_514:
        /* <DEDUP_REMOVED lines=11> */
.L_x_556:
[----:B------:R-:W-:Y:S05]  /*9c80*/  EXIT ;  /* 0x000000000000794d */ /* 0x000fea0003800000 */
.L_x_558:
        /* <DEDUP_REMOVED lines=15> */
.L_x_1591:


//--------------------- .text._ZN5flash44flash_bwd_dq_dk_dv_loop_seqk_parallel_kernelI23Flash_bwd_kernel_traitsILi192ELi64ELi64ELi8ELi4ELi2ELi2ELb1ELb1EN7cutlass6half_tE19Flash_kernel_traitsILi192ELi64ELi64ELi8ES3_EELb0ELb0ELb0ELb0ELb0ELb0ELb1EEEvNS_16Flash_bwd_paramsE --------------------------
	.section	.text._ZN5flash44flash_bwd_dq_dk_dv_loop_seqk_parallel_kernelI23Flash_bwd_kernel_traitsILi192ELi64ELi64ELi8ELi4ELi2ELi2ELb1ELb1EN7cutlass6half_tE19Flash_kernel_traitsILi192ELi64ELi64ELi8ES3_EELb0ELb0ELb0ELb0ELb0ELb0ELb1EEEvNS_16Flash_bwd_paramsE,"ax",@progbits
	.sectioninfo	@"SHI_REGISTERS=255"
	.align	128
        .global         _ZN5flash44flash_bwd_dq_dk_dv_loop_seqk_parallel_kernelI23Flash_bwd_kernel_traitsILi192ELi64ELi64ELi8ELi4ELi2ELi2ELb1ELb1EN7cutlass6half_tE19Flash_kernel_traitsILi192ELi64ELi64ELi8ES3_EELb0ELb0ELb0ELb0ELb0ELb0ELb1EEEvNS_16Flash_bwd_paramsE
        .type           _ZN5flash44flash_bwd_dq_dk_dv_loop_seqk_parallel_kernelI23Flash_bwd_kernel_traitsILi192ELi64ELi64ELi8ELi4ELi2ELi2ELb1ELb1EN7cutlass6half_tE19Flash_kernel_traitsILi192ELi64ELi64ELi8ES3_EELb0ELb0ELb0ELb0ELb0ELb0ELb1EEEvNS_16Flash_bwd_paramsE,@function
        .size           _ZN5flash44flash_bwd_dq_dk_dv_loop_seqk_parallel_kernelI23Flash_bwd_kernel_traitsILi192ELi64ELi64ELi8ELi4ELi2ELi2ELb1ELb1EN7cutlass6half_tE19Flash_kernel_traitsILi192ELi64ELi64ELi8ES3_EELb0ELb0ELb0ELb0ELb0ELb0ELb1EEEvNS_16Flash_bwd_paramsE,(.L_x_1592 - _ZN5flash44flash_bwd_dq_dk_dv_loop_seqk_parallel_kernelI23Flash_bwd_kernel_traitsILi192ELi64ELi64ELi8ELi4ELi2ELi2ELb1ELb1EN7cutlass6half_tE19Flash_kernel_traitsILi192ELi64ELi64ELi8ES3_EELb0ELb0ELb0ELb0ELb0ELb0ELb1EEEvNS_16Flash_bwd_paramsE)
        .other          _ZN5flash44flash_bwd_dq_dk_dv_loop_seqk_parallel_kernelI23Flash_bwd_kernel_traitsILi192ELi64ELi64ELi8ELi4ELi2ELi2ELb1ELb1EN7cutlass6half_tE19Flash_kernel_traitsILi192ELi64ELi64ELi8ES3_EELb0ELb0ELb0ELb0ELb0ELb0ELb1EEEvNS_16Flash_bwd_paramsE,@"STO_CUDA_ENTRY STV_DEFAULT"
_ZN5flash44flash_bwd_dq_dk_dv_loop_seqk_parallel_kernelI23Flash_bwd_kernel_traitsILi192ELi64ELi64ELi8ELi4ELi2ELi2ELb1ELb1EN7cutlass6half_tE19Flash_kernel_traitsILi192ELi64ELi64ELi8ES3_EELb0ELb0ELb0ELb0ELb0ELb0ELb1EEEvNS_16Flash_bwd_paramsE:
.text._ZN5flash44flash_bwd_dq_dk_dv_loop_seqk_parallel_kernelI23Flash_bwd_kernel_traitsILi192ELi64ELi64ELi8ELi4ELi2ELi2ELb1ELb1EN7cutlass6half_tE19Flash_kernel_traitsILi192ELi64ELi64ELi8ES3_EELb0ELb0ELb0ELb0ELb0ELb0ELb1EEEvNS_16Flash_bwd_paramsE:
        /* <DEDUP_REMOVED lines=208> */
.L_x_603:
        /* <DEDUP_REMOVED lines=53> */
.L_x_559:
        /* <DEDUP_REMOVED lines=58> */
.L_x_561:
        /* <DEDUP_REMOVED lines=18> */
.L_x_562:
        /* <DEDUP_REMOVED lines=71> */
.L_x_563:
[----:B------:R-:W-:Y:S02]  /*1980*/  UMOV UR12, UR49 ;  /* 0x00000031000c7c82 */ /* 0x000fe40008000000 */
.L_x_564:
        /* <DEDUP_REMOVED lines=141> */
.L_x_567:
[----:B------:R-:W-:Y:S05]  /*2260*/  BSYNC B0 ;  /* 0x0000000000007941 */ /* 0x000fea0003800000 */
.L_x_566:
        /* <DEDUP_REMOVED lines=42> */
.L_x_569:
[----:B------:R-:W-:Y:S05]  /*2510*/  BSYNC B0 ;  /* 0x0000000000007941 */ /* 0x000fea0003800000 */
.L_x_568:
        /* <DEDUP_REMOVED lines=29> */
.L_x_571:
[----:B------:R-:W-:Y:S05]  /*26f0*/  BSYNC B0 ;  /* 0x0000000000007941 */ /* 0x000fea0003800000 */
.L_x_570:
        /* <DEDUP_REMOVED lines=40> */
.L_x_573:
[----:B------:R-:W-:Y:S05]  /*2980*/  BSYNC B0 ;  /* 0x0000000000007941 */ /* 0x000fea0003800000 */
.L_x_572:
        /* <DEDUP_REMOVED lines=26> */
.L_x_575:
[----:B------:R-:W-:Y:S05]  /*2b30*/  BSYNC B0 ;  /* 0x0000000000007941 */ /* 0x000fea0003800000 */
.L_x_574:
        /* <DEDUP_REMOVED lines=38> */
.L_x_577:
[----:B------:R-:W-:Y:S05]  /*2da0*/  BSYNC B0 ;  /* 0x0000000000007941 */ /* 0x000fea0003800000 */
.L_x_576:
        /* <DEDUP_REMOVED lines=73> */
.L_x_579:
[----:B------:R-:W-:Y:S05]  /*3240*/  BSYNC B0 ;  /* 0x0000000000007941 */ /* 0x000fea0003800000 */
.L_x_578:
        /* <DEDUP_REMOVED lines=39> */
.L_x_581:
[----:B------:R-:W-:Y:S05]  /*34c0*/  BSYNC B0 ;  /* 0x0000000000007941 */ /* 0x000fea0003800000 */
.L_x_580:
        /* <DEDUP_REMOVED lines=87> */
.L_x_584:
[----:B------:R-:W2:Y:S01]  /*3a40*/  LDL R246, [R1] ;  /* 0x0000000001f67983 */ /* 0x000ea20000100800 */
[----:B------:R-:W-:Y:S01]  /*3a50*/  PLOP3.LUT P0, PT, PT, PT, UP0, 0x80, 0x0 ;  /* 0x000000000000781c */ /* 0x000fe20003f0f008 */
[----:B------:R-:W-:Y:S01]  /*3a60*/  UISETP.GE.AND UP5, UPT, UR7, 0x1, UPT ;  /* 0x000000010700788c */ /* 0x000fe2000bfa6270 */
[----:B------:R-:W-:Y:S01]  /*3a70*/  PLOP3.LUT P5, PT, PT, PT, UP0, 0x80, 0x0 ;  /* 0x000000000000781c */ /* 0x000fe20003faf008 */
[----:B------:R-:W4:Y:S01]  /*3a80*/  LDL R245, [R1+0x4] ;  /* 0x0000040001f57983 */ /* 0x000f220000100800 */
[----:B------:R-:W-:Y:S02]  /*3a90*/  PLOP3.LUT P1, PT, PT, PT, UP0, 0x80, 0x0 ;  /* 0x000000000000781c */ /* 0x000fe40003f2f008 */
[----:B------:R-:W-:Y:S01]  /*3aa0*/  PLOP3.LUT P4, PT, PT, PT, UP0, 0x80, 0x0 ;  /* 0x000000000000781c */ /* 0x000fe20003f8f008 */
[----:B---3--:R-:W3:Y:S01]  /*3ab0*/  LDL R244, [R1+0x10] ;  /* 0x0000100001f47983 */ /* 0x008ee20000100800 */
[----:B------:R-:W-:Y:S02]  /*3ac0*/  PLOP3.LUT P2, PT, PT, PT, UP0, 0x80, 0x0 ;  /* 0x000000000000781c */ /* 0x000fe40003f4f008 */
[----:B------:R-:W-:Y:S01]  /*3ad0*/  PLOP3.LUT P3, PT, PT, PT, UP0, 0x80, 0x0 ;  /* 0x000000000000781c */ /* 0x000fe20003f6f008 */
[----:B-1----:R1:W-:Y:S01]  /*3ae0*/  STL [R1+0xa0], R107 ;  /* 0x0000a06b01007387 */ /* 0x0023e20000100800 */
[----:B------:R-:W-:Y:S03]  /*3af0*/  PLOP3.LUT P6, PT, PT, PT, UP0, 0x80, 0x0 ;  /* 0x000000000000781c */ /* 0x000fe60003fcf008 */
[----:B------:R-:W0:Y:S08]  /*3b00*/  LDGDEPBAR ;  /* 0x00000000000079af */ /* 0x000e300000000000 */
[----:B-1----:R-:W3:Y:S04]  /*3b10*/  LDL R107, [R1+0x8] ;  /* 0x00000800016b7983 */ /* 0x002ee80000100800 */
[----:B------:R1:W-:Y:S04]  /*3b20*/  STL [R1+0x9c], R106 ;  /* 0x00009c6a01007387 */ /* 0x0003e80000100800 */
[----:B-1----:R-:W3:Y:S04]  /*3b30*/  LDL R106, [R1+0xc] ;  /* 0x00000c00016a7983 */ /* 0x002ee80000100800 */
[----:B------:R1:W-:Y:S04]  /*3b40*/  STL [R1+0x98], R105 ;  /* 0x0000986901007387 */ /* 0x0003e80000100800 */
[----:B-1----:R-:W3:Y:S04]  /*3b50*/  LDL R105, [R1+0x18] ;  /* 0x0000180001697983 */ /* 0x002ee80000100800 */
[----:B------:R1:W-:Y:S04]  /*3b60*/  STL [R1+0x94], R104 ;  /* 0x0000946801007387 */ /* 0x0003e80000100800 */
[----:B-1----:R-:W3:Y:S04]  /*3b70*/  LDL R104, [R1+0x14] ;  /* 0x0000140001687983 */ /* 0x002ee80000100800 */
[----:B------:R1:W-:Y:S04]  /*3b80*/  STL [R1+0x90], R103 ;  /* 0x0000906701007387 */ /* 0x0003e80000100800 */
[----:B------:R1:W-:Y:S04]  /*3b90*/  STL [R1+0x8c], R102 ;  /* 0x00008c6601007387 */ /* 0x0003e80000100800 */
[----:B------:R1:W-:Y:S04]  /*3ba0*/  STL [R1+0x88], R101 ;  /* 0x0000886501007387 */ /* 0x0003e80000100800 */
[----:B------:R1:W-:Y:S04]  /*3bb0*/  STL [R1+0x84], R100 ;  /* 0x0000846401007387 */ /* 0x0003e80000100800 */
[----:B-1----:R-:W3:Y:S04]  /*3bc0*/  LDL R103, [R1+0x50] ;  /* 0x0000500001677983 */ /* 0x002ee80000100800 */
[----:B------:R-:W3:Y:S04]  /*3bd0*/  LDL R102, [R1+0x5c] ;  /* 0x00005c0001667983 */ /* 0x000ee80000100800 */
[----:B------:R-:W3:Y:S04]  /*3be0*/  LDL R101, [R1+0x54] ;  /* 0x0000540001657983 */ /* 0x000ee80000100800 */
[----:B------:R-:W3:Y:S01]  /*3bf0*/  LDL R100, [R1+0x58] ;  /* 0x0000580001647983 */ /* 0x000ee20000100800 */
[----:B------:R-:W-:Y:S04]  /*3c00*/  DEPBAR.LE SB0, 0x0 ;  /* 0x000080000000791a */ /* 0x000fe80000000000 */
[----:B------:R-:W-:Y:S08]  /*3c10*/  BAR.SYNC.DEFER_BLOCKING 0x0 ;  /* 0x0000000000007b1d */ /* 0x000ff00000010000 */
[----:B------:R-:W-:Y:S08]  /*3c20*/  LDSM.16.M88.4 R88, [R252+0xc000] ;  /* 0x00c00000fc58783b */ /* 0x000ff00000000200 */
[----:B--2---:R-:W-:Y:S08]  /*3c30*/  LDSM.16.M88.4 R8, [R246+0xc000] ;  /* 0x00c00000f608783b */ /* 0x004ff00000000200 */
[----:B------:R-:W-:Y:S08]  /*3c40*/  LDSM.16.M88.4 R68, [R246+0xc800] ;  /* 0x00c80000f644783b */ /* 0x000ff00000000200 */
[----:B----4-:R-:W-:Y:S08]  /*3c50*/  LDSM.16.M88.4 R76, [R245+0xc000] ;  /* 0x00c00000f54c783b */ /* 0x010ff00000000200 */
[----:B------:R-:W-:Y:S08]  /*3c60*/  LDSM.16.M88.4 R80, [R245+0xc800] ;  /* 0x00c80000f550783b */ /* 0x000ff00000000200 */
[----:B---3--:R-:W-:Y:S08]  /*3c70*/  LDSM.16.M88.4 R96, [R244+0xc000] ;  /* 0x00c00000f460783b */ /* 0x008ff00000000200 */
[----:B------:R-:W1:Y:S08]  /*3c80*/  LDSM.16.M88.4 R16, [R107] ;  /* 0x000000006b10783b */ /* 0x000e700000000200 */
[----:B------:R-:W2:Y:S01]  /*3c90*/  LDSM.16.M88.4 R72, [R106] ;  /* 0x000000006a48783b */ /* 0x000ea20000000200 */
[C---:B-1----:R-:W-:Y:S08]  /*3ca0*/  HMMA.16816.F32 R4, R16.reuse, R8, RZ ;  /* 0x000000081004723c */ /* 0x042ff000000018ff */
[C---:B------:R-:W-:Y:S01]  /*3cb0*/  HMMA.16816.F32 R8, R16.reuse, R10, RZ ;  /* 0x0000000a1008723c */ /* 0x040fe200000018ff */
[----:B------:R-:W1:Y:S07]  /*3cc0*/  LDSM.16.M88.4 R84, [R105] ;  /* 0x000000006954783b */ /* 0x000e6e0000000200 */
[C---:B------:R-:W-:Y:S08]  /*3cd0*/  HMMA.16816.F32 R12, R16.reuse, R68, RZ ;  /* 0x00000044100c723c */ /* 0x040ff000000018ff */
[----:B------:R-:W-:Y:S01]  /*3ce0*/  HMMA.16816.F32 R16, R16, R70, RZ ;  /* 0x000000461010723c */ /* 0x000fe200000018ff */
[----:B------:R-:W3:Y:S07]  /*3cf0*/  LDSM.16.M88.4 R68, [R252+0xc800] ;  /* 0x00c80000fc44783b */ /* 0x000eee0000000200 */
[C---:B--2---:R-:W-:Y:S08]  /*3d00*/  HMMA.16816.F32 R4, R72.reuse, R76, R4 ;  /* 0x0000004c4804723c */ /* 0x044ff00000001804 */
[C---:B------:R-:W-:Y:S01]  /*3d10*/  HMMA.16816.F32 R8, R72.reuse, R78, R8 ;  /* 0x0000004e4808723c */ /* 0x040fe20000001808 */
[----:B------:R-:W-:Y:S07]  /*3d20*/  LDSM.16.M88.4 R76, [R107+0x2000] ;  /* 0x002000006b4c783b */ /* 0x000fee0000000200 */
[C---:B------:R-:W-:Y:S01]  /*3d30*/  HMMA.16816.F32 R12, R72.reuse, R80, R12 ;  /* 0x00000050480c723c */ /* 0x040fe2000000180c */
[----:B------:R-:W2:Y:S07]  /*3d40*/  LDSM.16.M88.4 R92, [R104] ;  /* 0x00000000685c783b */ /* 0x000eae0000000200 */
[----:B------:R-:W-:Y:S01]  /*3d50*/  HMMA.16816.F32 R16, R72, R82, R16 ;  /* 0x000000524810723c */ /* 0x000fe20000001810 */
[----:B------:R-:W4:Y:S07]  /*3d60*/  LDSM.16.M88.4 R72, [R244+0xc800] ;  /* 0x00c80000f448783b */ /* 0x000f2e0000000200 */
[C---:B-1----:R-:W-:Y:S01]  /*3d70*/  HMMA.16816.F32 R4, R84.reuse, R88, R4 ;  /* 0x000000585404723c */ /* 0x042fe20000001804 */
[----:B------:R-:W1:Y:S07]  /*3d80*/  LDSM.16.M88.4 R80, [R246+0xe000] ;  /* 0x00e00000f650783b */ /* 0x000e6e0000000200 */
[C---:B------:R-:W-:Y:S01]  /*3d90*/  HMMA.16816.F32 R8, R84.reuse, R90, R8 ;  /* 0x0000005a5408723c */ /* 0x040fe20000001808 */
[----:B------:R-:W-:Y:S07]  /*3da0*/  LDSM.16.M88.4 R88, [R245+0xe000] ;  /* 0x00e00000f558783b */ /* 0x000fee0000000200 */
[C---:B---3--:R-:W-:Y:S08]  /*3db0*/  HMMA.16816.F32 R12, R84.reuse, R68, R12 ;  /* 0x00000044540c723c */ /* 0x048ff0000000180c */
[----:B------:R-:W-:Y:S01]  /*3dc0*/  HMMA.16816.F32 R16, R84, R70, R16 ;  /* 0x000000465410723c */ /* 0x000fe20000001810 */
[----:B------:R-:W3:Y:S07]  /*3dd0*/  LDSM.16.M88.4 R68, [R246+0xe800] ;  /* 0x00e80000f644783b */ /* 0x000eee0000000200 */
[C---:B--2---:R-:W-:Y:S01]  /*3de0*/  HMMA.16816.F32 R4, R92.reuse, R96, R4 ;  /* 0x000000605c04723c */ /* 0x044fe20000001804 */
[----:B------:R-:W2:Y:S07]  /*3df0*/  LDSM.16.M88.4 R84, [R106+0x2000] ;  /* 0x002000006a54783b */ /* 0x000eae0000000200 */
[C---:B------:R-:W-:Y:S01]  /*3e00*/  HMMA.16816.F32 R8, R92.reuse, R98, R8 ;  /* 0x000000625c08723c */ /* 0x040fe20000001808 */
[----:B------:R-:W-:Y:S07]  /*3e10*/  LDSM.16.M88.4 R96, [R252+0xe000] ;  /* 0x00e00000fc60783b */ /* 0x000fee0000000200 */
[C---:B----4-:R-:W-:Y:S08]  /*3e20*/  HMMA.16816.F32 R12, R92.reuse, R72, R12 ;  /* 0x000000485c0c723c */ /* 0x050ff0000000180c */
        /* <DEDUP_REMOVED lines=39> */
[C---:B------:R-:W-:Y:S08]  /*40a0*/  HMMA.16816.F32 R8, R92.reuse, R98, R8 ;  /* 0x000000625c08723c */ /* 0x040ff00000001808 */
[C---:B----4-:R-:W-:Y:S01]  /*40b0*/  HMMA.16816.F32 R12, R92.reuse, R72, R12 ;  /* 0x000000485c0c723c */ /* 0x050fe2000000180c */
[----:B------:R-:W4:Y:S04]  /*40c0*/  LDL R73, [R1+0x60] ;  /* 0x0000600001497983 */ /* 0x000f280000100800 */
[----:B------:R-:W4:Y:S03]  /*40d0*/  LDL R72, [R1+0x64] ;  /* 0x0000640001487983 */ /* 0x000f260000100800 */
[----:B------:R-:W-:Y:S01]  /*40e0*/  HMMA.16816.F32 R16, R92, R74, R16 ;  /* 0x0000004a5c10723c */ /* 0x000fe20000001810 */
[----:B------:R-:W4:Y:S07]  /*40f0*/  LDL R74, [R1+0x80] ;  /* 0x00008000014a7983 */ /* 0x000f2e0000100800 */
[C---:B-1----:R-:W-:Y:S08]  /*4100*/  HMMA.16816.F32 R4, R76.reuse, R80, R4 ;  /* 0x000000504c04723c */ /* 0x042ff00000001804 */
[C---:B------:R-:W-:Y:S08]  /*4110*/  HMMA.16816.F32 R8, R76.reuse, R82, R8 ;  /* 0x000000524c08723c */ /* 0x040ff00000001808 */
[C---:B---3--:R-:W-:Y:S08]  /*4120*/  HMMA.16816.F32 R12, R76.reuse, R68, R12 ;  /* 0x000000444c0c723c */ /* 0x048ff0000000180c */
[----:B------:R-:W-:Y:S01]  /*4130*/  HMMA.16816.F32 R16, R76, R70, R16 ;  /* 0x000000464c10723c */ /* 0x000fe20000001810 */
[----:B------:R-:W1:Y:S07]  /*4140*/  LDSM.16.M88.4 R68, [R244+0x10800] ;  /* 0x01080000f444783b */ /* 0x000e6e0000000200 */
[C---:B--2---:R-:W-:Y:S08]  /*4150*/  HMMA.16816.F32 R4, R84.reuse, R88, R4 ;  /* 0x000000585404723c */ /* 0x044ff00000001804 */
[C---:B------:R-:W-:Y:S11]  /*4160*/  HMMA.16816.F32 R8, R84.reuse, R90, R8 ;  /* 0x0000005a5408723c */ /* 0x040ff60000001808 */
[----:B------:R-:W-:Y:S05]  /*4170*/  @!UPT UIADD3 URZ, URZ, URZ, URZ ;  /* 0x0000003f3f3ff290 */ /* 0x000fea000fffe03f */
[----:B------:R-:W-:Y:S02]  /*4180*/  FMUL.FTZ R6, R6, c[0x0][0x2ec] ;  /* 0x0000bb0006067a20 */ /* 0x000fe40000410000 */
[----:B------:R-:W-:Y:S02]  /*4190*/  FMUL.FTZ R4, R4, c[0x0][0x2ec] ;  /* 0x0000bb0004047a20 */ /* 0x000fe40000410000 */
[----:B------:R2:W-:Y:S01]  /*41a0*/  MUFU.TANH R91, R6 ;  /* 0x00000006005b7308 */ /* 0x0005e20000002400 */
[----:B------:R-:W-:Y:S02]  /*41b0*/  FMUL.FTZ R5, R5, c[0x0][0x2ec] ;  /* 0x0000bb0005057a20 */ /* 0x000fe40000410000 */
[----:B------:R-:W-:Y:S01]  /*41c0*/  FMUL.FTZ R7, R7, c[0x0][0x2ec] ;  /* 0x0000bb0007077a20 */ /* 0x000fe20000410000 */
[C---:B-1----:R-:W-:Y:S03]  /*41d0*/  HMMA.16816.F32 R12, R84.reuse, R68, R12 ;  /* 0x00000044540c723c */ /* 0x042fe6000000180c */
[----:B------:R-:W-:Y:S03]  /*41e0*/  FMUL.FTZ R8, R8, c[0x0][0x2ec] ;  /* 0x0000bb0008087a20 */ /* 0x000fe60000410000 */
[----:B------:R-:W-:Y:S01]  /*41f0*/  MUFU.TANH R82, R4 ;  /* 0x0000000400527308 */ /* 0x000fe20000002400 */
[----:B------:R-:W-:Y:S01]  /*4200*/  FMUL.FTZ R9, R9, c[0x0][0x2ec] ;  /* 0x0000bb0009097a20 */ /* 0x000fe20000410000 */
[----:B------:R-:W-:Y:S04]  /*4210*/  HMMA.16816.F32 R16, R84, R70, R16 ;  /* 0x000000465410723c */ /* 0x000fe80000001810 */
[----:B------:R-:W-:Y:S02]  /*4220*/  FMUL.FTZ R10, R10, c[0x0][0x2ec] ;  /* 0x0000bb000a0a7a20 */ /* 0x000fe40000410000 */
[----:B------:R-:W-:Y:S02]  /*4230*/  FMUL.FTZ R11, R11, c[0x0][0x2ec] ;  /* 0x0000bb000b0b7a20 */ /* 0x000fe40000410000 */
[----:B------:R-:W1:Y:S01]  /*4240*/  MUFU.TANH R81, R5 ;  /* 0x0000000500517308 */ /* 0x000e620000002400 */
[----:B--2---:R-:W-:Y:S07]  /*4250*/  MOV R6, UR19 ;  /* 0x0000001300067c02 */ /* 0x004fee0008000f00 */
[----:B------:R-:W-:Y:S02]  /*4260*/  FMUL.FTZ R12, R12, c[0x0][0x2ec] ;  /* 0x0000bb000c0c7a20 */ /* 0x000fe40000410000 */
[----:B------:R-:W-:Y:S01]  /*4270*/  MUFU.TANH R83, R8 ;  /* 0x0000000800537308 */ /* 0x000fe20000002400 */
[----:B------:R-:W-:Y:S02]  /*4280*/  FMUL.FTZ R13, R13, c[0x0][0x2ec] ;  /* 0x0000bb000d0d7a20 */ /* 0x000fe40000410000 */
[----:B------:R-:W-:Y:S02]  /*4290*/  FMUL.FTZ R14, R14, c[0x0][0x2ec] ;  /* 0x0000bb000e0e7a20 */ /* 0x000fe40000410000 */
[----:B------:R-:W-:Y:S02]  /*42a0*/  FMUL.FTZ R15, R15, c[0x0][0x2ec] ;  /* 0x0000bb000f0f7a20 */ /* 0x000fe40000410000 */
[----:B------:R-:W-:Y:S02]  /*42b0*/  FMUL.FTZ R16, R16, c[0x0][0x2ec] ;  /* 0x0000bb0010107a20 */ /* 0x000fe40000410000 */
[----:B------:R-:W-:Y:S01]  /*42c0*/  FMUL.FTZ R17, R17, c[0x0][0x2ec] ;  /* 0x0000bb0011117a20 */ /* 0x000fe20000410000 */
[----:B------:R1:W2:Y:S01]  /*42d0*/  MUFU.TANH R90, R7 ;  /* 0x00000007005a7308 */ /* 0x0002a20000002400 */
[----:B------:R-:W-:Y:S02]  /*42e0*/  FMUL.FTZ R18, R18, c[0x0][0x2ec] ;  /* 0x0000bb0012127a20 */ /* 0x000fe40000410000 */
[----:B------:R-:W-:Y:S07]  /*42f0*/  FMUL.FTZ R19, R19, c[0x0][0x2ec] ;  /* 0x0000bb0013137a20 */ /* 0x000fee0000410000 */
[----:B------:R3:W2:Y:S10]  /*4300*/  MUFU.TANH R80, R9 ;  /* 0x0000000900507308 */ /* 0x0006b40000002400 */
[----:B------:R-:W2:Y:S01]  /*4310*/  MUFU.TANH R89, R10 ;  /* 0x0000000a00597308 */ /* 0x000ea20000002400 */
[----:B-1----:R-:W-:Y:S09]  /*4320*/  MOV R7, R81 ;  /* 0x0000005100077202 */ /* 0x002ff20000000f00 */
[----:B------:R-:W1:Y:S10]  /*4330*/  MUFU.TANH R88, R11 ;  /* 0x0000000b00587308 */ /* 0x000e740000002400 */
[----:B------:R-:W1:Y:S10]  /*4340*/  MUFU.TANH R78, R12 ;  /* 0x0000000c004e7308 */ /* 0x000e740000002400 */
[----:B------:R-:W1:Y:S10]  /*4350*/  MUFU.TANH R79, R13 ;  /* 0x0000000d004f7308 */ /* 0x000e740000002400 */
[----:B------:R-:W1:Y:S10]  /*4360*/  MUFU.TANH R87, R14 ;  /* 0x0000000e00577308 */ /* 0x000e740000002400 */
[----:B------:R-:W-:Y:S10]  /*4370*/  MUFU.TANH R86, R15 ;  /* 0x0000000f00567308 */ /* 0x000ff40000002400 */
[----:B------:R-:W1:Y:S10]  /*4380*/  MUFU.TANH R77, R16 ;  /* 0x00000010004d7308 */ /* 0x000e740000002400 */
[----:B------:R-:W-:Y:S10]  /*4390*/  MUFU.TANH R76, R17 ;  /* 0x00000011004c7308 */ /* 0x000ff40000002400 */
[----:B------:R-:W-:Y:S10]  /*43a0*/  MUFU.TANH R85, R18 ;  /* 0x0000001200557308 */ /* 0x000ff40000002400 */
[----:B------:R-:W-:Y:S01]  /*43b0*/  MUFU.TANH R84, R19 ;  /* 0x0000001300547308 */ /* 0x000fe20000002400 */
[C---:B----4-:R-:W-:Y:S01]  /*43c0*/  FMUL.FTZ R5, R73.reuse, 1.4426950216293334961 ;  /* 0x3fb8aa3b49057820 */ /* 0x050fe20000410000 */
[----:B------:R-:W-:Y:S02]  /*43d0*/  @P0 LEA R6, R6, R74, 0x6 ;  /* 0x0000004a06060211 */ /* 0x000fe400078e30ff */
[----:B------:R-:W-:Y:S02]  /*43e0*/  PLOP3.LUT P0, PT, PT, PT, UP0, 0x80, 0x0 ;  /* 0x000000000000781c */ /* 0x000fe40003f0f008 */
[C---:B------:R-:W-:Y:S02]  /*43f0*/  @P5 ISETP.GE.AND P5, PT, R6.reuse, UR6, PT ;  /* 0x0000000606005c0c */ /* 0x040fe4000bfa6270 */
[----:B------:R-:W-:Y:S02]  /*4400*/  @P1 IADD3 R4, R6, 0x1, RZ ;  /* 0x0000000106041810 */ /* 0x000fe40007ffe0ff */
[----:B------:R-:W-:Y:S02]  /*4410*/  FSETP.NEU.FTZ.AND P1, PT, R73, -INF , PT ;  /* 0xff8000004900780b */ /* 0x000fe40003f3d000 */
[----:B------:R-:W-:Y:S01]  /*4420*/  @P4 ISETP.GE.AND P4, PT, R4, UR6, PT ;  /* 0x0000000604004c0c */ /* 0x000fe2000bf86270 */
[----:B------:R-:W4:Y:S01]  /*4430*/  LDL R73, [R1+0x74] ;  /* 0x0000740001497983 */ /* 0x000f220000100800 */
[----:B------:R-:W-:Y:S02]  /*4440*/  MOV R4, R82 ;  /* 0x0000005200047202 */ /* 0x000fe40000000f00 */
[----:B------:R-:W-:Y:S02]  /*4450*/  FSEL R5, R5, RZ, P1 ;  /* 0x000000ff05057208 */ /* 0x000fe40000800000 */
[----:B------:R-:W-:Y:S02]  /*4460*/  FSETP.NEU.FTZ.AND P1, PT, R72, -INF , PT ;  /* 0xff8000004800780b */ /* 0x000fe40003f3d000 */
[----:B------:R-:W-:Y:S02]  /*4470*/  @P0 FSEL R4, R82, -INF , !P5 ;  /* 0xff80000052040808 */ /* 0x000fe40006800000 */
[----:B------:R-:W-:Y:S02]  /*4480*/  PLOP3.LUT P0, PT, PT, PT, UP0, 0x80, 0x0 ;  /* 0x000000000000781c */ /* 0x000fe40003f0f008 */
[----:B---3--:R-:W-:Y:S01]  /*4490*/  @P3 IADD3 R9, R6, 0x8, RZ ;  /* 0x0000000806093810 */ /* 0x008fe20007ffe0ff */
[--C-:B------:R-:W-:Y:S01]  /*44a0*/  FFMA.FTZ R8, R4, c[0x0][0x23c], -R5.reuse ;  /* 0x00008f0004087a23 */ /* 0x100fe20000010805 */
[----:B------:R-:W-:Y:S01]  /*44b0*/  @P2 FSEL R7, R81, -INF , !P4 ;  /* 0xff80000051072808 */ /* 0x000fe20006000000 */
[----:B------:R-:W-:Y:S01]  /*44c0*/  FMUL.FTZ R4, R72, 1.4426950216293334961 ;  /* 0x3fb8aa3b48047820 */ /* 0x000fe20000410000 */
[----:B------:R-:W-:Y:S01]  /*44d0*/  @P6 ISETP.GE.AND P6, PT, R9, UR6, PT ;  /* 0x0000000609006c0c */ /* 0x000fe2000bfc6270 */
[----:B------:R3:W-:Y:S01]  /*44e0*/  MUFU.EX2 R99, R8 ;  /* 0x0000000800637308 */ /* 0x0007e20000000800 */
[----:B------:R-:W-:Y:S01]  /*44f0*/  PLOP3.LUT P2, PT, PT, PT, UP0, 0x80, 0x0 ;  /* 0x000000000000781c */ /* 0x000fe20003f4f008 */
[----:B------:R-:W4:Y:S01]  /*4500*/  LDL R72, [R1+0x70] ;  /* 0x0000700001487983 */ /* 0x000f220000100800 */
[----:B------:R-:W-:Y:S02]  /*4510*/  FSEL R4, R4, RZ, P1 ;  /* 0x000000ff04047208 */ /* 0x000fe40000800000 */
[----:B------:R-:W-:Y:S02]  /*4520*/  PLOP3.LUT P1, PT, PT, PT, UP0, 0x80, 0x0 ;  /* 0x000000000000781c */ /* 0x000fe40003f2f008 */
[----:B------:R-:W-:Y:S07]  /*4530*/  PLOP3.LUT P3, PT, PT, PT, UP0, 0x80, 0x0 ;  /* 0x000000000000781c */ /* 0x000fee0003f6f008 */
[----:B------:R-:W-:Y:S02]  /*4540*/  @P2 IADD3 R9, R6, 0x9, RZ ;  /* 0x0000000906092810 */ /* 0x000fe40007ffe0ff */
[----:B------:R-:W-:Y:S04]  /*4550*/  PLOP3.LUT P2, PT, PT, PT, UP0, 0x80, 0x0 ;  /* 0x000000000000781c */ /* 0x000fe80003f4f008 */
[----:B------:R-:W-:Y:S01]  /*4560*/  @P3 ISETP.GE.AND P3, PT, R9, UR6, PT ;  /* 0x0000000609003c0c */ /* 0x000fe2000bf66270 */
[--C-:B---3--:R-:W-:Y:S01]  /*4570*/  FFMA.FTZ R8, R7, c[0x0][0x23c], -R5.reuse ;  /* 0x00008f0007087a23 */ /* 0x108fe20000010805 */
[----:B------:R-:W-:Y:S02]  /*4580*/  MOV R7, R91 ;  /* 0x0000005b00077202 */ /* 0x000fe40000000f00 */
[----:B------:R-:W-:Y:S01]  /*4590*/  @P0 FSEL R7, R91, -INF , !P5 ;  /* 0xff8000005b070808 */ /* 0x000fe20006800000 */
[----:B------:R3:W-:Y:S01]  /*45a0*/  MUFU.EX2 R97, R8 ;  /* 0x0000000800617308 */ /* 0x0007e20000000800 */
[----:B------:R-:W-:Y:S02]  /*45b0*/  PLOP3.LUT P0, PT, PT, PT, UP0, 0x80, 0x0 ;  /* 0x000000000000781c */ /* 0x000fe40003f0f008 */
[----:B------:R-:W-:Y:S01]  /*45c0*/  PLOP3.LUT P5, PT, PT, PT, UP0, 0x80, 0x0 ;  /* 0x000000000000781c */ /* 0x000fe20003faf008 */
[--C-:B---3--:R-:W-:Y:S01]  /*45d0*/  FFMA.FTZ R8, R7, c[0x0][0x23c], -R4.reuse ;  /* 0x00008f0007087a23 */ /* 0x108fe20000010804 */
[----:B--2---:R-:W-:Y:S02]  /*45e0*/  MOV R7, R90 ;  /* 0x0000005a00077202 */ /* 0x004fe40000000f00 */
[----:B------:R-:W-:Y:S03]  /*45f0*/  @P1 FSEL R7, R90, -INF , !P4 ;  /* 0xff8000005a071808 */ /* 0x000fe60006000000 */
[----:B------:R2:W-:Y:S01]  /*4600*/  MUFU.EX2 R251, R8 ;  /* 0x0000000800fb7308 */ /* 0x0005e20000000800 */
[----:B------:R-:W-:Y:S02]  /*4610*/  PLOP3.LUT P1, PT, PT, PT, UP0, 0x80, 0x0 ;  /* 0x000000000000781c */ /* 0x000fe40003f2f008 */
[----:B------:R-:W-:Y:S11]  /*4620*/  PLOP3.LUT P4, PT, PT, PT, UP0, 0x80, 0x0 ;  /* 0x000000000000781c */ /* 0x000ff60003f8f008 */
[----:B------:R-:W-:Y:S02]  /*4630*/  @!UPT UIADD3 URZ, URZ, URZ, URZ ;  /* 0x0000003f3f3ff290 */ /* 0x000fe4000fffe03f */
[C---:B------:R-:W-:Y:S02]  /*4640*/  @P4 IADD3 R9, R6.reuse, 0x10, RZ ;  /* 0x0000001006094810 */ /* 0x040fe40007ffe0ff */
[----:B------:R-:W-:Y:S02]  /*4650*/  PLOP3.LUT P4, PT, PT, PT, UP0, 0x80, 0x0 ;  /* 0x000000000000781c */ /* 0x000fe40003f8f008 */
[----:B------:R-:W-:Y:S02]  /*4660*/  @P5 ISETP.GE.AND P5, PT, R9, UR6, PT ;  /* 0x0000000609005c0c */ /* 0x000fe4000bfa6270 */
[----:B------:R-:W-:Y:S01]  /*4670*/  @P2 IADD3 R9, R6, 0x11, RZ ;  /* 0x0000001106092810 */ /* 0x000fe20007ffe0ff */
[--C-:B--2---:R-:W-:Y:S01]  /*4680*/  FFMA.FTZ R8, R7, c[0x0][0x23c], -R4.reuse ;  /* 0x00008f0007087a23 */ /* 0x104fe20000010804 */
[----:B------:R-:W-:Y:S02]  /*4690*/  MOV R7, R83 ;  /* 0x0000005300077202 */ /* 0x000fe40000000f00 */
[----:B------:R-:W-:Y:S01]  /*46a0*/  @P0 FSEL R7, R83, -INF , !P6 ;  /* 0xff80000053070808 */ /* 0x000fe20007000000 */
[----:B------:R2:W-:Y:S01]  /*46b0*/  MUFU.EX2 R249, R8 ;  /* 0x0000000800f97308 */ /* 0x0005e20000000800 */
[----:B------:R-:W-:Y:S02]  /*46c0*/  PLOP3.LUT P0, PT, PT, PT, UP0, 0x80, 0x0 ;  /* 0x000000000000781c */ /* 0x000fe40003f0f008 */
[----:B------:R-:W-:Y:S01]  /*46d0*/  PLOP3.LUT P2, PT, PT, PT, UP0, 0x80, 0x0 ;  /* 0x000000000000781c */ /* 0x000fe20003f4f008 */
[--C-:B--2---:R-:W-:Y:S01]  /*46e0*/  FFMA.FTZ R8, R7, c[0x0][0x23c], -R5.reuse ;  /* 0x00008f0007087a23 */ /* 0x104fe20000010805 */
[----:B------:R-:W-:Y:S02]  /*46f0*/  MOV R7, R80 ;  /* 0x0000005000077202 */ /* 0x000fe40000000f00 */
[----:B------:R-:W-:Y:S03]  /*4700*/  @P1 FSEL R7, R80, -INF , !P3 ;  /* 0xff80000050071808 */ /* 0x000fe60005800000 */
[----:B------:R2:W-:Y:S01]  /*4710*/  MUFU.EX2 R95, R8 ;  /* 0x00000008005f7308 */ /* 0x0005e20000000800 */
[----:B------:R-:W-:Y:S01]  /*4720*/  PLOP3.LUT P1, PT, PT, PT, UP0, 0x80, 0x0 ;  /* 0x000000000000781c */ /* 0x000fe20003f2f008 */
[--C-:B--2---:R-:W-:Y:S01]  /*4730*/  FFMA.FTZ R8, R7, c[0x0][0x23c], -R5.reuse ;  /* 0x00008f0007087a23 */ /* 0x104fe20000010805 */
[----:B------:R-:W-:Y:S02]  /*4740*/  MOV R7, R89 ;  /* 0x0000005900077202 */ /* 0x000fe40000000f00 */
[----:B------:R-:W-:Y:S05]  /*4750*/  @P0 FSEL R7, R89, -INF , !P6 ;  /* 0xff80000059070808 */ /* 0x000fea0007000000 */
[----:B------:R2:W-:Y:S01]  /*4760*/  MUFU.EX2 R94, R8 ;  /* 0x00000008005e7308 */ /* 0x0005e20000000800 */
[----:B------:R-:W-:Y:S02]  /*4770*/  PLOP3.LUT P0, PT, PT, PT, UP0, 0x80, 0x0 ;  /* 0x000000000000781c */ /* 0x000fe40003f0f008 */
[----:B------:R-:W-:Y:S11]  /*4780*/  PLOP3.LUT P6, PT, PT, PT, UP0, 0x80, 0x0 ;  /* 0x000000000000781c */ /* 0x000ff60003fcf008 */
[----:B------:R-:W-:Y:S02]  /*4790*/  @!UPT UIADD3 URZ, URZ, URZ, URZ ;  /* 0x0000003f3f3ff290 */ /* 0x000fe4000fffe03f */
[----:B------:R-:W-:Y:S01]  /*47a0*/  @P6 ISETP.GE.AND P6, PT, R9, UR6, PT ;  /* 0x0000000609006c0c */ /* 0x000fe2000bfc6270 */
[--C-:B--2---:R-:W-:Y:S01]  /*47b0*/  FFMA.FTZ R8, R7, c[0x0][0x23c], -R4.reuse ;  /* 0x00008f0007087a23 */ /* 0x104fe20000010804 */
[----:B-1----:R-:W-:Y:S02]  /*47c0*/  MOV R7, R88 ;  /* 0x0000005800077202 */ /* 0x002fe40000000f00 */
[----:B------:R-:W-:Y:S01]  /*47d0*/  @P1 FSEL R7, R88, -INF , !P3 ;  /* 0xff80000058071808 */ /* 0x000fe20005800000 */
[----:B------:R1:W-:Y:S01]  /*47e0*/  MUFU.EX2 R248, R8 ;  /* 0x0000000800f87308 */ /* 0x0003e20000000800 */
[----:B------:R-:W-:Y:S02]  /*47f0*/  PLOP3.LUT P1, PT, PT, PT, UP0, 0x80, 0x0 ;  /* 0x000000000000781c */ /* 0x000fe40003f2f008 */
[----:B------:R-:W-:Y:S11]  /*4800*/  PLOP3.LUT P3, PT, PT, PT, UP0, 0x80, 0x0 ;  /* 0x000000000000781c */ /* 0x000ff60003f6f008 */
[----:B------:R-:W-:Y:S02]  /*4810*/  @!UPT UIADD3 URZ, URZ, URZ, URZ ;  /* 0x0000003f3f3ff290 */ /* 0x000fe4000fffe03f */
[C---:B------:R-:W-:Y:S02]  /*4820*/  @P3 IADD3 R9, R6.reuse, 0x18, RZ ;  /* 0x0000001806093810 */ /* 0x040fe40007ffe0ff */
[----:B------:R-:W-:Y:S01]  /*4830*/  @P4 IADD3 R6, R6, 0x19, RZ ;  /* 0x0000001906064810 */ /* 0x000fe20007ffe0ff */
[--C-:B-1----:R-:W-:Y:S01]  /*4840*/  FFMA.FTZ R8, R7, c[0x0][0x23c], -R4.reuse ;  /* 0x00008f0007087a23 */ /* 0x102fe20000010804 */
[----:B------:R-:W-:Y:S02]  /*4850*/  MOV R7, R78 ;  /* 0x0000004e00077202 */ /* 0x000fe40000000f00 */
[----:B------:R-:W-:Y:S01]  /*4860*/  @P0 FSEL R7, R78, -INF , !P5 ;  /* 0xff8000004e070808 */ /* 0x000fe20006800000 */
[----:B------:R1:W2:Y:S01]  /*4870*/  MUFU.EX2 R246, R8 ;  /* 0x0000000800f67308 */ /* 0x0002a20000000800 */
[----:B------:R-:W-:Y:S03]  /*4880*/  PLOP3.LUT P0, PT, PT, PT, UP0, 0x80, 0x0 ;  /* 0x000000000000781c */ /* 0x000fe60003f0f008 */
[--C-:B-1----:R-:W-:Y:S01]  /*4890*/  FFMA.FTZ R8, R7, c[0x0][0x23c], -R5.reuse ;  /* 0x00008f0007087a23 */ /* 0x102fe20000010805 */
[----:B------:R-:W-:Y:S02]  /*48a0*/  MOV R7, R79 ;  /* 0x0000004f00077202 */ /* 0x000fe40000000f00 */
[----:B------:R-:W-:Y:S03]  /*48b0*/  @P2 FSEL R7, R79, -INF , !P6 ;  /* 0xff8000004f072808 */ /* 0x000fe60007000000 */
[----:B------:R1:W-:Y:S01]  /*48c0*/  MUFU.EX2 R98, R8 ;  /* 0x0000000800627308 */ /* 0x0003e20000000800 */
[----:B------:R-:W-:Y:S11]  /*48d0*/  PLOP3.LUT P2, PT, PT, PT, UP0, 0x80, 0x0 ;  /* 0x000000000000781c */ /* 0x000ff60003f4f008 */
[----:B------:R-:W-:Y:S02]  /*48e0*/  @!UPT UIADD3 URZ, URZ, URZ, URZ ;  /* 0x0000003f3f3ff290 */ /* 0x000fe4000fffe03f */
[----:B------:R-:W-:Y:S02]  /*48f0*/  @P2 ISETP.GE.AND P3, PT, R9, UR6, PT ;  /* 0x0000000609002c0c */ /* 0x000fe4000bf66270 */
[----:B------:R-:W-:Y:S01]  /*4900*/  PLOP3.LUT P2, PT, PT, PT, UP0, 0x80, 0x0 ;  /* 0x000000000000781c */ /* 0x000fe20003f4f008 */
[--C-:B-1----:R-:W-:Y:S01]  /*4910*/  FFMA.FTZ R8, R7, c[0x0][0x23c], -R5.reuse ;  /* 0x00008f0007087a23 */ /* 0x102fe20000010805 */
[----:B------:R-:W-:Y:S02]  /*4920*/  MOV R7, R87 ;  /* 0x0000005700077202 */ /* 0x000fe40000000f00 */
[----:B------:R-:W-:Y:S01]  /*4930*/  @P1 FSEL R7, R87, -INF , !P5 ;  /* 0xff80000057071808 */ /* 0x000fe20006800000 */
[----:B------:R1:W3:Y:S01]  /*4940*/  MUFU.EX2 R96, R8 ;  /* 0x0000000800607308 */ /* 0x0002e20000000800 */
[----:B------:R-:W-:Y:S11]  /*4950*/  PLOP3.LUT P1, PT, PT, PT, UP0, 0x80, 0x0 ;  /* 0x000000000000781c */ /* 0x000ff60003f2f008 */
[----:B------:R-:W-:Y:S02]  /*4960*/  @!UPT UIADD3 URZ, URZ, URZ, URZ ;  /* 0x0000003f3f3ff290 */ /* 0x000fe4000fffe03f */
[----:B------:R-:W-:Y:S02]  /*4970*/  @P1 ISETP.GE.AND P1, PT, R6, UR6, PT ;  /* 0x0000000606001c0c */ /* 0x000fe4000bf26270 */
[----:B------:R-:W-:Y:S02]  /*4980*/  MOV R6, R77 ;  /* 0x0000004d00067202 */ /* 0x000fe40000000f00 */
[----:B------:R-:W-:Y:S02]  /*4990*/  @P2 FSEL R6, R77, -INF , !P3 ;  /* 0xff8000004d062808 */ /* 0x000fe40005800000 */
[----:B------:R-:W-:Y:S01]  /*49a0*/  PLOP3.LUT P2, PT, PT, PT, UP0, 0x80, 0x0 ;  /* 0x000000000000781c */ /* 0x000fe20003f4f008 */
[--C-:B-1----:R-:W-:Y:S01]  /*49b0*/  FFMA.FTZ R8, R7, c[0x0][0x23c], -R4.reuse ;  /* 0x00008f0007087a23 */ /* 0x102fe20000010804 */
[----:B------:R-:W-:Y:S02]  /*49c0*/  MOV R7, R86 ;  /* 0x0000005600077202 */ /* 0x000fe40000000f00 */
[----:B------:R-:W-:Y:S01]  /*49d0*/  @P0 FSEL R7, R86, -INF , !P6 ;  /* 0xff80000056070808 */ /* 0x000fe20007000000 */
[----:B------:R2:W-:Y:S01]  /*49e0*/  MUFU.EX2 R250, R8 ;  /* 0x0000000800fa7308 */ /* 0x0005e20000000800 */
[----:B------:R-:W-:Y:S03]  /*49f0*/  PLOP3.LUT P0, PT, PT, PT, UP0, 0x80, 0x0 ;  /* 0x000000000000781c */ /* 0x000fe60003f0f008 */
[--C-:B------:R-:W-:Y:S06]  /*4a00*/  FFMA.FTZ R7, R7, c[0x0][0x23c], -R4.reuse ;  /* 0x00008f0007077a23 */ /* 0x100fec0000010804 */
[----:B------:R1:W1:Y:S01]  /*4a10*/  MUFU.EX2 R247, R7 ;  /* 0x0000000700f77308 */ /* 0x0002620000000800 */
[----:B--2---:R-:W-:Y:S01]  /*4a20*/  F2FP.PACK_AB R8, R246, R248 ;  /* 0x000000f8f608723e */ /* 0x004fe200000000ff */
[--C-:B-1----:R-:W-:Y:S01]  /*4a30*/  FFMA.FTZ R7, R6, c[0x0][0x23c], -R5.reuse ;  /* 0x00008f0006077a23 */ /* 0x102fe20000010805 */
[----:B------:R-:W-:Y:S02]  /*4a40*/  MOV R6, R76 ;  /* 0x0000004c00067202 */ /* 0x000fe40000000f00 */
[----:B------:R-:W-:Y:S05]  /*4a50*/  @P0 FSEL R6, R76, -INF , !P1 ;  /* 0xff8000004c060808 */ /* 0x000fea0004800000 */
[----:B------:R3:W-:Y:S01]  /*4a60*/  MUFU.EX2 R93, R7 ;  /* 0x00000007005d7308 */ /* 0x0007e20000000800 */
[----:B------:R-:W-:Y:S01]  /*4a70*/  PLOP3.LUT P0, PT, PT, PT, UP0, 0x80, 0x0 ;  /* 0x000000000000781c */ /* 0x000fe20003f0f008 */
[----:B------:R-:W-:Y:S01]  /*4a80*/  FFMA.FTZ R5, R6, c[0x0][0x23c], -R5 ;  /* 0x00008f0006057a23 */ /* 0x000fe20000010805 */
[----:B------:R-:W-:Y:S02]  /*4a90*/  MOV R6, R85 ;  /* 0x0000005500067202 */ /* 0x000fe40000000f00 */
[----:B------:R-:W-:Y:S05]  /*4aa0*/  @P2 FSEL R6, R85, -INF , !P3 ;  /* 0xff80000055062808 */ /* 0x000fea0005800000 */
[----:B------:R1:W2:Y:S01]  /*4ab0*/  MUFU.EX2 R92, R5 ;  /* 0x00000005005c7308 */ /* 0x0002a20000000800 */
[--C-:B------:R-:W-:Y:S09]  /*4ac0*/  FFMA.FTZ R6, R6, c[0x0][0x23c], -R4.reuse ;  /* 0x00008f0006067a23 */ /* 0x100ff20000010804 */
[----:B------:R2:W-:Y:S01]  /*4ad0*/  MUFU.EX2 R245, R6 ;  /* 0x0000000600f57308 */ /* 0x0005e20000000800 */
[----:B---3--:R-:W-:Y:S02]  /*4ae0*/  F2FP.PACK_AB R7, R96, R98 ;  /* 0x000000626007723e */ /* 0x008fe400000000ff */
[----:B-1----:R-:W-:Y:S02]  /*4af0*/  MOV R5, R84 ;  /* 0x0000005400057202 */ /* 0x002fe40000000f00 */
[----:B------:R-:W-:Y:S02]  /*4b00*/  @P0 FSEL R5, R84, -INF , !P1 ;  /* 0xff80000054050808 */ /* 0x000fe40004800000 */
[----:B----4-:R-:W-:Y:S03]  /*4b10*/  IADD3 R74, P0, R73, UR11, RZ ;  /* 0x0000000b494a7c10 */ /* 0x010fe6000ff1e0ff */
[----:B------:R-:W-:Y:S01]  /*4b20*/  FFMA.FTZ R4, R5, c[0x0][0x23c], -R4 ;  /* 0x00008f0005047a23 */ /* 0x000fe20000010804 */
[----:B------:R-:W-:Y:S02]  /*4b30*/  F2FP.PACK_AB R5, R249, R251 ;  /* 0x000000fbf905723e */ /* 0x000fe400000000ff */
[----:B--2---:R-:W-:Y:S01]  /*4b40*/  F2FP.PACK_AB R6, R97, R99 ;  /* 0x000000636106723e */ /* 0x004fe200000000ff */
[----:B------:R1:W3:Y:S01]  /*4b50*/  MUFU.EX2 R244, R4 ;  /* 0x0000000400f47308 */ /* 0x0002e20000000800 */
[----:B------:R-:W-:Y:S02]  /*4b60*/  IADD3.X R75, R72, UR10, RZ, P0, !PT ;  /* 0x0000000a484b7c10 */ /* 0x000fe400087fe4ff */
[----:B------:R-:W-:Y:S01]  /*4b70*/  PLOP3.LUT P0, PT, PT, PT, UP5, 0x80, 0x0 ;  /* 0x000000000000781c */ /* 0x000fe20003f0f058 */
[----:B------:R3:W-:Y:S04]  /*4b80*/  STS [R103+0x14000], R6 ;  /* 0x0140000667007388 */ /* 0x0007e80000000800 */
[----:B------:R4:W-:Y:S04]  /*4b90*/  STS [R103+0x14400], R5 ;  /* 0x0144000567007388 */ /* 0x0009e80000000800 */
[----:B------:R-:W2:Y:S04]  /*4ba0*/  LDG.E R73, [R74.64] ;  /* 0x000000044a497981 */ /* 0x000ea8000c1e1900 */
[----:B------:R-:W2:Y:S01]  /*4bb0*/  LDG.E R72, [R74.64+0x20] ;  /* 0x000020044a487981 */ /* 0x000ea2000c1e1900 */
[----:B-1----:R-:W-:Y:S05]  /*4bc0*/  F2FP.PACK_AB R4, R94, R95 ;  /* 0x0000005f5e04723e */ /* 0x002fea00000000ff */
[----:B------:R1:W-:Y:S01]  /*4bd0*/  STS [R102+0x14000], R4 ;  /* 0x0140000466007388 */ /* 0x0003e20000000800 */
[----:B---3--:R-:W-:Y:S03]  /*4be0*/  F2FP.PACK_AB R6, R247, R250 ;  /* 0x000000faf706723e */ /* 0x008fe600000000ff */
[----:B------:R-:W-:Y:S01]  /*4bf0*/  STS [R102+0x14400], R8 ;  /* 0x0144000866007388 */ /* 0x000fe20000000800 */
[----:B----4-:R-:W-:Y:S03]  /*4c00*/  F2FP.PACK_AB R5, R92, R93 ;  /* 0x0000005d5c05723e */ /* 0x010fe600000000ff */
[----:B------:R-:W-:Y:S04]  /*4c10*/  STS [R101+0x14000], R7 ;  /* 0x0140000765007388 */ /* 0x000fe80000000800 */
[----:B------:R-:W-:Y:S04]  /*4c20*/  STS [R101+0x14400], R6 ;  /* 0x0144000665007388 */ /* 0x000fe80000000800 */
[----:B------:R-:W-:Y:S01]  /*4c30*/  STS [R100+0x14000], R5 ;  /* 0x0140000564007388 */ /* 0x000fe20000000800 */
[----:B-1----:R-:W-:Y:S05]  /*4c40*/  F2FP.PACK_AB R4, R244, R245 ;  /* 0x000000f5f404723e */ /* 0x002fea00000000ff */
[----:B------:R-:W-:Y:S04]  /*4c50*/  STS [R100+0x14400], R4 ;  /* 0x0144000464007388 */ /* 0x000fe80000000800 */
[----:B------:R-:W1:Y:S08]  /*4c60*/  LDSM.16.M88.4 R16, [R107+0x6000] ;  /* 0x006000006b10783b */ /* 0x000e700000000200 */
        /* <DEDUP_REMOVED lines=39> */
[----:B------:R1:W3:Y:S08]  /*4ee0*/  LDSM.16.M88.4 R68, [R107+0xa000] ;  /* 0x00a000006b44783b */ /* 0x0002f00000000200 */
[----:B-1----:R1:W5:Y:S01]  /*4ef0*/  LDL.LU R107, [R1+0xa0] ;  /* 0x0000a000016b7983 */ /* 0x0023620000300800 */
[C---:B---3--:R-:W-:Y:S08]  /*4f00*/  HMMA.16816.F32 R4, R68.reuse, R212, R4 ;  /* 0x000000d44404723c */ /* 0x048ff00000001804 */
[C---:B------:R-:W-:Y:S08]  /*4f10*/  HMMA.16816.F32 R8, R68.reuse, R214, R8 ;  /* 0x000000d64408723c */ /* 0x040ff00000001808 */
[C---:B------:R-:W-:Y:S08]  /*4f20*/  HMMA.16816.F32 R12, R68.reuse, R216, R12 ;  /* 0x000000d8440c723c */ /* 0x040ff0000000180c */
[----:B------:R-:W-:Y:S01]  /*4f30*/  HMMA.16816.F32 R16, R68, R218, R16 ;  /* 0x000000da4410723c */ /* 0x000fe20000001810 */
[----:B------:R3:W4:Y:S08]  /*4f40*/  LDSM.16.M88.4 R68, [R106+0xa000] ;  /* 0x00a000006a44783b */ /* 0x0007300000000200 */
[----:B---3--:R1:W5:Y:S01]  /*4f50*/  LDL.LU R106, [R1+0x9c] ;  /* 0x00009c00016a7983 */ /* 0x0083620000300800 */
[C---:B----4-:R-:W-:Y:S08]  /*4f60*/  HMMA.16816.F32 R4, R68.reuse, R220, R4 ;  /* 0x000000dc4404723c */ /* 0x050ff00000001804 */
        /* <DEDUP_REMOVED lines=14> */
[----:B------:R-:W-:Y:S04]  /*5050*/  HMMA.16816.F32 R16, R68, R242, R16 ;  /* 0x000000f24410723c */ /* 0x000fe80000001810 */
[C---:B--2---:R-:W-:Y:S02]  /*5060*/  FADD.FTZ R4, -R73.reuse, R4 ;  /* 0x0000000449047221 */ /* 0x044fe40000010100 */
[----:B------:R-:W-:Y:S02]  /*5070*/  FADD.FTZ R5, -R73, R5 ;  /* 0x0000000549057221 */ /* 0x000fe40000010100 */
[----:B------:R-:W-:Y:S01]  /*5080*/  FMUL.FTZ R68, R99, R4 ;  /* 0x0000000463447220 */ /* 0x000fe20000410000 */
[----:B------:R-:W-:Y:S03]  /*5090*/  MOV R99, c[0x0][0x22c] ;  /* 0x00008b0000637a02 */ /* 0x000fe60000000f00 */
[----:B------:R-:W-:Y:S02]  /*50a0*/  FFMA.FTZ R4, -R82, R82, 1 ;  /* 0x3f80000052047423 */ /* 0x000fe40000010152 */
[----:B------:R-:W-:Y:S02]  /*50b0*/  FMUL.FTZ R69, R97, R5 ;  /* 0x0000000561457220 */ /* 0x000fe40000410000 */
[----:B------:R-:W-:Y:S02]  /*50c0*/  FFMA.FTZ R5, -R81, R81, 1 ;  /* 0x3f80000051057423 */ /* 0x000fe40000010151 */
[----:B------:R-:W-:Y:S02]  /*50d0*/  FADD.FTZ R70, -R73, R8 ;  /* 0x0000000849467221 */ /* 0x000fe40000010100 */
[----:B------:R-:W-:Y:S02]  /*50e0*/  FMUL.FTZ R8, R4, c[0x0][0x2ec] ;  /* 0x0000bb0004087a20 */ /* 0x000fe40000410000 */
[----:B------:R-:W-:Y:S02]  /*50f0*/  FMUL.FTZ R4, R5, c[0x0][0x2ec] ;  /* 0x0000bb0005047a20 */ /* 0x000fe40000410000 */
[----:B------:R-:W-:Y:S02]  /*5100*/  FMUL.FTZ R8, R68, R8 ;  /* 0x0000000844087220 */ /* 0x000fe40000410000 */
[----:B------:R-:W-:Y:S02]  /*5110*/  FMUL.FTZ R4, R69, R4 ;  /* 0x0000000445047220 */ /* 0x000fe40000410000 */
[----:B------:R-:W-:Y:S02]  /*5120*/  FADD.FTZ R9, -R73, R9 ;  /* 0x0000000949097221 */ /* 0x000fe40000010100 */
[----:B------:R-:W-:Y:S01]  /*5130*/  FFMA.FTZ R5, -R83, R83, 1 ;  /* 0x3f80000053057423 */ /* 0x000fe20000010153 */
[----:B------:R-:W-:Y:S01]  /*5140*/  F2FP.PACK_AB R4, R4, R8 ;  /* 0x000000080404723e */ /* 0x000fe200000000ff */
[----:B------:R-:W-:Y:S02]  /*5150*/  FMUL.FTZ R71, R94, R9 ;  /* 0x000000095e477220 */ /* 0x000fe40000410000 */
[----:B------:R-:W-:Y:S02]  /*5160*/  FFMA.FTZ R9, -R80, R80, 1 ;  /* 0x3f80000050097423 */ /* 0x000fe40000010150 */
[----:B------:R2:W-:Y:S01]  /*5170*/  STS [R103+0x12000], R4 ;  /* 0x0120000467007388 */ /* 0x0005e20000000800 */
[C---:B------:R-:W-:Y:S02]  /*5180*/  FADD.FTZ R12, -R73.reuse, R12 ;  /* 0x0000000c490c7221 */ /* 0x040fe40000010100 */
[----:B------:R-:W-:Y:S02]  /*5190*/  FADD.FTZ R16, -R73, R16 ;  /* 0x0000001049107221 */ /* 0x000fe40000010100 */
[----:B------:R-:W-:Y:S02]  /*51a0*/  FMUL.FTZ R70, R95, R70 ;  /* 0x000000465f467220 */ /* 0x000fe40000410000 */
[----:B------:R-:W-:Y:S02]  /*51b0*/  FMUL.FTZ R5, R5, c[0x0][0x2ec] ;  /* 0x0000bb0005057a20 */ /* 0x000fe40000410000 */
[----:B------:R-:W-:Y:S02]  /*51c0*/  FMUL.FTZ R9, R9, c[0x0][0x2ec] ;  /* 0x0000bb0009097a20 */ /* 0x000fe40000410000 */
[----:B------:R-:W-:Y:S02]  /*51d0*/  FMUL.FTZ R68, R93, R16 ;  /* 0x000000105d447220 */ /* 0x000fe40000410000 */
[----:B------:R-:W-:Y:S02]  /*51e0*/  FFMA.FTZ R16, -R76, R76, 1 ;  /* 0x3f8000004c107423 */ /* 0x000fe4000001014c */
[----:B------:R-:W-:Y:S02]  /*51f0*/  FADD.FTZ R69, -R73, R17 ;  /* 0x0000001149457221 */ /* 0x000fe40000010100 */
[----:B------:R-:W-:Y:S02]  /*5200*/  FMUL.FTZ R17, R98, R12 ;  /* 0x0000000c62117220 */ /* 0x000fe40000410000 */
[----:B------:R-:W-:Y:S02]  /*5210*/  FFMA.FTZ R12, -R77, R77, 1 ;  /* 0x3f8000004d0c7423 */ /* 0x000fe4000001014d */
[----:B------:R-:W-:Y:S02]  /*5220*/  FMUL.FTZ R5, R70, R5 ;  /* 0x0000000546057220 */ /* 0x000fe40000410000 */
[----:B------:R-:W-:Y:S02]  /*5230*/  FMUL.FTZ R9, R71, R9 ;  /* 0x0000000947097220 */ /* 0x000fe40000410000 */
[----:B------:R-:W-:Y:S02]  /*5240*/  FMUL.FTZ R69, R92, R69 ;  /* 0x000000455c457220 */ /* 0x000fe40000410000 */
[----:B------:R-:W-:Y:S01]  /*5250*/  FMUL.FTZ R12, R12, c[0x0][0x2ec] ;  /* 0x0000bb000c0c7a20 */ /* 0x000fe20000410000 */
[----:B------:R-:W-:Y:S01]  /*5260*/  F2FP.PACK_AB R9, R9, R5 ;  /* 0x000000050909723e */ /* 0x000fe200000000ff */
[----:B------:R-:W-:Y:S02]  /*5270*/  FMUL.FTZ R16, R16, c[0x0][0x2ec] ;  /* 0x0000bb0010107a20 */ /* 0x000fe40000410000 */
[----:B------:R-:W-:Y:S02]  /*5280*/  FMUL.FTZ R12, R68, R12 ;  /* 0x0000000c440c7220 */ /* 0x000fe40000410000 */
[----:B------:R-:W-:Y:S02]  /*5290*/  FMUL.FTZ R5, R69, R16 ;  /* 0x0000001045057220 */ /* 0x000fe40000410000 */
[C---:B--2---:R-:W-:Y:S02]  /*52a0*/  FADD.FTZ R4, -R72.reuse, R7 ;  /* 0x0000000748047221 */ /* 0x044fe40000010100 */
[----:B------:R-:W-:Y:S01]  /*52b0*/  FADD.FTZ R13, -R73, R13 ;  /* 0x0000000d490d7221 */ /* 0x000fe20000010100 */
[----:B------:R-:W-:Y:S01]  /*52c0*/  F2FP.PACK_AB R7, R5, R12 ;  /* 0x0000000c0507723e */ /* 0x000fe200000000ff */
[----:B------:R-:W-:Y:S02]  /*52d0*/  FADD.FTZ R6, -R72, R6 ;  /* 0x0000000648067221 */ /* 0x000fe40000010100 */
[----:B------:R-:W-:Y:S02]  /*52e0*/  FFMA.FTZ R5, -R90, R90, 1 ;  /* 0x3f8000005a057423 */ /* 0x000fe4000001015a */
[----:B------:R-:W-:Y:S02]  /*52f0*/  FMUL.FTZ R12, R249, R4 ;  /* 0x00000004f90c7220 */ /* 0x000fe40000410000 */
[----:B------:R-:W-:Y:S02]  /*5300*/  FFMA.FTZ R4, -R91, R91, 1 ;  /* 0x3f8000005b047423 */ /* 0x000fe4000001015b */
[----:B------:R-:W-:Y:S02]  /*5310*/  FMUL.FTZ R73, R96, R13 ;  /* 0x0000000d60497220 */ /* 0x000fe40000410000 */
[----:B------:R-:W-:Y:S02]  /*5320*/  FFMA.FTZ R13, -R78, R78, 1 ;  /* 0x3f8000004e0d7423 */ /* 0x000fe4000001014e */
[----:B------:R-:W-:Y:S02]  /*5330*/  FFMA.FTZ R8, -R79, R79, 1 ;  /* 0x3f8000004f087423 */ /* 0x000fe4000001014f */
[----:B------:R-:W-:Y:S02]  /*5340*/  FADD.FTZ R16, -R72, R10 ;  /* 0x0000000a48107221 */ /* 0x000fe40000010100 */
[----:B------:R-:W-:Y:S02]  /*5350*/  FMUL.FTZ R6, R251, R6 ;  /* 0x00000006fb067220 */ /* 0x000fe40000410000 */
[----:B------:R-:W-:Y:S02]  /*5360*/  FMUL.FTZ R10, R4, c[0x0][0x2ec] ;  /* 0x0000bb00040a7a20 */ /* 0x000fe40000410000 */
[----:B------:R-:W-:Y:S02]  /*5370*/  FMUL.FTZ R4, R5, c[0x0][0x2ec] ;  /* 0x0000bb0005047a20 */ /* 0x000fe40000410000 */
[----:B------:R-:W-:Y:S02]  /*5380*/  FMUL.FTZ R8, R8, c[0x0][0x2ec] ;  /* 0x0000bb0008087a20 */ /* 0x000fe40000410000 */
[----:B------:R-:W-:Y:S02]  /*5390*/  FMUL.FTZ R13, R13, c[0x0][0x2ec] ;  /* 0x0000bb000d0d7a20 */ /* 0x000fe40000410000 */
[----:B------:R-:W-:Y:S02]  /*53a0*/  FMUL.FTZ R10, R6, R10 ;  /* 0x0000000a060a7220 */ /* 0x000fe40000410000 */
[----:B------:R-:W-:Y:S02]  /*53b0*/  FMUL.FTZ R4, R12, R4 ;  /* 0x000000040c047220 */ /* 0x000fe40000410000 */
[----:B------:R-:W-:Y:S02]  /*53c0*/  FMUL.FTZ R8, R73, R8 ;  /* 0x0000000849087220 */ /* 0x000fe40000410000 */
[----:B------:R-:W-:Y:S01]  /*53d0*/  FMUL.FTZ R13, R17, R13 ;  /* 0x0000000d110d7220 */ /* 0x000fe20000410000 */
[----:B------:R-:W-:Y:S01]  /*53e0*/  F2FP.PACK_AB R4, R4, R10 ;  /* 0x0000000a0404723e */ /* 0x000fe200000000ff */
[----:B------:R-:W-:Y:S02]  /*53f0*/  FFMA.FTZ R5, -R89, R89, 1 ;  /* 0x3f80000059057423 */ /* 0x000fe40000010159 */
[----:B------:R-:W-:Y:S01]  /*5400*/  FFMA.FTZ R6, -R88, R88, 1 ;  /* 0x3f80000058067423 */ /* 0x000fe20000010158 */
[----:B------:R-:W-:Y:S01]  /*5410*/  F2FP.PACK_AB R8, R8, R13 ;  /* 0x0000000d0808723e */ /* 0x000fe200000000ff */
[----:B------:R-:W-:Y:S01]  /*5420*/  FADD.FTZ R13, -R72, R11 ;  /* 0x0000000b480d7221 */ /* 0x000fe20000010100 */
[----:B------:R2:W-:Y:S01]  /*5430*/  STS [R103+0x12400], R4 ;  /* 0x0124000467007388 */ /* 0x0005e20000000800 */
[----:B------:R-:W-:Y:S02]  /*5440*/  FMUL.FTZ R11, R248, R16 ;  /* 0x00000010f80b7220 */ /* 0x000fe40000410000 */
[----:B------:R-:W-:Y:S01]  /*5450*/  FMUL.FTZ R13, R246, R13 ;  /* 0x0000000df60d7220 */ /* 0x000fe20000410000 */
[----:B------:R-:W-:Y:S01]  /*5460*/  STS [R102+0x12000], R9 ;  /* 0x0120000966007388 */ /* 0x000fe20000000800 */
[----:B------:R-:W-:Y:S02]  /*5470*/  FMUL.FTZ R5, R5, c[0x0][0x2ec] ;  /* 0x0000bb0005057a20 */ /* 0x000fe40000410000 */
[----:B------:R-:W-:Y:S02]  /*5480*/  FMUL.FTZ R6, R6, c[0x0][0x2ec] ;  /* 0x0000bb0006067a20 */ /* 0x000fe40000410000 */
[C---:B------:R-:W-:Y:S02]  /*5490*/  FADD.FTZ R14, -R72.reuse, R14 ;  /* 0x0000000e480e7221 */ /* 0x040fe40000010100 */
[----:B------:R-:W-:Y:S02]  /*54a0*/  FADD.FTZ R15, -R72, R15 ;  /* 0x0000000f480f7221 */ /* 0x000fe40000010100 */
[----:B------:R-:W-:Y:S02]  /*54b0*/  FFMA.FTZ R10, -R86, R86, 1 ;  /* 0x3f800000560a7423 */ /* 0x000fe40000010156 */
[----:B------:R-:W-:Y:S02]  /*54c0*/  FMUL.FTZ R5, R11, R5 ;  /* 0x000000050b057220 */ /* 0x000fe40000410000 */
[----:B------:R-:W-:Y:S02]  /*54d0*/  FFMA.FTZ R11, -R87, R87, 1 ;  /* 0x3f800000570b7423 */ /* 0x000fe40000010157 */
[----:B------:R-:W-:Y:S02]  /*54e0*/  FMUL.FTZ R6, R13, R6 ;  /* 0x000000060d067220 */ /* 0x000fe40000410000 */
[----:B------:R-:W-:Y:S02]  /*54f0*/  FMUL.FTZ R16, R250, R14 ;  /* 0x0000000efa107220 */ /* 0x000fe40000410000 */
[----:B------:R-:W-:Y:S01]  /*5500*/  FMUL.FTZ R17, R247, R15 ;  /* 0x0000000ff7117220 */ /* 0x000fe20000410000 */
[----:B------:R-:W-:Y:S01]  /*5510*/  F2FP.PACK_AB R6, R6, R5 ;  /* 0x000000050606723e */ /* 0x000fe200000000ff */
[----:B------:R-:W-:Y:S01]  /*5520*/  FMUL.FTZ R11, R11, c[0x0][0x2ec] ;  /* 0x0000bb000b0b7a20 */ /* 0x000fe20000410000 */
[----:B--2---:R1:W5:Y:S01]  /*5530*/  LDL.LU R103, [R1+0x90] ;  /* 0x0000900001677983 */ /* 0x0043620000300800 */
[----:B------:R-:W-:Y:S02]  /*5540*/  FMUL.FTZ R10, R10, c[0x0][0x2ec] ;  /* 0x0000bb000a0a7a20 */ /* 0x000fe40000410000 */
[C---:B------:R-:W-:Y:S01]  /*5550*/  FADD.FTZ R18, -R72.reuse, R18 ;  /* 0x0000001248127221 */ /* 0x040fe20000010100 */
[----:B------:R2:W-:Y:S01]  /*5560*/  STS [R102+0x12400], R6 ;  /* 0x0124000666007388 */ /* 0x0005e20000000800 */
[----:B------:R-:W-:Y:S02]  /*5570*/  FADD.FTZ R19, -R72, R19 ;  /* 0x0000001348137221 */ /* 0x000fe40000010100 */
[----:B------:R-:W-:Y:S01]  /*5580*/  FFMA.FTZ R13, -R85, R85, 1 ;  /* 0x3f800000550d7423 */ /* 0x000fe20000010155 */
[----:B------:R-:W-:Y:S01]  /*5590*/  STS [R101+0x12000], R8 ;  /* 0x0120000865007388 */ /* 0x000fe20000000800 */
[----:B------:R-:W-:Y:S02]  /*55a0*/  FFMA.FTZ R12, -R84, R84, 1 ;  /* 0x3f800000540c7423 */ /* 0x000fe40000010154 */
[----:B------:R-:W-:Y:S02]  /*55b0*/  FMUL.FTZ R11, R16, R11 ;  /* 0x0000000b100b7220 */ /* 0x000fe40000410000 */
[----:B------:R-:W-:Y:S02]  /*55c0*/  FMUL.FTZ R10, R17, R10 ;  /* 0x0000000a110a7220 */ /* 0x000fe40000410000 */
[----:B------:R-:W-:Y:S02]  /*55d0*/  FMUL.FTZ R14, R245, R18 ;  /* 0x00000012f50e7220 */ /* 0x000fe40000410000 */
[----:B------:R-:W-:Y:S01]  /*55e0*/  FMUL.FTZ R15, R244, R19 ;  /* 0x00000013f40f7220 */ /* 0x000fe20000410000 */
[----:B------:R-:W-:Y:S01]  /*55f0*/  F2FP.PACK_AB R5, R10, R11 ;  /* 0x0000000b0a05723e */ /* 0x000fe200000000ff */
[----:B------:R-:W-:Y:S02]  /*5600*/  FMUL.FTZ R13, R13, c[0x0][0x2ec] ;  /* 0x0000bb000d0d7a20 */ /* 0x000fe40000410000 */
[----:B------:R-:W-:Y:S02]  /*5610*/  FMUL.FTZ R12, R12, c[0x0][0x2ec] ;  /* 0x0000bb000c0c7a20 */ /* 0x000fe40000410000 */
[----:B------:R-:W-:Y:S01]  /*5620*/  FMUL.FTZ R13, R14, R13 ;  /* 0x0000000d0e0d7220 */ /* 0x000fe20000410000 */
[----:B------:R-:W-:Y:S01]  /*5630*/  STS [R101+0x12400], R5 ;  /* 0x0124000565007388 */ /* 0x000fe20000000800 */
[----:B------:R-:W-:Y:S02]  /*5640*/  FMUL.FTZ R12, R15, R12 ;  /* 0x0000000c0f0c7220 */ /* 0x000fe40000410000 */
[----:B------:R-:W-:Y:S01]  /*5650*/  IMAD R99, R99, c[0x0][0x1c0], RZ ;  /* 0x0000700063637a24 */ /* 0x000fe200078e02ff */
[----:B------:R-:W-:Y:S02]  /*5660*/  STS [R100+0x12000], R7 ;  /* 0x0120000764007388 */ /* 0x000fe40000000800 */
[----:B------:R-:W-:Y:S02]  /*5670*/  F2FP.PACK_AB R4, R12, R13 ;  /* 0x0000000d0c04723e */ /* 0x000fe400000000ff */
[----:B--2---:R1:W5:Y:S01]  /*5680*/  LDL.LU R102, [R1+0x8c] ;  /* 0x00008c0001667983 */ /* 0x0043620000300800 */
[----:B------:R-:W-:Y:S03]  /*5690*/  LEA R92, -R99, RZ, 0x6 ;  /* 0x000000ff635c7211 */ /* 0x000fe600078e31ff */
[----:B------:R-:W-:Y:S04]  /*56a0*/  STS [R100+0x12400], R4 ;  /* 0x0124000464007388 */ /* 0x000fe80000000800 */
[----:B------:R-:W-:Y:S08]  /*56b0*/  BAR.SYNC.DEFER_BLOCKING 0x0 ;  /* 0x0000000000007b1d */ /* 0x000ff00000010000 */
[----:B------:R-:W-:Y:S08]  /*56c0*/  LDSM.16.MT88.4 R4, [R3+0x14000] ;  /* 0x014000000304783b */ /* 0x000ff00000004200 */
[----:B------:R-:W2:Y:S08]  /*56d0*/  LDSM.16.MT88.4 R8, [R0+0x6000] ;  /* 0x006000000008783b */ /* 0x000eb00000004200 */
[----:B------:R-:W3:Y:S08]  /*56e0*/  LDSM.16.MT88.4 R12, [R2+0x14000] ;  /* 0x01400000020c783b */ /* 0x000ef00000004200 */
[----:B------:R-:W4:Y:S08]  /*56f0*/  LDSM.16.MT88.4 R16, [R0+0x8000] ;  /* 0x008000000010783b */ /* 0x000f300000004200 */
[----:B------:R-:W1:Y:S08]  /*5700*/  LDSM.16.MT88.4 R68, [R0+0xa000] ;  /* 0x00a000000044783b */ /* 0x000e700000004200 */
[----:B------:R-:W-:Y:S01]  /*5710*/  LDSM.16.MT88.4 R72, [R3+0x14800] ;  /* 0x014800000348783b */ /* 0x000fe20000004200 */
[-C--:B--2---:R-:W-:Y:S07]  /*5720*/  HMMA.16816.F32 R20, R4, R8.reuse, R20 ;  /* 0x000000080414723c */ /* 0x084fee0000001814 */
[----:B------:R-:W2:Y:S01]  /*5730*/  LDSM.16.MT88.4 R76, [R0+0x6800] ;  /* 0x00680000004c783b */ /* 0x000ea20000004200 */
[C---:B---3--:R-:W-:Y:S07]  /*5740*/  HMMA.16816.F32 R24, R12.reuse, R8, R24 ;  /* 0x000000080c18723c */ /* 0x048fee0000001818 */
[----:B------:R-:W3:Y:S01]  /*5750*/  LDSM.16.MT88.4 R80, [R2+0x14800] ;  /* 0x014800000250783b */ /* 0x000ee20000004200 */
[-C--:B------:R-:W-:Y:S07]  /*5760*/  HMMA.16816.F32 R28, R12, R10.reuse, R28 ;  /* 0x0000000a0c1c723c */ /* 0x080fee000000181c */
[----:B------:R-:W1:Y:S01]  /*5770*/  LDSM.16.MT88.4 R84, [R0+0x8800] ;  /* 0x008800000054783b */ /* 0x000e620000004200 */
[C---:B------:R-:W-:Y:S07]  /*5780*/  HMMA.16816.F32 R32, R4.reuse, R10, R32 ;  /* 0x0000000a0420723c */ /* 0x040fee0000001820 */
[----:B------:R-:W2:Y:S01]  /*5790*/  LDSM.16.MT88.4 R8, [R0+0xa800] ;  /* 0x00a800000008783b */ /* 0x000ea20000004200 */
[-C--:B----4-:R-:W-:Y:S07]  /*57a0*/  HMMA.16816.F32 R36, R4, R16.reuse, R36 ;  /* 0x000000100424723c */ /* 0x090fee0000001824 */
[----:B------:R-:W-:Y:S01]  /*57b0*/  LDSM.16.MT88.4 R88, [R2+0x15800] ;  /* 0x015800000258783b */ /* 0x000fe20000004200 */
[C---:B------:R-:W-:Y:S07]  /*57c0*/  HMMA.16816.F32 R40, R12.reuse, R16, R40 ;  /* 0x000000100c28723c */ /* 0x040fee0000001828 */
[----:B------:R4:W5:Y:S04]  /*57d0*/  LDL.LU R101, [R1+0x88] ;  /* 0x0000880001657983 */ /* 0x0009680000300800 */
[----:B------:R4:W5:Y:S01]  /*57e0*/  LDL.LU R100, [R1+0x84] ;  /* 0x0000840001647983 */ /* 0x0009620000300800 */
[-C--:B------:R-:W-:Y:S03]  /*57f0*/  HMMA.16816.F32 R44, R12, R18.reuse, R44 ;  /* 0x000000120c2c723c */ /* 0x080fe6000000182c */
[----:B------:R-:W4:Y:S05]  /*5800*/  LDL.LU.64 R94, [R1+0x30] ;  /* 0x00003000015e7983 */ /* 0x000f2a0000300a00 */
[C---:B------:R-:W-:Y:S01]  /*5810*/  HMMA.16816.F32 R48, R4.reuse, R18, R48 ;  /* 0x000000120430723c */ /* 0x040fe20000001830 */
[----:B------:R-:W-:Y:S07]  /*5820*/  LDSM.16.MT88.4 R16, [R2+0x15000] ;  /* 0x015000000210783b */ /* 0x000fee0000004200 */
[-C--:B-1----:R-:W-:Y:S08]  /*5830*/  HMMA.16816.F32 R52, R4, R68.reuse, R52 ;  /* 0x000000440434723c */ /* 0x082ff00000001834 */
[C---:B------:R-:W-:Y:S08]  /*5840*/  HMMA.16816.F32 R56, R12.reuse, R68, R56 ;  /* 0x000000440c38723c */ /* 0x040ff00000001838 */
[-C--:B------:R-:W-:Y:S01]  /*5850*/  HMMA.16816.F32 R60, R12, R70.reuse, R60 ;  /* 0x000000460c3c723c */ /* 0x080fe2000000183c */
[----:B------:R-:W-:Y:S07]  /*5860*/  LDSM.16.MT88.4 R12, [R0+0x7000] ;  /* 0x00700000000c783b */ /* 0x000fee0000004200 */
[----:B------:R-:W-:Y:S01]  /*5870*/  HMMA.16816.F32 R64, R4, R70, R64 ;  /* 0x000000460440723c */ /* 0x000fe20000001840 */
[----:B------:R-:W1:Y:S07]  /*5880*/  LDSM.16.MT88.4 R4, [R3+0x15000] ;  /* 0x015000000304783b */ /* 0x000e6e0000004200 */
[-C--:B--2---:R-:W-:Y:S01]  /*5890*/  HMMA.16816.F32 R20, R72, R76.reuse, R20 ;  /* 0x0000004c4814723c */ /* 0x084fe20000001814 */
[----:B------:R-:W2:Y:S07]  /*58a0*/  LDSM.16.MT88.4 R68, [R0+0x9000] ;  /* 0x009000000044783b */ /* 0x000eae0000004200 */
        /* <DEDUP_REMOVED lines=12> */
[----:B------:R-:W2:Y:S07]  /*5970*/  LDSM.16.MT88.4 R80, [R3+0x15800] ;  /* 0x015800000350783b */ /* 0x000eae0000004200 */
[----:B------:R-:W-:Y:S01]  /*5980*/  HMMA.16816.F32 R64, R72, R10, R64 ;  /* 0x0000000a4840723c */ /* 0x000fe20000001840 */
[----:B------:R-:W3:Y:S07]  /*5990*/  LDSM.16.MT88.4 R8, [R0+0x9800] ;  /* 0x009800000008783b */ /* 0x000eee0000004200 */
[-C--:B-1----:R-:W-:Y:S01]  /*59a0*/  HMMA.16816.F32 R20, R4, R12.reuse, R20 ;  /* 0x0000000c0414723c */ /* 0x082fe20000001814 */
[----:B------:R-:W1:Y:S07]  /*59b0*/  LDSM.16.MT88.4 R72, [R0+0xb800] ;  /* 0x00b800000048783b */ /* 0x000e6e0000004200 */
[C---:B------:R-:W-:Y:S01]  /*59c0*/  HMMA.16816.F32 R24, R16.reuse, R12, R24 ;  /* 0x0000000c1018723c */ /* 0x040fe20000001818 */
[----:B------:R-:W-:Y:S07]  /*59d0*/  BAR.SYNC.DEFER_BLOCKING 0x0 ;  /* 0x0000000000007b1d */ /* 0x000fee0000010000 */
[-C--:B------:R-:W-:Y:S08]  /*59e0*/  HMMA.16816.F32 R28, R16, R14.reuse, R28 ;  /* 0x0000000e101c723c */ /* 0x080ff0000000181c */
[C---:B------:R-:W-:Y:S08]  /*59f0*/  HMMA.16816.F32 R32, R4.reuse, R14, R32 ;  /* 0x0000000e0420723c */ /* 0x040ff00000001820 */
[-C--:B--2---:R-:W-:Y:S08]  /*5a00*/  HMMA.16816.F32 R36, R4, R68.reuse, R36 ;  /* 0x000000440424723c */ /* 0x084ff00000001824 */
[C---:B------:R-:W-:Y:S08]  /*5a10*/  HMMA.16816.F32 R40, R16.reuse, R68, R40 ;  /* 0x000000441028723c */ /* 0x040ff00000001828 */
[-C--:B------:R-:W-:Y:S08]  /*5a20*/  HMMA.16816.F32 R44, R16, R70.reuse, R44 ;  /* 0x00000046102c723c */ /* 0x080ff0000000182c */
[C---:B------:R-:W-:Y:S08]  /*5a30*/  HMMA.16816.F32 R48, R4.reuse, R70, R48 ;  /* 0x000000460430723c */ /* 0x040ff00000001830 */
[-C--:B---3--:R-:W-:Y:S08]  /*5a40*/  HMMA.16816.F32 R52, R4, R76.reuse, R52 ;  /* 0x0000004c0434723c */ /* 0x088ff00000001834 */
[C---:B------:R-:W-:Y:S08]  /*5a50*/  HMMA.16816.F32 R56, R16.reuse, R76, R56 ;  /* 0x0000004c1038723c */ /* 0x040ff00000001838 */
[-C--:B------:R-:W-:Y:S08]  /*5a60*/  HMMA.16816.F32 R60, R16, R78.reuse, R60 ;  /* 0x0000004e103c723c */ /* 0x080ff0000000183c */
[----:B------:R-:W-:Y:S08]  /*5a70*/  HMMA.16816.F32 R64, R4, R78, R64 ;  /* 0x0000004e0440723c */ /* 0x000ff00000001840 */
[-C--:B------:R-:W-:Y:S08]  /*5a80*/  HMMA.16816.F32 R20, R80, R84.reuse, R20 ;  /* 0x000000545014723c */ /* 0x080ff00000001814 */
[C---:B------:R-:W-:Y:S08]  /*5a90*/  HMMA.16816.F32 R24, R88.reuse, R84, R24 ;  /* 0x000000545818723c */ /* 0x040ff00000001818 */
[-C--:B------:R-:W-:Y:S08]  /*5aa0*/  HMMA.16816.F32 R28, R88, R86.reuse, R28 ;  /* 0x00000056581c723c */ /* 0x080ff0000000181c */
[C---:B------:R-:W-:Y:S08]  /*5ab0*/  HMMA.16816.F32 R32, R80.reuse, R86, R32 ;  /* 0x000000565020723c */ /* 0x040ff00000001820 */
[-C--:B------:R-:W-:Y:S08]  /*5ac0*/  HMMA.16816.F32 R36, R80, R8.reuse, R36 ;  /* 0x000000085024723c */ /* 0x080ff00000001824 */
[C---:B------:R-:W-:Y:S08]  /*5ad0*/  HMMA.16816.F32 R40, R88.reuse, R8, R40 ;  /* 0x000000085828723c */ /* 0x040ff00000001828 */
[-C--:B------:R-:W-:Y:S08]  /*5ae0*/  HMMA.16816.F32 R44, R88, R10.reuse, R44 ;  /* 0x0000000a582c723c */ /* 0x080ff0000000182c */
[C---:B------:R-:W-:Y:S04]  /*5af0*/  HMMA.16816.F32 R48, R80.reuse, R10, R48 ;  /* 0x0000000a5030723c */ /* 0x040fe80000001830 */
[C---:B----4-:R-:W-:Y:S04]  /*5b00*/  LEA R5, P1, R92.reuse, R94, 0x2 ;  /* 0x0000005e5c057211 */ /* 0x050fe800078210ff */
[-C--:B-1----:R-:W-:Y:S04]  /*5b10*/  HMMA.16816.F32 R52, R80, R72.reuse, R52 ;  /* 0x000000485034723c */ /* 0x082fe80000001834 */
[----:B------:R-:W-:Y:S04]  /*5b20*/  LEA.HI.X.SX32 R4, R92, R95, 0x2, P1 ;  /* 0x0000005f5c047211 */ /* 0x000fe800008f16ff */
[C---:B------:R-:W-:Y:S04]  /*5b30*/  HMMA.16816.F32 R56, R88.reuse, R72, R56 ;  /* 0x000000485838723c */ /* 0x040fe80000001838 */
[-C--:B------:R-:W-:Y:S04]  /*5b40*/  LOP3.LUT R5, R5, R4.reuse, RZ, 0x3c, !PT ;  /* 0x0000000405057212 */ /* 0x080fe800078e3cff */
[-C--:B------:R-:W-:Y:S04]  /*5b50*/  HMMA.16816.F32 R60, R88, R74.reuse, R60 ;  /* 0x0000004a583c723c */ /* 0x080fe8000000183c */
[C---:B------:R-:W-:Y:S04]  /*5b60*/  LOP3.LUT R4, R5.reuse, R4, RZ, 0x3c, !PT ;  /* 0x0000000405047212 */ /* 0x040fe800078e3cff */
[----:B------:R-:W-:Y:S04]  /*5b70*/  HMMA.16816.F32 R64, R80, R74, R64 ;  /* 0x0000004a5040723c */ /* 0x000fe80000001840 */
[----:B------:R-:W-:Y:S05]  /*5b80*/  LOP3.LUT R5, R5, R4, RZ, 0x3c, !PT ;  /* 0x0000000405057212 */ /* 0x000fea00078e3cff */
[----:B------:R1:W-:Y:S01]  /*5b90*/  STL.64 [R1+0x30], R4 ;  /* 0x0000300401007387 */ /* 0x0003e20000100a00 */
[----:B------:R-:W-:-:S05]  /*5ba0*/  @!P0 BRA `(.L_x_582) ;  /* 0x0000036000008947 */ /* 0x000fca0003800000 */
[----:B------:R-:W2:Y:S01]  /*5bb0*/  LDL.64 R96, [R1+0x48] ;  /* 0x0000480001607983 */ /* 0x000ea20000100a00 */
[----:B------:R-:W-:Y:S02]  /*5bc0*/  IMAD.MOV.U32 R13, RZ, RZ, c[0x0][0x370] ;  /* 0x0000dc00ff0d7624 */ /* 0x000fe400078e00ff */
[----:B------:R-:W-:Y:S01]  /*5bd0*/  IMAD.MOV.U32 R14, RZ, RZ, c[0x0][0x374] ;  /* 0x0000dd00ff0e7624 */ /* 0x000fe200078e00ff */
[----:B------:R-:W3:Y:S01]  /*5be0*/  LDL R98, [R1+0x68] ;  /* 0x0000680001627983 */ /* 0x000ee20000100800 */
[C---:B-1----:R-:W-:Y:S03]  /*5bf0*/  IMAD.U32 R5, R13.reuse, -0x40, RZ ;  /* 0xffffffc00d057824 */ /* 0x042fe600078e00ff */
[----:B------:R-:W4:Y:S02]  /*5c00*/  LDL R93, [R1+0x6c] ;  /* 0x00006c00015d7983 */ /* 0x000f240000100800 */
[----:B------:R-:W-:Y:S02]  /*5c10*/  SHF.R.S32.HI R7, RZ, 0x1f, R5 ;  /* 0x0000001fff077819 */ /* 0x000fe40000011405 */
[----:B------:R-:W4:Y:S01]  /*5c20*/  LDL.LU.64 R94, [R1+0x38] ;  /* 0x00003800015e7983 */ /* 0x000f220000300a00 */
[C---:B------:R-:W-:Y:S03]  /*5c30*/  LEA R6, P5, R13.reuse, R5, 0x5 ;  /* 0x000000050d067211 */ /* 0x040fe600078a28ff */
[----:B------:R-:W4:Y:S01]  /*5c40*/  LDL R92, [R1+0x2c] ;  /* 0x00002c00015c7983 */ /* 0x000f220000100800 */
[--C-:B------:R-:W-:Y:S02]  /*5c50*/  LEA.HI.X R7, R13, R7, R14.reuse, 0x5, P5 ;  /* 0x000000070d077211 */ /* 0x100fe400028f2c0e */
[----:B--2---:R-:W-:Y:S02]  /*5c60*/  ISETP.GE.AND P4, PT, R96, c[0x0][0x220], PT ;  /* 0x0000880060007a0c */ /* 0x004fe40003f86270 */
[----:B---3--:R-:W-:Y:S02]  /*5c70*/  ISETP.GE.AND P3, PT, R98, c[0x0][0x220], PT ;  /* 0x0000880062007a0c */ /* 0x008fe40003f66270 */
[----:B----4-:R-:W-:Y:S02]  /*5c80*/  ISETP.GE.AND P2, PT, R93, c[0x0][0x220], PT ;  /* 0x000088005d007a0c */ /* 0x010fe40003f46270 */
[C---:B------:R-:W-:Y:S07]  /*5c90*/  LEA R4, P1, R5.reuse, R94, 0x1 ;  /* 0x0000005e05047211 */ /* 0x040fee00078208ff */
        /* <DEDUP_REMOVED lines=39> */
.L_x_582:
        /* <DEDUP_REMOVED lines=307> */
[----:B------:R2:W5:Y:S02]  /*7240*/  LDL.LU.64 R20, [R1+0x88] ;  /* 0x0000880001147983 */ /* 0x0005640000300a00 */
[-C--:B-1---5:R-:W-:Y:S08]  /*7250*/  HMMA.16816.F32 R100, R4, R8.reuse, R100 ;  /* 0x000000080464723c */ /* 0x0a2ff00000001864 */
        /* <DEDUP_REMOVED lines=109> */
.L_x_583:
[----:B------:R-:W-:Y:S01]  /*7930*/  ISETP.LT.AND P0, PT, RZ, UR7, PT ;  /* 0x00000007ff007c0c */ /* 0x000fe2000bf01270 */
[----:B------:R-:W-:Y:S11]  /*7940*/  UIADD3 UR7, UR7, -0x1, URZ ;  /* 0xffffffff07077890 */ /* 0x000ff6000fffe03f */
[----:B------:R-:W-:Y:S01]  /*7950*/  @!UPT UIADD3 URZ, URZ, URZ, URZ ;  /* 0x0000003f3f3ff290 */ /* 0x000fe2000fffe03f */
[----:B------:R-:W-:-:S05]  /*7960*/  @P0 BRA `(.L_x_584) ;  /* 0xffffc0d000000947 */ /* 0x000fca000383ffff */
[----:B------:R-:W2:Y:S04]  /*7970*/  LDL R73, [R1+0x78] ;  /* 0x0000780001497983 */ /* 0x000ea80000100800 */
[----:B------:R-:W3:Y:S01]  /*7980*/  LDL R72, [R1+0x7c] ;  /* 0x00007c0001487983 */ /* 0x000ee20000100800 */
        /* <DEDUP_REMOVED lines=165> */
.L_x_585:
        /* <DEDUP_REMOVED lines=18> */
.L_x_586:
        /* <DEDUP_REMOVED lines=55> */
.L_x_588:
[----:B------:R-:W-:Y:S05]  /*8870*/  BSYNC B0 ;  /* 0x0000000000007941 */ /* 0x000fea0003800000 */
.L_x_587:
        /* <DEDUP_REMOVED lines=19> */
.L_x_590:
[----:B------:R-:W-:Y:S05]  /*89b0*/  BSYNC B0 ;  /* 0x0000000000007941 */ /* 0x000fea0003800000 */
.L_x_589:
        /* <DEDUP_REMOVED lines=29> */
.L_x_592:
[----:B------:R-:W-:Y:S05]  /*8b90*/  BSYNC B0 ;  /* 0x0000000000007941 */ /* 0x000fea0003800000 */
.L_x_591:
        /* <DEDUP_REMOVED lines=18> */
.L_x_565:
        /* <DEDUP_REMOVED lines=20> */
.L_x_594:
        /* <DEDUP_REMOVED lines=18> */
.L_x_595:
        /* <DEDUP_REMOVED lines=43> */
.L_x_597:
[----:B-1----:R-:W-:Y:S05]  /*91d0*/  BSYNC B0 ;  /* 0x0000000000007941 */ /* 0x002fea0003800000 */
.L_x_596:
        /* <DEDUP_REMOVED lines=19> */
.L_x_599:
[----:B------:R-:W-:Y:S05]  /*9310*/  BSYNC B0 ;  /* 0x0000000000007941 */ /* 0x000fea0003800000 */
.L_x_598:
        /* <DEDUP_REMOVED lines=29> */
.L_x_601:
[----:B------:R-:W-:Y:S05]  /*94f0*/  BSYNC B0 ;  /* 0x0000000000007941 */ /* 0x000fea0003800000 */
.L_x_600:
        /* <DEDUP_REMOVED lines=16> */
.L_x_593:
[----:B------:R-:W-:Y:S05]  /*9600*/  BSYNC B1 ;  /* 0x0000000000017941 */ /* 0x000fea0003800000 */
.L_x_560:
        /* <DEDUP_REMOVED lines=11> */
.L_x_602:
[----:B------:R-:W-:Y:S05]  /*96c0*/  EXIT ;  /* 0x000000000000794d */ /* 0x000fea0003800000 */
.L_x_604:
        /* <DEDUP_REMOVED lines=11> */
.L_x_1592:


//--------------------- .text._ZN5flash44flash_bwd_dq_dk_dv_loop_seqk_parallel_kernelI23Flash_bwd_kernel_traitsILi192ELi64ELi64ELi8ELi4ELi2ELi2ELb1ELb1EN7cutlass6half_tE19Flash_kernel_traitsILi192ELi64ELi64ELi8ES3_EELb1ELb0ELb1ELb0ELb0ELb0ELb0EEEvNS_16Flash_bwd_paramsE --------------------------
	.section	.text._ZN5flash44flash_bwd_dq_dk_dv_loop_seqk_parallel_kernelI23Flash_bwd_kernel_traitsILi192ELi64ELi64ELi8ELi4ELi2ELi2ELb1ELb1EN7cutlass6half_tE19Flash_kernel_traitsILi192ELi64ELi64ELi8ES3_EELb1ELb0ELb1ELb0ELb0ELb0ELb0EEEvNS_16Flash_bwd_paramsE,"ax",@progbits
	.sectioninfo	@"SHI_REGISTERS=255"
	.align	128
        .global         _ZN5flash44flash_bwd_dq_dk_dv_loop_seqk_parallel_kernelI23Flash_bwd_kernel_traitsILi192ELi64ELi64ELi8ELi4ELi2ELi2ELb1ELb1EN7cutlass6half_tE19Flash_kernel_traitsILi192ELi64ELi64ELi8ES3_EELb1ELb0ELb1ELb0ELb0ELb0ELb0EEEvNS_16Flash_bwd_paramsE
        .type           _ZN5flash44flash_bwd_dq_dk_dv_loop_seqk_parallel_kernelI23Flash_bwd_kernel_traitsILi192ELi64ELi64ELi8ELi4ELi2ELi2ELb1ELb1EN7cutlass6half_tE19Flash_kernel_traitsILi192ELi64ELi64ELi8ES3_EELb1ELb0ELb1ELb0ELb0ELb0ELb0EEEvNS_16Flash_bwd_paramsE,@function
        .size           _ZN5flash44flash_bwd_dq_dk_dv_loop_seqk_parallel_kernelI23Flash_bwd_kernel_traitsILi192ELi64ELi64ELi8ELi4ELi2ELi2ELb1ELb1EN7cutlass6half_tE19Flash_kernel_traitsILi192ELi64ELi64ELi8ES3_EELb1ELb0ELb1ELb0ELb0ELb0ELb0EEEvNS_16Flash_bwd_paramsE,(.L_x_1593 - _ZN5flash44flash_bwd_dq_dk_dv_loop_seqk_parallel_kernelI23Flash_bwd_kernel_traitsILi192ELi64ELi64ELi8ELi4ELi2ELi2ELb1ELb1EN7cutlass6half_tE19Flash_kernel_traitsILi192ELi64ELi64ELi8ES3_EELb1ELb0ELb1ELb0ELb0ELb0ELb0EEEvNS_16Flash_bwd_paramsE)
        .other          _ZN5flash44flash_bwd_dq_dk_dv_loop_seqk_parallel_kernelI23Flash_bwd_kernel_traitsILi192ELi64ELi64ELi8ELi4ELi2ELi2ELb1ELb1EN7cutlass6half_tE19Flash_kernel_traitsILi192ELi64ELi64ELi8ES3_EELb1ELb0ELb1ELb0ELb0ELb0ELb0EEEvNS_16Flash_bwd_paramsE,@"STO_CUDA_ENTRY STV_DEFAULT"
_ZN5flash44flash_bwd_dq_dk_dv_loop_seqk_parallel_kernelI23Flash_bwd_kernel_traitsILi192ELi64ELi64ELi8ELi4ELi2ELi2ELb1ELb1EN7cutlass6half_tE19Flash_kernel_traitsILi192ELi64ELi64ELi8ES3_EELb1ELb0ELb1ELb0ELb0ELb0ELb0EEEvNS_16Flash_bwd_paramsE:
.text._ZN5flash44flash_bwd_dq_dk_dv_loop_seqk_parallel_kernelI23Flash_bwd_kernel_traitsILi192ELi64ELi64ELi8ELi4ELi2ELi2ELb1ELb1EN7cutlass6half_tE19Flash_kernel_traitsILi192ELi64ELi64ELi8ES3_EELb1ELb0ELb1ELb0ELb0ELb0ELb0EEEvNS_16Flash_bwd_paramsE:
        /* <DEDUP_REMOVED lines=15> */
[----:B------:R-:W-:Y:S02]  /*00f0*/  UMOV UR9, 0x80 ;  /* 0x0000008000097882 */ /* 0x000fe40000000000 */
[----:B------:R-:W-:Y:S01]  /*0100*/  ULDC UR7, c[0x0][0x210] ;  /* 0x0000840000077ab9 */ /* 0x000fe20000000800 */
[----:B------:R-:W3:Y:S01]  /*0110*/  S2UR UR40, SR_CTAID.Y ;  /* 0x00000000002879c3 */ /* 0x000ee20000002600 */
[----:B------:R-:W-:-:S02]  /*0120*/  ULDC UR61, c[0x0][0x234] ;  /* 0x00008d00003d7ab9 */ /* 0x000fc40000000800 */
[----:B------:R-:W-:Y:S02]  /*0130*/  UISETP.NE.AND UP5, UPT, UR10, URZ, UPT ;  /* 0x0000003f0a00728c */ /* 0x000fe4000bfa5270 */
[----:B------:R-:W-:Y:S02]  /*0140*/  UIMAD UR61, UR9, UR7, UR61 ;  /* 0x00000007093d72a4 */ /* 0x000fe4000f8e023d */
[----:B------:R-:W-:Y:S02]  /*0150*/  ULDC UR16, c[0x0][0x224] ;  /* 0x0000890000107ab9 */ /* 0x000fe40000000800 */
[----:B------:R-:W-:Y:S02]  /*0160*/  ULDC UR51, c[0x0][0x22c] ;  /* 0x00008b0000337ab9 */ /* 0x000fe40000000800 */
[----:B------:R-:W-:Y:S02]  /*0170*/  ULDC UR42, c[0x0][0x1c0] ;  /* 0x00007000002a7ab9 */ /* 0x000fe40000000800 */
[----:B------:R-:W-:Y:S01]  /*0180*/  ULDC UR13, c[0x0][0x1c0] ;  /* 0x00007000000d7ab9 */ /* 0x000fe20000000800 */
[----:B-1----:R-:W-:Y:S01]  /*0190*/  SHF.R.S32.HI R5, RZ, 0x1f, R6 ;  /* 0x0000001fff057819 */ /* 0x002fe20000011406 */
[----:B--2---:R-:W-:-:S02]  /*01a0*/  ULOP3.LUT UR8, UR41, UR6, URZ, 0x3c, !UPT ;  /* 0x0000000629087292 */ /* 0x004fc4000f8e3c3f */
[----:B------:R-:W-:Y:S01]  /*01b0*/  USHF.R.S32.HI UR6, URZ, 0x1f, UR41 ;  /* 0x0000001f3f067899 */ /* 0x000fe20008011429 */
[CC--:B------:R-:W-:Y:S01]  /*01c0*/  LEA.HI R3, R5.reuse, R6.reuse, RZ, 0x5 ;  /* 0x0000000605037211 */ /* 0x0c0fe200078f28ff */
[----:B------:R-:W-:Y:S01]  /*01d0*/  USHF.R.S32.HI UR9, URZ, 0x1f, UR41 ;  /* 0x0000001f3f097899 */ /* 0x000fe20008011429 */
[-C--:B------:R-:W-:Y:S01]  /*01e0*/  LEA.HI R10, R5, R6.reuse, RZ, 0x3 ;  /* 0x00000006050a7211 */ /* 0x080fe200078f18ff */
[----:B------:R-:W-:Y:S01]  /*01f0*/  ULDC UR14, c[0x0][0x1c0] ;  /* 0x00007000000e7ab9 */ /* 0x000fe20000000800 */
[----:B------:R-:W-:Y:S01]  /*0200*/  LOP3.LUT R4, R3, 0xffffffe0, RZ, 0xc0, !PT ;  /* 0xffffffe003047812 */ /* 0x000fe200078ec0ff */
[----:B---3--:R-:W-:Y:S01]  /*0210*/  USHF.R.S32.HI UR10, URZ, 0x1f, UR40 ;  /* 0x0000001f3f0a7899 */ /* 0x008fe20008011428 */
[--C-:B------:R-:W-:Y:S01]  /*0220*/  SHF.R.S32.HI R0, RZ, 0x5, R3.reuse ;  /* 0x00000005ff007819 */ /* 0x100fe20000011403 */
[----:B------:R-:W-:Y:S01]  /*0230*/  UIMAD.WIDE UR42, UR51, UR42, URZ ;  /* 0x0000002a332a72a5 */ /* 0x000fe2000f8e023f */
[----:B------:R-:W-:Y:S01]  /*0240*/  SHF.R.S32.HI R12, RZ, 0x1f, R3 ;  /* 0x0000001fff0c7819 */ /* 0x000fe20000011403 */
[----:B------:R-:W-:Y:S01]  /*0250*/  IMAD.IADD R9, R6, 0x1, -R4 ;  /* 0x0000000106097824 */ /* 0x000fe200078e0a04 */
[CC--:B------:R-:W-:Y:S01]  /*0260*/  LEA.HI R2, R5.reuse, R6.reuse, RZ, 0x4 ;  /* 0x0000000605027211 */ /* 0x0c0fe200078f20ff */
[----:B------:R-:W-:Y:S01]  /*0270*/  UIMAD UR52, UR41, UR51, URZ ;  /* 0x00000033293472a4 */ /* 0x000fe2000f8e023f */
[CC--:B------:R-:W-:Y:S01]  /*0280*/  LEA.HI R14, R5.reuse, R6.reuse, RZ, 0x7 ;  /* 0x00000006050e7211 */ /* 0x0c0fe200078f38ff */
[----:B------:R-:W-:Y:S01]  /*0290*/  UIMAD UR51, UR51, UR13, URZ ;  /* 0x0000000d333372a4 */ /* 0x000fe2000f8e023f */
[CC--:B------:R-:W-:Y:S01]  /*02a0*/  LEA.HI R15, R5.reuse, R6.reuse, RZ, 0x6 ;  /* 0x00000006050f7211 */ /* 0x0c0fe200078f30ff */
[----:B------:R-:W-:Y:S01]  /*02b0*/  ULDC UR15, c[0x0][0x1c0] ;  /* 0x00007000000f7ab9 */ /* 0x000fe20000000800 */
[----:B------:R-:W-:Y:S01]  /*02c0*/  LEA.HI R5, R5, R6, RZ, 0x2 ;  /* 0x0000000605057211 */ /* 0x000fe200078f10ff */
[----:B------:R-:W-:Y:S01]  /*02d0*/  ULDC UR12, c[0x0][0x1c0] ;  /* 0x00007000000c7ab9 */ /* 0x000fe20000000800 */
[-C--:B------:R-:W-:Y:S01]  /*02e0*/  LEA.HI R4, R12, R0.reuse, RZ, 0x2 ;  /* 0x000000000c047211 */ /* 0x080fe200078f10ff */
[----:B------:R-:W-:Y:S01]  /*02f0*/  UIMAD.WIDE.U32 UR48, UR40, UR16, URZ ;  /* 0x00000010283072a5 */ /* 0x000fe2000f8e003f */
[----:B------:R-:W-:Y:S01]  /*0300*/  LEA.HI R3, R3, R0, RZ, 0x1 ;  /* 0x0000000003037211 */ /* 0x000fe200078f08ff */
[----:B------:R-:W-:Y:S01]  /*0310*/  UIMAD UR7, UR40, UR12, UR41 ;  /* 0x0000000c280772a4 */ /* 0x000fe2000f8e0229 */
[----:B------:R-:W-:Y:S01]  /*0320*/  LOP3.LUT R7, R10, 0xfffffff8, RZ, 0xc0, !PT ;  /* 0xfffffff80a077812 */ /* 0x000fe200078ec0ff */
[----:B------:R-:W-:Y:S01]  /*0330*/  USHF.L.U32 UR50, UR51, 0x6, URZ ;  /* 0x0000000633327899 */ /* 0x000fe2000800063f */
[----:B------:R-:W-:Y:S01]  /*0340*/  LOP3.LUT R8, R2, 0xfffffff0, RZ, 0xc0, !PT ;  /* 0xfffffff002087812 */ /* 0x000fe200078ec0ff */
[----:B------:R-:W-:Y:S01]  /*0350*/  ULDC UR55, c[0x0][0x214] ;  /* 0x0000850000377ab9 */ /* 0x000fe20000000800 */
        /* <DEDUP_REMOVED lines=13> */
[----:B------:R-:W-:Y:S01]  /*0430*/  STL [R1+0x84], R18 ;  /* 0x0000841201007387 */ /* 0x000fe20000100800 */
[----:B------:R-:W-:Y:S01]  /*0440*/  LEA.HI R2, R2, R6, RZ, 0x1 ;  /* 0x0000000602027211 */ /* 0x000fe200078f08ff */
[----:B------:R-:W-:Y:S01]  /*0450*/  ULDC.U8 UR11, c[0x0][0x3d0] ;  /* 0x0000f400000b7ab9 */ /* 0x000fe20000000000 */
[----:B------:R-:W-:Y:S01]  /*0460*/  LEA.HI R0, R0, R3, RZ, 0x3 ;  /* 0x0000000300007211 */ /* 0x000fe200078f18ff */
[----:B------:R-:W-:Y:S01]  /*0470*/  STL [R1+0x48], R20 ;  /* 0x0000481401007387 */ /* 0x000fe20000100800 */
[----:B------:R-:W-:Y:S01]  /*0480*/  LOP3.LUT R2, R2, 0xfffffffe, RZ, 0xc0, !PT ;  /* 0xfffffffe02027812 */ /* 0x000fe200078ec0ff */
[----:B------:R-:W-:Y:S01]  /*0490*/  ULDC UR56, c[0x0][0x224] ;  /* 0x0000890000387ab9 */ /* 0x000fe20000000800 */
[----:B------:R-:W-:Y:S01]  /*04a0*/  LOP3.LUT R0, R0, 0xfffffff8, RZ, 0xc0, !PT ;  /* 0xfffffff800007812 */ /* 0x000fe200078ec0ff */
[----:B------:R-:W-:Y:S01]  /*04b0*/  @UP5 UIMAD UR60, UR40, UR55, URZ ;  /* 0x00000037283c52a4 */ /* 0x000fe2000f8e023f */
[----:B------:R-:W-:Y:S01]  /*04c0*/  LOP3.LUT P4, RZ, R7, 0x4, RZ, 0xc0, !PT ;  /* 0x0000000407ff7812 */ /* 0x000fe2000788c0ff */
[----:B------:R-:W-:Y:S01]  /*04d0*/  IMAD.IADD R11, R6, 0x1, -R2 ;  /* 0x00000001060b7824 */ /* 0x000fe200078e0a02 */
[----:B------:R-:W-:Y:S01]  /*04e0*/  SHF.R.S32.HI R2, RZ, 0x1f, R9 ;  /* 0x0000001fff027819 */ /* 0x000fe20000011409 */
[----:B------:R-:W-:Y:S01]  /*04f0*/  IMAD.IADD R6, R3, 0x1, -R0 ;  /* 0x0000000103067824 */ /* 0x000fe200078e0a00 */
[----:B------:R-:W-:Y:S01]  /*0500*/  SHF.R.S32.HI R3, RZ, 0x1f, R8 ;  /* 0x0000001fff037819 */ /* 0x000fe20000011408 */
[----:B------:R-:W-:Y:S01]  /*0510*/  IMAD.SHL.U32 R0, R17, 0x40, RZ ;  /* 0x0000004011007824 */ /* 0x000fe200078e00ff */
[----:B------:R-:W-:Y:S01]  /*0520*/  LEA.HI R17, R2, R9, RZ, 0x2 ;  /* 0x0000000902117211 */ /* 0x000fe200078f10ff */
[----:B------:R-:W-:Y:S01]  /*0530*/  ULDC.64 UR4, c[0x0][0x118] ;  /* 0x0000460000047ab9 */ /* 0x000fe20000000a00 */
[----:B------:R-:W-:Y:S01]  /*0540*/  LEA.HI R12, R3, R8, RZ, 0x3 ;  /* 0x00000008030c7211 */ /* 0x000fe200078f18ff */
[----:B------:R-:W-:Y:S01]  /*0550*/  IMAD.U32 R3, RZ, RZ, UR6 ;  /* 0x00000006ff037e24 */ /* 0x000fe2000f8e00ff */
[----:B------:R-:W-:Y:S01]  /*0560*/  LOP3.LUT R0, R0, 0x1c0, RZ, 0xc0, !PT ;  /* 0x000001c000007812 */ /* 0x000fe200078ec0ff */
[----:B------:R-:W-:Y:S01]  /*0570*/  IMAD.SHL.U32 R3, R11, 0x200, RZ ;  /* 0x000002000b037824 */ /* 0x000fe200078e00ff */
[----:B------:R-:W-:Y:S01]  /*0580*/  LOP3.LUT R4, R6, 0x1, RZ, 0xc0, !PT ;  /* 0x0000000106047812 */ /* 0x000fe200078ec0ff */
[----:B------:R-:W-:Y:S01]  /*0590*/  USHF.L.U32 UR6, UR40, 0x7, URZ ;  /* 0x0000000728067899 */ /* 0x000fe2000800063f */
[----:B------:R-:W-:Y:S01]  /*05a0*/  LOP3.LUT R2, R0, 0x38, R20, 0xf8, !PT ;  /* 0x0000003800027812 */ /* 0x000fe200078ef814 */
[----:B------:R-:W-:Y:S01]  /*05b0*/  ULDC UR44, c[0x0][0x2e8] ;  /* 0x0000ba00002c7ab9 */ /* 0x000fe20000000800 */
[----:B------:R-:W-:Y:S01]  /*05c0*/  SHF.R.U32.HI R0, RZ, 0x3, R0 ;  /* 0x00000003ff007819 */ /* 0x000fe20000011600 */
[----:B------:R-:W-:Y:S01]  /*05d0*/  UISETP.NE.AND UP6, UPT, UR11, URZ, UPT ;  /* 0x0000003f0b00728c */ /* 0x000fe2000bfc5270 */
[C---:B------:R-:W-:Y:S01]  /*05e0*/  LOP3.LUT P3, RZ, R7.reuse, 0x2, RZ, 0xc0, !PT ;  /* 0x0000000207ff7812 */ /* 0x040fe2000786c0ff */
[----:B------:R-:W-:Y:S01]  /*05f0*/  UIMAD.WIDE.U32 UR46, UR42, UR48, URZ ;  /* 0x000000302a2e72a5 */ /* 0x000fe2000f8e003f */
[----:B------:R-:W-:Y:S01]  /*0600*/  LOP3.LUT R9, R2, R0, RZ, 0x3c, !PT ;  /* 0x0000000002097212 */ /* 0x000fe200078e3cff */
[----:B------:R-:W-:Y:S01]  /*0610*/  IMAD.SHL.U32 R0, R7, 0x40, RZ ;  /* 0x0000004007007824 */ /* 0x000fe200078e00ff */
[----:B------:R-:W-:Y:S01]  /*0620*/  LOP3.LUT R2, R12, 0xfffffff8, RZ, 0xc0, !PT ;  /* 0xfffffff80c027812 */ /* 0x000fe200078ec0ff */
[----:B------:R-:W-:Y:S01]  /*0630*/  UIMAD UR57, UR43, UR48, URZ ;  /* 0x000000302b3972a4 */ /* 0x000fe2000f8e023f */
[----:B------:R-:W-:Y:S01]  /*0640*/  SHF.R.S32.HI R7, RZ, 0x7, R14 ;  /* 0x00000007ff077819 */ /* 0x000fe2000001140e */
[----:B------:R-:W-:Y:S01]  /*0650*/  USHF.R.S32.HI UR59, URZ, 0x1f, UR52 ;  /* 0x0000001f3f3b7899 */ /* 0x000fe20008011434 */
[----:B------:R-:W-:Y:S01]  /*0660*/  LOP3.LUT R0, R0, 0x1c0, RZ, 0xc0, !PT ;  /* 0x000001c000007812 */ /* 0x000fe200078ec0ff */
[----:B------:R-:W-:Y:S01]  /*0670*/  IMAD.IADD R8, R8, 0x1, -R2 ;  /* 0x0000000108087824 */ /* 0x000fe200078e0a02 */
[----:B------:R-:W-:Y:S01]  /*0680*/  ISETP.NE.U32.AND P0, PT, R4, 0x1, PT ;  /* 0x000000010400780c */ /* 0x000fe20003f05070 */
[----:B------:R-:W-:Y:S01]  /*0690*/  IMAD.U32 R2, RZ, RZ, UR8 ;  /* 0x00000008ff027e24 */ /* 0x000fe2000f8e00ff */
[----:B------:R-:W-:Y:S01]  /*06a0*/  LOP3.LUT R252, R0, 0x8, R10, 0xf8, !PT ;  /* 0x0000000800fc7812 */ /* 0x000fe200078ef80a */
[----:B------:R-:W-:Y:S01]  /*06b0*/  USHF.R.S32.HI UR8, URZ, 0x1f, UR16 ;  /* 0x0000001f3f087899 */ /* 0x000fe20008011410 */
[----:B------:R-:W-:Y:S01]  /*06c0*/  R2P PR, R6, 0x6 ;  /* 0x0000000606007804 */ /* 0x000fe20000000000 */
[----:B------:R-:W-:Y:S01]  /*06d0*/  UIMAD UR56, UR7, UR56, URZ ;  /* 0x00000038073872a4 */ /* 0x000fe2000f8e023f */
[----:B------:R1:W-:Y:S01]  /*06e0*/  STL [R1+0x8c], R2 ;  /* 0x00008c0201007387 */ /* 0x0003e20000100800 */
[C---:B------:R-:W-:Y:S01]  /*06f0*/  LOP3.LUT P6, RZ, R8.reuse, 0x4, RZ, 0xc0, !PT ;  /* 0x0000000408ff7812 */ /* 0x040fe200078cc0ff */
[----:B------:R-:W-:Y:S01]  /*0700*/  UIMAD UR58, UR8, UR40, URZ ;  /* 0x00000028083a72a4 */ /* 0x000fe2000f8e023f */
[----:B------:R-:W-:Y:S01]  /*0710*/  LOP3.LUT P5, RZ, R8, 0x2, RZ, 0xc0, !PT ;  /* 0x0000000208ff7812 */ /* 0x000fe200078ac0ff */
[----:B------:R-:W-:-:S02]  /*0720*/  @!UP5 UIMAD UR8, UR40, UR15, UR41 ;  /* 0x0000000f2808d2a4 */ /* 0x000fc4000f8e0229 */
[----:B------:R-:W-:Y:S02]  /*0730*/  USHF.R.S32.HI UR54, URZ, 0x1f, UR50 ;  /* 0x0000001f3f367899 */ /* 0x000fe40008011432 */
[----:B------:R-:W-:Y:S02]  /*0740*/  @!UP5 UIMAD UR55, UR8, UR55, URZ ;  /* 0x000000370837d2a4 */ /* 0x000fe4000f8e023f */
[----:B------:R-:W-:Y:S01]  /*0750*/  ULDC.U8 UR36, c[0x0][0x2d8] ;  /* 0x0000b60000247ab9 */ /* 0x000fe20000000000 */
[----:B-1----:R-:W-:-:S05]  /*0760*/  IMAD.SHL.U32 R2, R13, 0x10, RZ ;  /* 0x000000100d027824 */ /* 0x002fca00078e00ff */
[----:B------:R-:W-:Y:S01]  /*0770*/  LOP3.LUT R5, R0, 0x10, R2, 0xf8, !PT ;  /* 0x0000001000057812 */ /* 0x000fe200078ef802 */
[----:B------:R-:W-:Y:S01]  /*0780*/  IMAD R2, R7, 0x800, R3 ;  /* 0x0000080007027824 */ /* 0x000fe200078e0203 */
[----:B------:R-:W-:Y:S02]  /*0790*/  SHF.R.U32.HI R0, RZ, 0x3, R0 ;  /* 0x00000003ff007819 */ /* 0x000fe40000011600 */
[----:B------:R-:W-:Y:S01]  /*07a0*/  LOP3.LUT R4, R5, 0x8, R10, 0xf8, !PT ;  /* 0x0000000805047812 */ /* 0x000fe200078ef80a */
[----:B------:R-:W-:Y:S01]  /*07b0*/  IMAD.SHL.U32 R5, R11, 0x20, RZ ;  /* 0x000000200b057824 */ /* 0x000fe200078e00ff */
[----:B------:R-:W-:Y:S01]  /*07c0*/  LOP3.LUT R252, R252, R0, RZ, 0x3c, !PT ;  /* 0x00000000fcfc7212 */ /* 0x000fe200078e3cff */
[----:B------:R-:W-:Y:S01]  /*07d0*/  IMAD.SHL.U32 R10, R7, 0x20, RZ ;  /* 0x00000020070a7824 */ /* 0x000fe200078e00ff */
[----:B------:R-:W-:Y:S01]  /*07e0*/  LOP3.LUT R3, R3, R4, R0, 0xf6, !PT ;  /* 0x0000000403037212 */ /* 0x000fe200078ef600 */
[----:B------:R-:W-:Y:S01]  /*07f0*/  IMAD.SHL.U32 R4, R6, 0x40, RZ ;  /* 0x0000004006047824 */ /* 0x000fe200078e00ff */
[----:B------:R-:W-:Y:S01]  /*0800*/  SHF.R.S32.HI R0, RZ, 0x6, R15 ;  /* 0x00000006ff007819 */ /* 0x000fe2000001140f */
[----:B------:R-:W-:Y:S01]  /*0810*/  IMAD.IADD R252, R2, 0x1, R252 ;  /* 0x0000000102fc7824 */ /* 0x000fe200078e02fc */
[----:B------:R1:W-:Y:S01]  /*0820*/  STL [R1+0x88], R10 ;  /* 0x0000880a01007387 */ /* 0x0003e20000100800 */
[----:B------:R-:W-:Y:S01]  /*0830*/  IMAD.U32 R2, RZ, RZ, UR6 ;  /* 0x00000006ff027e24 */ /* 0x000fe2000f8e00ff */
[----:B------:R-:W-:Y:S01]  /*0840*/  UIMAD UR6, UR40, UR14, UR41 ;  /* 0x0000000e280672a4 */ /* 0x000fe2000f8e0229 */
[----:B------:R-:W-:-:S02]  /*0850*/  IMAD R15, R0, 0x200, R9 ;  /* 0x00000200000f7824 */ /* 0x000fc400078e0209 */
[----:B------:R-:W-:Y:S01]  /*0860*/  IMAD.SHL.U32 R2, R0, 0x8, RZ ;  /* 0x0000000800027824 */ /* 0x000fe200078e00ff */
[----:B------:R-:W-:Y:S01]  /*0870*/  LOP3.LUT R0, R4, 0x1c0, RZ, 0xc0, !PT ;  /* 0x000001c004007812 */ /* 0x000fe200078ec0ff */
[----:B------:R-:W-:Y:S01]  /*0880*/  IMAD.SHL.U32 R6, R8, 0x40, RZ ;  /* 0x0000004008067824 */ /* 0x000fe200078e00ff */
[----:B------:R-:W-:Y:S02]  /*0890*/  USHF.L.U32 UR45, UR6, 0x5, URZ ;  /* 0x00000005062d7899 */ /* 0x000fe4000800063f */
[----:B------:R-:W-:Y:S02]  /*08a0*/  LOP3.LUT R2, R2, 0x18, RZ, 0xc0, !PT ;  /* 0x0000001802027812 */ /* 0x000fe400078ec0ff */
[----:B------:R-:W-:Y:S01]  /*08b0*/  SHF.R.U32.HI R4, RZ, 0x3, R0 ;  /* 0x00000003ff047819 */ /* 0x000fe20000011600 */
[----:B------:R-:W-:Y:S01]  /*08c0*/  USHF.R.S32.HI UR53, URZ, 0x1f, UR45 ;  /* 0x0000001f3f357899 */ /* 0x000fe2000801142d */
[----:B------:R-:W-:Y:S02]  /*08d0*/  LOP3.LUT R9, R2, 0x20, R5, 0xf8, !PT ;  /* 0x0000002002097812 */ /* 0x000fe400078ef805 */
[----:B------:R-:W-:-:S02]  /*08e0*/  LOP3.LUT R7, R4, R0, R2, 0x1e, !PT ;  /* 0x0000000004077212 */ /* 0x000fc400078e1e02 */
[----:B------:R-:W-:Y:S01]  /*08f0*/  LOP3.LUT R2, R0, 0x20, R10, 0xf8, !PT ;  /* 0x0000002000027812 */ /* 0x000fe200078ef80a */
[----:B------:R-:W-:Y:S01]  /*0900*/  IMAD.SHL.U32 R0, R16, 0x2, RZ ;  /* 0x0000000210007824 */ /* 0x000fe200078e00ff */
[----:B------:R-:W-:Y:S02]  /*0910*/  IADD3 R16, R20, 0x40, RZ ;  /* 0x0000004014107810 */ /* 0x000fe40007ffe0ff */
[----:B------:R-:W-:Y:S01]  /*0920*/  LOP3.LUT R4, R2, R4, RZ, 0x3c, !PT ;  /* 0x0000000402047212 */ /* 0x000fe200078e3cff */
[--C-:B------:R-:W-:Y:S02]  /*0930*/  IMAD R5, R18, 0x400, R0.reuse ;  /* 0x0000040012057824 */ /* 0x100fe400078e0200 */
[----:B------:R-:W-:Y:S01]  /*0940*/  IMAD.U32 R2, RZ, RZ, UR10 ;  /* 0x0000000aff027e24 */ /* 0x000fe2000f8e00ff */
[----:B------:R-:W-:Y:S01]  /*0950*/  STL [R1+0x6c], R16 ;  /* 0x00006c1001007387 */ /* 0x000fe20000100800 */
[----:B------:R-:W-:Y:S02]  /*0960*/  IMAD.U32 R2, RZ, RZ, UR9 ;  /* 0x00000009ff027e24 */ /* 0x000fe4000f8e00ff */
[----:B------:R-:W-:Y:S01]  /*0970*/  IMAD R2, R13, 0x400, R0 ;  /* 0x000004000d027824 */ /* 0x000fe200078e0200 */
[----:B------:R-:W-:Y:S01]  /*0980*/  LOP3.LUT R0, R6, 0x1c0, RZ, 0xc0, !PT ;  /* 0x000001c006007812 */ /* 0x000fe200078ec0ff */
[----:B------:R-:W-:-:S02]  /*0990*/  IMAD.IADD R14, R5, 0x1, R4 ;  /* 0x00000001050e7824 */ /* 0x000fc400078e0204 */
[----:B------:R-:W-:Y:S02]  /*09a0*/  IMAD.SHL.U32 R4, R11, 0x8, RZ ;  /* 0x000000080b047824 */ /* 0x000fe400078e00ff */
[----:B-1----:R-:W-:Y:S01]  /*09b0*/  IMAD.IADD R10, R2, 0x1, R7 ;  /* 0x00000001020a7824 */ /* 0x002fe200078e0207 */
[----:B------:R-:W-:Y:S01]  /*09c0*/  SHF.R.U32.HI R2, RZ, 0x3, R0 ;  /* 0x00000003ff027819 */ /* 0x000fe20000011600 */
[----:B------:R-:W-:Y:S01]  /*09d0*/  IMAD.SHL.U32 R7, R12, 0x40, RZ ;  /* 0x000000400c077824 */ /* 0x000fe200078e00ff */
[----:B------:R-:W-:Y:S01]  /*09e0*/  LOP3.LUT R4, R0, 0x8, R4, 0xf8, !PT ;  /* 0x0000000800047812 */ /* 0x000fe200078ef804 */
[----:B------:R-:W-:Y:S01]  /*09f0*/  IMAD.MOV.U32 R5, RZ, RZ, 0x20 ;  /* 0x00000020ff057424 */ /* 0x000fe200078e00ff */
[----:B------:R-:W-:Y:S01]  /*0a00*/  LOP3.LUT R0, R2, R9, R0, 0x1e, !PT ;  /* 0x0000000902007212 */ /* 0x000fe200078e1e00 */
[----:B------:R-:W-:Y:S01]  /*0a10*/  IMAD.MOV.U32 R11, RZ, RZ, 0x40 ;  /* 0x00000040ff0b7424 */ /* 0x000fe200078e00ff */
[----:B------:R-:W-:Y:S01]  /*0a20*/  LOP3.LUT R7, R7, 0xfffffe00, RZ, 0xc0, !PT ;  /* 0xfffffe0007077812 */ /* 0x000fe200078ec0ff */
[----:B------:R-:W-:Y:S01]  /*0a30*/  IMAD.MOV.U32 R9, RZ, RZ, -0x10 ;  /* 0xfffffff0ff097424 */ /* 0x000fe200078e00ff */
[----:B------:R-:W-:-:S02]  /*0a40*/  LOP3.LUT R2, R4, R2, RZ, 0x3c, !PT ;  /* 0x0000000204027212 */ /* 0x000fc400078e3cff */
        /* <DEDUP_REMOVED lines=12> */
[----:B------:R2:W-:Y:S01]  /*0b10*/  STL [R1+0x50], R12 ;  /* 0x0000500c01007387 */ /* 0x0005e20000100800 */
[----:B------:R-:W-:Y:S01]  /*0b20*/  IMAD.IADD R8, R2, 0x1, R8 ;  /* 0x0000000102087824 */ /* 0x000fe200078e0208 */
[----:B------:R-:W-:-:S02]  /*0b30*/  SEL R2, R11, 0xffffffc0, !P4 ;  /* 0xffffffc00b027807 */ /* 0x000fc40006000000 */
[----:B------:R3:W-:Y:S01]  /*0b40*/  STL [R1+0x2c], R4 ;  /* 0x00002c0401007387 */ /* 0x0007e20000100800 */
[----:B------:R-:W-:Y:S02]  /*0b50*/  SEL R5, R5, 0xffffffe0, !P5 ;  /* 0xffffffe005057807 */ /* 0x000fe40006800000 */
[----:B------:R-:W-:Y:S01]  /*0b60*/  LEA R8, R8, 0x12000, 0x1 ;  /* 0x0001200008087811 */ /* 0x000fe200078e08ff */
[----:B------:R-:W-:Y:S01]  /*0b70*/  STL [R1], R0 ;  /* 0x0000000001007387 */ /* 0x000fe20000100800 */
[----:B-1----:R-:W-:-:S04]  /*0b80*/  LEA R13, R10, 0xc000, 0x1 ;  /* 0x0000c0000a0d7811 */ /* 0x002fc800078e08ff */
[C---:B--2---:R-:W-:Y:S02]  /*0b90*/  IADD3 R12, R13.reuse, 0x40, RZ ;  /* 0x000000400d0c7810 */ /* 0x044fe40007ffe0ff */
[----:B------:R-:W-:Y:S01]  /*0ba0*/  @P2 IADD3 R12, R13, -0x40, RZ ;  /* 0xffffffc00d0c2810 */ /* 0x000fe20007ffe0ff */
[C---:B---3--:R-:W-:Y:S02]  /*0bb0*/  IMAD.SHL.U32 R4, R252.reuse, 0x2, RZ ;  /* 0x00000002fc047824 */ /* 0x048fe400078e00ff */
[----:B------:R-:W-:-:S03]  /*0bc0*/  IMAD R252, R252, 0x2, R2 ;  /* 0x00000002fcfc7824 */ /* 0x000fc600078e0202 */
[----:B------:R1:W-:Y:S02]  /*0bd0*/  STL [R1+0x4], R4 ;  /* 0x0000040401007387 */ /* 0x0003e40000100800 */
[----:B-1----:R-:W-:Y:S01]  /*0be0*/  SEL R4, R11, 0xffffffc0, !P6 ;  /* 0xffffffc00b047807 */ /* 0x002fe20007000000 */
[----:B------:R-:W-:Y:S02]  /*0bf0*/  IMAD.IADD R11, R2, 0x1, R0 ;  /* 0x00000001020b7824 */ /* 0x000fe400078e0200 */
[----:B------:R-:W-:Y:S02]  /*0c00*/  IMAD.SHL.U32 R0, R14, 0x2, RZ ;  /* 0x000000020e007824 */ /* 0x000fe400078e00ff */
[C---:B------:R-:W-:Y:S01]  /*0c10*/  IMAD R2, R3.reuse, 0x2, R2 ;  /* 0x0000000203027824 */ /* 0x040fe200078e0202 */
[----:B------:R1:W-:Y:S01]  /*0c20*/  STL [R1+0x10], R11 ;  /* 0x0000100b01007387 */ /* 0x0003e20000100800 */
[C---:B------:R-:W-:Y:S02]  /*0c30*/  IMAD.IADD R10, R0.reuse, 0x1, R9 ;  /* 0x00000001000a7824 */ /* 0x040fe400078e0209 */
[----:B------:R-:W-:Y:S01]  /*0c40*/  IMAD.SHL.U32 R3, R3, 0x2, RZ ;  /* 0x0000000203037824 */ /* 0x000fe200078e00ff */
[----:B------:R2:W-:Y:S04]  /*0c50*/  STL [R1+0x54], R0 ;  /* 0x0000540001007387 */ /* 0x0005e80000100800 */
[----:B------:R-:W-:Y:S04]  /*0c60*/  STL [R1+0x74], R13 ;  /* 0x0000740d01007387 */ /* 0x000fe80000100800 */
[----:B------:R3:W-:Y:S01]  /*0c70*/  STL [R1+0x60], R10 ;  /* 0x0000600a01007387 */ /* 0x0007e20000100800 */
[----:B-1----:R-:W-:-:S02]  /*0c80*/  IADD3 R11, R0, 0x20, RZ ;  /* 0x00000020000b7810 */ /* 0x002fc40007ffe0ff */
[----:B------:R-:W-:Y:S01]  /*0c90*/  @P1 IADD3 R11, R0, -0x20, RZ ;  /* 0xffffffe0000b1810 */ /* 0x000fe20007ffe0ff */
[----:B--2---:R-:W-:Y:S02]  /*0ca0*/  IMAD.SHL.U32 R0, R7, 0x2, RZ ;  /* 0x0000000207007824 */ /* 0x004fe400078e00ff */
[----:B---3--:R-:W-:Y:S02]  /*0cb0*/  IMAD.SHL.U32 R10, R6, 0x2, RZ ;  /* 0x00000002060a7824 */ /* 0x008fe400078e00ff */
        /* <DEDUP_REMOVED lines=18> */
.L_x_651:
        /* <DEDUP_REMOVED lines=12> */
[----:B-123--:R-:W-:Y:S01]  /*0ea0*/  IMAD.U32 R4, RZ, RZ, UR6 ;  /* 0x00000006ff047e24 */ /* 0x00efe2000f8e00ff */
[----:B------:R-:W-:Y:S01]  /*0eb0*/  ULDC.U8 UR14, c[0x0][0x312] ;  /* 0x0000c480000e7ab9 */ /* 0x000fe20000000000 */
[----:B------:R-:W-:Y:S01]  /*0ec0*/  PLOP3.LUT P0, PT, PT, PT, UP3, 0x80, 0x0 ;  /* 0x000000000000781c */ /* 0x000fe20003f0f038 */
[----:B------:R-:W-:Y:S01]  /*0ed0*/  ULDC.64 UR8, c[0x0][0x248] ;  /* 0x0000920000087ab9 */ /* 0x000fe20000000a00 */
[----:B------:R-:W-:Y:S01]  /*0ee0*/  IMAD.U32 R5, RZ, RZ, UR7 ;  /* 0x00000007ff057e24 */ /* 0x000fe2000f8e00ff */
[----:B------:R-:W-:Y:S02]  /*0ef0*/  UISETP.NE.AND UP4, UPT, UR14, URZ, UPT ;  /* 0x0000003f0e00728c */ /* 0x000fe4000bf85270 */
[----:B------:R-:W-:-:S02]  /*0f00*/  @UP3 UIADD3 UR6, UP0, UR13, UR10, URZ ;  /* 0x0000000a0d063290 */ /* 0x000fc4000ff1e03f */
        /* <DEDUP_REMOVED lines=34> */
.L_x_605:
        /* <DEDUP_REMOVED lines=21> */
[----:B------:R-:W-:Y:S02]  /*1280*/  UIADD3 UR9, UR14, 0x3f, URZ ;  /* 0x0000003f0e097890 */ /* 0x000fe4000fffe03f */
[----:B------:R-:W-:Y:S02]  /*1290*/  ULDC.64 UR10, c[0x0][0x178] ;  /* 0x00005e00000a7ab9 */ /* 0x000fe40000000a00 */
[----:B------:R-:W-:Y:S02]  /*12a0*/  UIMAD UR12, UR32, UR10, URZ ;  /* 0x0000000a200c72a4 */ /* 0x000fe4000f8e023f */
[----:B------:R-:W-:Y:S02]  /*12b0*/  USHF.R.S32.HI UR13, URZ, 0x1f, UR9 ;  /* 0x0000001f3f0d7899 */ /* 0x000fe40008011409 */
[----:B------:R-:W-:Y:S02]  /*12c0*/  UIMAD UR16, UR40, UR11, UR12 ;  /* 0x0000000b281072a4 */ /* 0x000fe4000f8e020c */
[----:B------:R-:W-:-:S02]  /*12d0*/  ULEA.HI UR17, UR13, UR9, URZ, 0x6 ;  /* 0x000000090d117291 */ /* 0x000fc4000f8f303f */
[----:B------:R-:W-:Y:S02]  /*12e0*/  UIMAD.WIDE.U32 UR6, UR40, UR10, URZ ;  /* 0x0000000a280672a5 */ /* 0x000fe4000f8e003f */
[----:B------:R-:W-:Y:S02]  /*12f0*/  ULDC.64 UR12, c[0x0][0x190] ;  /* 0x00006400000c7ab9 */ /* 0x000fe40000000a00 */
[----:B------:R-:W-:Y:S02]  /*1300*/  UISETP.NE.AND UP3, UPT, UR15, -0x1, UPT ;  /* 0xffffffff0f00788c */ /* 0x000fe4000bf65270 */
[----:B------:R-:W-:Y:S02]  /*1310*/  UIMAD.WIDE.U32 UR10, UR15, UR12, URZ ;  /* 0x0000000c0f0a72a5 */ /* 0x000fe4000f8e003f */
[----:B------:R-:W-:Y:S02]  /*1320*/  ULDC UR18, c[0x0][0x2e4] ;  /* 0x0000b90000127ab9 */ /* 0x000fe40000000800 */
[----:B------:R-:W-:-:S02]  /*1330*/  USEL UR31, UR6, UR10, !UP3 ;  /* 0x0000000a061f7287 */ /* 0x000fc4000d800000 */
[----:B------:R-:W-:Y:S02]  /*1340*/  UIADD3 UR6, UR14, 0x40, UR38 ;  /* 0x000000400e067890 */ /* 0x000fe4000fffe026 */
[----:B------:R-:W-:Y:S02]  /*1350*/  UIADD3 UR30, UR7, UR16, URZ ;  /* 0x00000010071e7290 */ /* 0x000fe4000fffe03f */
[----:B------:R-:W-:Y:S02]  /*1360*/  UIADD3 UR6, UR6, UR18, -UR8 ;  /* 0x0000001206067290 */ /* 0x000fe4000fffe808 */
[----:B-1----:R-:W-:Y:S02]  /*1370*/  UISETP.NE.AND UP0, UPT, UR39, -0x1, UPT ;  /* 0xffffffff2700788c */ /* 0x002fe4000bf05270 */
[----:B------:R-:W-:Y:S02]  /*1380*/  UIADD3 UR6, UR6, 0x3f, URZ ;  /* 0x0000003f06067890 */ /* 0x000fe4000fffe03f */
[----:B------:R-:W-:-:S02]  /*1390*/  UIMAD UR9, UR15, UR13, URZ ;  /* 0x0000000d0f0972a4 */ /* 0x000fc4000f8e023f */
[----:B------:R-:W-:Y:S01]  /*13a0*/  USHF.R.S32.HI UR7, URZ, 0x1f, UR6 ;  /* 0x0000001f3f077899 */ /* 0x000fe20008011406 */
[----:B------:R-:W-:Y:S01]  /*13b0*/  PLOP3.LUT P0, PT, PT, PT, UP0, 0x80, 0x0 ;  /* 0x000000000000781c */ /* 0x000fe20003f0f008 */
[----:B------:R-:W-:Y:S02]  /*13c0*/  @UP3 UIADD3 UR30, UR11, UR9, URZ ;  /* 0x000000090b1e3290 */ /* 0x000fe4000fffe03f */
[----:B------:R-:W-:Y:S02]  /*13d0*/  ULEA.HI UR6, UR7, UR6, URZ, 0x6 ;  /* 0x0000000607067291 */ /* 0x000fe4000f8f303f */
[----:B------:R-:W-:Y:S02]  /*13e0*/  USHF.R.S32.HI UR7, URZ, 0x6, UR17 ;  /* 0x000000063f077899 */ /* 0x000fe40008011411 */
[----:B------:R-:W-:Y:S02]  /*13f0*/  USHF.R.S32.HI UR6, URZ, 0x6, UR6 ;  /* 0x000000063f067899 */ /* 0x000fe40008011406 */
[----:B------:R-:W-:-:S02]  /*1400*/  @UP0 UIADD3 UR9, UR37, UR39, URZ ;  /* 0x0000002725090290 */ /* 0x000fc4000fffe03f */
[----:B------:R-:W-:Y:S02]  /*1410*/  UISETP.LT.AND UP2, UPT, UR7, UR6, UPT ;  /* 0x000000060700728c */ /* 0x000fe4000bf41270 */
[----:B------:R-:W-:Y:S02]  /*1420*/  ULDC.64 UR10, c[0x0][0x198] ;  /* 0x00006600000a7ab9 */ /* 0x000fe40000000a00 */
[----:B------:R-:W-:Y:S02]  /*1430*/  USEL UR28, UR7, UR6, UP2 ;  /* 0x00000006071c7287 */ /* 0x000fe40009000000 */
[----:B------:R-:W-:Y:S02]  /*1440*/  @UP0 UIMAD.WIDE.U32 UR6, UR9, UR10, URZ ;  /* 0x0000000a090602a5 */ /* 0x000fe4000f8e003f */
[----:B------:R-:W-:Y:S02]  /*1450*/  ULEA UR16, UR28, 0xffffffc0, 0x6 ;  /* 0xffffffc01c107891 */ /* 0x000fe4000f8e303f */
[----:B------:R-:W-:-:S02]  /*1460*/  @UP0 UIMAD UR24, UR9, UR11, UR7 ;  /* 0x0000000b091802a4 */ /* 0x000fc4000f8e0207 */
[----:B------:R-:W-:Y:S02]  /*1470*/  USHF.R.S32.HI UR26, URZ, 0x1f, UR16 ;  /* 0x0000001f3f1a7899 */ /* 0x000fe40008011410 */
[----:B------:R-:W-:Y:S01]  /*1480*/  @UP0 UMOV UR23, UR6 ;  /* 0x0000000600170c82 */ /* 0x000fe20008000000 */
[----:B------:R-:W-:Y:S05]  /*1490*/  @P0 BRA `(.L_x_607) ;  /* 0x000000c000000947 */ /* 0x000fea0003800000 */
[----:B------:R-:W-:Y:S02]  /*14a0*/  USHF.R.S32.HI UR9, URZ, 0x1f, UR37 ;  /* 0x0000001f3f097899 */ /* 0x000fe40008011425 */
[----:B------:R-:W-:Y:S02]  /*14b0*/  ULDC.64 UR6, c[0x0][0x198] ;  /* 0x0000660000067ab9 */ /* 0x000fe40000000a00 */
[----:B------:R-:W-:Y:S02]  /*14c0*/  UIMAD UR9, UR9, UR6, URZ ;  /* 0x00000006090972a4 */ /* 0x000fe4000f8e023f */
[----:B------:R-:W-:Y:S02]  /*14d0*/  ULDC.64 UR10, c[0x0][0x180] ;  /* 0x00006000000a7ab9 */ /* 0x000fe40000000a00 */
[----:B------:R-:W-:-:S02]  /*14e0*/  UIMAD UR9, UR37, UR7, UR9 ;  /* 0x00000007250972a4 */ /* 0x000fc4000f8e0209 */
[----:B------:R-:W-:-:S04]  /*14f0*/  UIMAD UR7, UR32, UR10, URZ ;  /* 0x0000000a200772a4 */ /* 0x000fc8000f8e023f */
[----:B------:R-:W-:Y:S02]  /*1500*/  UIMAD UR11, UR40, UR11, UR7 ;  /* 0x0000000b280b72a4 */ /* 0x000fe4000f8e0207 */
[----:B------:R-:W-:-:S04]  /*1510*/  UIMAD.WIDE.U32 UR6, UR37, UR6, URZ ;  /* 0x00000006250672a5 */ /* 0x000fc8000f8e003f */
[----:B------:R-:W-:-:S04]  /*1520*/  UIADD3 UR7, UR7, UR9, URZ ;  /* 0x0000000907077290 */ /* 0x000fc8000fffe03f */
[----:B------:R-:W-:-:S04]  /*1530*/  UIMAD.WIDE.U32 UR6, UR40, UR10, UR6 ;  /* 0x0000000a280672a5 */ /* 0x000fc8000f8e0006 */
[----:B------:R-:W-:-:S03]  /*1540*/  UIADD3 UR24, UR7, UR11, URZ ;  /* 0x0000000b07187290 */ /* 0x000fc6000fffe03f */
[----:B------:R-:W-:Y:S02]  /*1550*/  UMOV UR23, UR6 ;  /* 0x0000000600177c82 */ /* 0x000fe40008000000 */
.L_x_607:
        /* <DEDUP_REMOVED lines=11> */
[----:B------:R-:W-:-:S04]  /*1610*/  UIMAD UR7, UR32, UR10, URZ ;  /* 0x0000000a200772a4 */ /* 0x000fc8000f8e023f */
[----:B------:R-:W-:Y:S02]  /*1620*/  UIMAD UR11, UR40, UR11, UR7 ;  /* 0x0000000b280b72a4 */ /* 0x000fe4000f8e0207 */
[----:B------:R-:W-:-:S04]  /*1630*/  UIMAD.WIDE.U32 UR6, UR37, UR6, URZ ;  /* 0x00000006250672a5 */ /* 0x000fc8000f8e003f */
[----:B------:R-:W-:-:S04]  /*1640*/  UIADD3 UR7, UR7, UR9, URZ ;  /* 0x0000000907077290 */ /* 0x000fc8000fffe03f */
[----:B------:R-:W-:-:S04]  /*1650*/  UIMAD.WIDE.U32 UR6, UR40, UR10, UR6 ;  /* 0x0000000a280672a5 */ /* 0x000fc8000f8e0006 */
[----:B------:R-:W-:-:S03]  /*1660*/  UIADD3 UR29, UR7, UR11, URZ ;  /* 0x0000000b071d7290 */ /* 0x000fc6000fffe03f */
[----:B------:R-:W-:Y:S02]  /*1670*/  UMOV UR27, UR6 ;  /* 0x00000006001b7c82 */ /* 0x000fe40008000000 */
.L_x_608:
[----:B------:R-:W3:Y:S01]  /*1680*/  LDL R4, [R1+0x8c] ;  /* 0x00008c0001047983 */ /* 0x000ee20000100800 */
[----:B------:R-:W-:Y:S01]  /*1690*/  ULDC.64 UR10, c[0x0][0x370] ;  /* 0x0000dc00000a7ab9 */ /* 0x000fe20000000a00 */
[----:B------:R-:W-:Y:S01]  /*16a0*/  IABS R8, c[0x0][0x1c8] ;  /* 0x0000720000087a13 */ /* 0x000fe20000000000 */
[----:B------:R-:W-:Y:S01]  /*16b0*/  @UP3 UIMAD.WIDE.U32 UR6, UR15, UR10, URZ ;  /* 0x0000000a0f0632a5 */ /* 0x000fe2000f8e003f */
[----:B--2---:R-:W-:Y:S01]  /*16c0*/  IABS R7, UR41 ;  /* 0x0000002900077c13 */ /* 0x004fe20008000000 */
[----:B------:R-:W-:Y:S01]  /*16d0*/  ULDC UR12, c[0x0][0x224] ;  /* 0x00008900000c7ab9 */ /* 0x000fe20000000800 */
[----:B------:R-:W1:Y:S01]  /*16e0*/  S2UR UR17, SR_CTAID.X ;  /* 0x00000000001179c3 */ /* 0x000e620000002500 */
[----:B------:R-:W-:Y:S01]  /*16f0*/  @UP3 UIMAD UR25, UR15, UR11, UR7 ;  /* 0x0000000b0f1932a4 */ /* 0x000fe2000f8e0207 */
[----:B------:R-:W-:Y:S01]  /*1700*/  ISETP.NE.AND P2, PT, RZ, c[0x0][0x1c8], PT ;  /* 0x00007200ff007a0c */ /* 0x000fe20003f45270 */
[----:B------:R-:W-:Y:S02]  /*1710*/  USHF.L.U32 UR18, UR40, 0x7, URZ ;  /* 0x0000000728127899 */ /* 0x000fe4000800063f */
[----:B------:R-:W-:-:S02]  /*1720*/  @UP3 UMOV UR22, UR6 ;  /* 0x0000000600163c82 */ /* 0x000fc40008000000 */
[----:B------:R-:W-:Y:S02]  /*1730*/  ULDC.64 UR6, c[0x0][0x368] ;  /* 0x0000da0000067ab9 */ /* 0x000fe40000000a00 */
[----:B------:R-:W-:Y:S02]  /*1740*/  @!UP3 UIMAD UR9, UR32, UR6, URZ ;  /* 0x000000062009b2a4 */ /* 0x000fe4000f8e023f */
[----:B------:R-:W-:Y:S02]  /*1750*/  ULDC.64 UR10, c[0x0][0x3d8] ;  /* 0x0000f600000a7ab9 */ /* 0x000fe40000000a00 */
[----:B------:R-:W-:Y:S02]  /*1760*/  @!UP3 UIMAD UR9, UR40, UR7, UR9 ;  /* 0x000000072809b2a4 */ /* 0x000fe4000f8e0209 */
[----:B------:R-:W-:-:S04]  /*1770*/  @!UP3 UIMAD.WIDE.U32 UR6, UR40, UR6, URZ ;  /* 0x000000062806b2a5 */ /* 0x000fc8000f8e003f */
[----:B------:R-:W-:Y:S02]  /*1780*/  @!UP3 UIADD3 UR25, UR7, UR9, URZ ;  /* 0x000000090719b290 */ /* 0x000fe4000fffe03f */
[----:B------:R-:W-:Y:S02]  /*1790*/  UIMAD UR9, UR43, UR15, URZ ;  /* 0x0000000f2b0972a4 */ /* 0x000fe4000f8e023f */
[----:B------:R-:W-:Y:S02]  /*17a0*/  @!UP3 UMOV UR22, UR6 ;  /* 0x000000060016bc82 */ /* 0x000fe40008000000 */
[----:B------:R-:W-:-:S04]  /*17b0*/  UIMAD UR6, UR32, UR12, UR58 ;  /* 0x0000000c200672a4 */ /* 0x000fc8000f8e023a */
[----:B------:R-:W-:-:S04]  /*17c0*/  UIADD3 UR6, UR49, UR6, URZ ;  /* 0x0000000631067290 */ /* 0x000fc8000fffe03f */
[----:B------:R-:W-:-:S04]  /*17d0*/  UIMAD UR6, UR42, UR6, UR57 ;  /* 0x000000062a0672a4 */ /* 0x000fc8000f8e0239 */
[----:B------:R-:W-:Y:S02]  /*17e0*/  UIADD3 UR13, UR47, UR6, URZ ;  /* 0x000000062f0d7290 */ /* 0x000fe4000fffe03f */
[----:B------:R-:W-:-:S04]  /*17f0*/  UIMAD.WIDE.U32 UR6, UR42, UR15, URZ ;  /* 0x0000000f2a0672a5 */ /* 0x000fc8000f8e003f */
[----:B------:R-:W-:Y:S02]  /*1800*/  @UP3 UIADD3 UR13, UR7, UR9, URZ ;  /* 0x00000009070d3290 */ /* 0x000fe4000fffe03f */
[----:B------:R-:W-:Y:S02]  /*1810*/  USEL UR19, UR46, UR6, !UP3 ;  /* 0x000000062e137287 */ /* 0x000fe4000d800000 */
[----:B-1----:R-:W-:-:S03]  /*1820*/  UIMAD.WIDE.U32 UR6, UR17, UR10, URZ ;  /* 0x0000000a110672a5 */ /* 0x002fc6000f8e003f */
[----:B------:R-:W-:Y:S02]  /*1830*/  ULDC UR10, c[0x0][0x234] ;  /* 0x00008d00000a7ab9 */ /* 0x000fe40000000800 */
[----:B------:R-:W-:Y:S02]  /*1840*/  UIMAD UR11, UR17, UR11, UR7 ;  /* 0x0000000b110b72a4 */ /* 0x000fe4000f8e0207 */
[----:B------:R-:W-:Y:S02]  /*1850*/  USEL UR17, UR6, URZ, UP6 ;  /* 0x0000003f06117287 */ /* 0x000fe4000b000000 */
[----:B------:R-:W-:Y:S02]  /*1860*/  USHF.L.U64.HI UR6, UR40, 0x7, UR32 ;  /* 0x0000000728067899 */ /* 0x000fe40008010220 */
[----:B------:R-:W-:Y:S02]  /*1870*/  USEL UR11, UR11, URZ, UP6 ;  /* 0x0000003f0b0b7287 */ /* 0x000fe4000b000000 */
[----:B------:R-:W-:-:S02]  /*1880*/  USEL UR7, UR6, URZ, UP1 ;  /* 0x0000003f06077287 */ /* 0x000fc40008800000 */
[----:B------:R-:W-:Y:S02]  /*1890*/  USEL UR6, UR18, URZ, UP1 ;  /* 0x0000003f12067287 */ /* 0x000fe40008800000 */
[----:B------:R-:W-:Y:S02]  /*18a0*/  USHF.R.S32.HI UR18, URZ, 0x1f, UR38 ;  /* 0x0000001f3f127899 */ /* 0x000fe40008011426 */
[----:B------:R-:W-:-:S04]  /*18b0*/  UIADD3 UR6, UP1, UR16, UR6, URZ ;  /* 0x0000000610067290 */ /* 0x000fc8000ff3e03f */
[----:B------:R-:W-:Y:S02]  /*18c0*/  UIADD3.X UR9, UR26, UR7, URZ, UP1, !UPT ;  /* 0x000000071a097290 */ /* 0x000fe40008ffe43f */
[----:B------:R-:W-:-:S04]  /*18d0*/  UIMAD UR7, UR43, UR6, URZ ;  /* 0x000000062b0772a4 */ /* 0x000fc8000f8e023f */
[----:B------:R-:W-:Y:S02]  /*18e0*/  UIMAD UR9, UR42, UR9, UR7 ;  /* 0x000000092a0972a4 */ /* 0x000fe4000f8e0207 */
[----:B------:R-:W-:Y:S01]  /*18f0*/  @UP5 USEL UR7, UR60, UR15, !UP3 ;  /* 0x0000000f3c075287 */ /* 0x000fe2000d800000 */
[----:B---3--:R1:W2:Y:S02]  /*1900*/  R2UR UR12, R4 ;  /* 0x00000000040c73c2 */ /* 0x0082a400000e0000 */
[----:B-1----:R-:W1:Y:S08]  /*1910*/  I2F.RP R4, R8 ;  /* 0x0000000800047306 */ /* 0x002e700000209400 */
[----:B-1----:R-:W1:Y:S02]  /*1920*/  MUFU.RCP R4, R4 ;  /* 0x0000000400047308 */ /* 0x002e640000001000 */
[----:B-1----:R-:W-:-:S06]  /*1930*/  IADD3 R4, R4, 0xffffffe, RZ ;  /* 0x0ffffffe04047810 */ /* 0x002fcc0007ffe0ff */
[----:B------:R-:W1:Y:S02]  /*1940*/  F2I.FTZ.U32.TRUNC.NTZ R5, R4 ;  /* 0x0000000400057305 */ /* 0x000e64000021f000 */
[----:B-1----:R-:W-:-:S04]  /*1950*/  IMAD.MOV R4, RZ, RZ, -R5 ;  /* 0x000000ffff047224 */ /* 0x002fc800078e0a05 */
[----:B------:R-:W-:Y:S02]  /*1960*/  IMAD R6, R4, R8, RZ ;  /* 0x0000000804067224 */ /* 0x000fe400078e02ff */
[----:B------:R-:W-:-:S04]  /*1970*/  IMAD.MOV.U32 R4, RZ, RZ, RZ ;  /* 0x000000ffff047224 */ /* 0x000fc800078e00ff */
[----:B------:R-:W-:-:S04]  /*1980*/  IMAD.HI.U32 R4, R5, R6, R4 ;  /* 0x0000000605047227 */ /* 0x000fc800078e0004 */
[----:B------:R-:W-:-:S04]  /*1990*/  IMAD.MOV.U32 R5, RZ, RZ, R7 ;  /* 0x000000ffff057224 */ /* 0x000fc800078e0007 */
[----:B------:R-:W-:-:S04]  /*19a0*/  IMAD.HI.U32 R4, R4, R5, RZ ;  /* 0x0000000504047227 */ /* 0x000fc800078e00ff */
[----:B------:R-:W-:-:S04]  /*19b0*/  IMAD.MOV R6, RZ, RZ, -R4 ;  /* 0x000000ffff067224 */ /* 0x000fc800078e0a04 */
[----:B------:R-:W-:-:S05]  /*19c0*/  IMAD R5, R8, R6, R5 ;  /* 0x0000000608057224 */ /* 0x000fca00078e0205 */
[----:B------:R-:W-:-:S13]  /*19d0*/  ISETP.GT.U32.AND P1, PT, R8, R5, PT ;  /* 0x000000050800720c */ /* 0x000fda0003f24070 */
[----:B------:R-:W-:Y:S01]  /*19e0*/  @!P1 IMAD.IADD R5, R5, 0x1, -R8 ;  /* 0x0000000105059824 */ /* 0x000fe200078e0a08 */
[----:B------:R-:W-:Y:S02]  /*19f0*/  @!P1 IADD3 R4, R4, 0x1, RZ ;  /* 0x0000000104049810 */ /* 0x000fe40007ffe0ff */
[----:B--2---:R-:W-:Y:S01]  /*1a00*/  ISETP.LE.AND P1, PT, RZ, UR12, PT ;  /* 0x0000000cff007c0c */ /* 0x004fe2000bf23270 */
[----:B------:R-:W-:Y:S01]  /*1a10*/  @UP5 UIMAD UR12, UR41, UR10, UR7 ;  /* 0x0000000a290c52a4 */ /* 0x000fe2000f8e0207 */
[----:B------:R-:W-:Y:S01]  /*1a20*/  ISETP.GE.U32.AND P3, PT, R5, R8, PT ;  /* 0x000000080500720c */ /* 0x000fe20003f66070 */
[----:B------:R-:W-:-:S04]  /*1a30*/  UIMAD.WIDE.U32 UR6, UR42, UR6, URZ ;  /* 0x000000062a0672a5 */ /* 0x000fc8000f8e003f */
[----:B------:R-:W-:Y:S02]  /*1a40*/  UIADD3 UR10, UR7, UR9, URZ ;  /* 0x00000009070a7290 */ /* 0x000fe4000fffe03f */
[----:B------:R-:W-:-:S06]  /*1a50*/  @!UP5 UMOV UR12, UR55 ;  /* 0x00000037000cdc82 */ /* 0x000fcc0008000000 */
        /* <DEDUP_REMOVED lines=12> */
.L_x_609:
[----:B------:R-:W-:Y:S02]  /*1b20*/  UMOV UR9, UR56 ;  /* 0x0000003800097c82 */ /* 0x000fe40008000000 */
.L_x_610:
[----:B------:R-:W2:Y:S04]  /*1b30*/  LDL.64 R4, [R1+0x48] ;  /* 0x0000480001047983 */ /* 0x000ea80000100a00 */
[----:B------:R1:W2:Y:S01]  /*1b40*/  LDL.64 R28, [R1+0x48] ;  /* 0x00004800011c7983 */ /* 0x0002a20000100a00 */
[----:B------:R-:W-:Y:S01]  /*1b50*/  UIADD3 UR6, UP4, UP3, UR6, UR50, UR52 ;  /* 0x0000003206067290 */ /* 0x000fe2000fb9e034 */
[----:B------:R-:W-:Y:S01]  /*1b60*/  IMAD.U32 R10, RZ, RZ, UR16 ;  /* 0x00000010ff0a7e24 */ /* 0x000fe2000f8e00ff */
[----:B------:R-:W-:Y:S01]  /*1b70*/  USHF.R.S32.HI UR15, URZ, 0x1f, UR41 ;  /* 0x0000001f3f0f7899 */ /* 0x000fe20008011429 */
[----:B------:R-:W3:Y:S01]  /*1b80*/  S2R R27, SR_TID.X ;  /* 0x00000000001b7919 */ /* 0x000ee20000002100 */
[----:B------:R-:W-:Y:S01]  /*1b90*/  UIADD3 UR21, UP2, UP1, UR17, UR6, UR19 ;  /* 0x0000000611157290 */ /* 0x000fe2000f95e013 */
[----:B------:R-:W-:Y:S01]  /*1ba0*/  BSSY B1, `(.L_x_606) ;  /* 0x0000823000017945 */ /* 0x000fe20003800000 */
[----:B------:R-:W-:Y:S01]  /*1bb0*/  UIADD3.X UR6, UR10, UR54, UR59, UP4, UP3 ;  /* 0x000000360a067290 */ /* 0x000fe2000a7e643b */
[----:B------:R-:W4:Y:S01]  /*1bc0*/  S2R R30, SR_TID.X ;  /* 0x00000000001e7919 */ /* 0x000f220000002100 */
[----:B------:R-:W-:-:S02]  /*1bd0*/  UMOV UR33, 0x4 ;  /* 0x0000000400217882 */ /* 0x000fc40000000000 */
[----:B------:R-:W-:Y:S01]  /*1be0*/  UIADD3.X UR20, UR11, UR6, UR13, UP2, UP1 ;  /* 0x000000060b147290 */ /* 0x000fe200097e240d */
[----:B------:R-:W5:Y:S01]  /*1bf0*/  S2R R24, SR_TID.X ;  /* 0x0000000000187919 */ /* 0x000f620000002100 */
[----:B------:R-:W-:Y:S02]  /*1c00*/  UIADD3 UR11, UR16, UR12, URZ ;  /* 0x0000000c100b7290 */ /* 0x000fe4000fffe03f */
[----:B------:R-:W-:Y:S02]  /*1c10*/  ULDC.64 UR6, c[0x0][0x1a8] ;  /* 0x00006a0000067ab9 */ /* 0x000fe40000000a00 */
[----:B------:R-:W-:Y:S02]  /*1c20*/  UIMAD UR6, UR15, UR6, URZ ;  /* 0x000000060f0672a4 */ /* 0x000fe4000f8e023f */
[----:B------:R-:W-:Y:S02]  /*1c30*/  ULDC UR17, c[0x0][0x2e8] ;  /* 0x0000ba0000117ab9 */ /* 0x000fe40000000800 */
[----:B------:R-:W-:-:S03]  /*1c40*/  UIMAD UR19, UR41, UR7, UR6 ;  /* 0x00000007291372a4 */ /* 0x000fc6000f8e0206 */
[----:B------:R-:W-:Y:S02]  /*1c50*/  ULDC.64 UR6, c[0x0][0x378] ;  /* 0x0000de0000067ab9 */ /* 0x000fe40000000a00 */
[----:B------:R-:W-:Y:S01]  /*1c60*/  UIMAD UR6, UR15, UR6, URZ ;  /* 0x000000060f0672a4 */ /* 0x000fe2000f8e023f */
[----:B---3--:R-:W-:-:S03]  /*1c70*/  SHF.R.S32.HI R27, RZ, 0x1f, R27 ;  /* 0x0000001fff1b7819 */ /* 0x008fc6000001141b */
[----:B------:R-:W-:Y:S01]  /*1c80*/  UIMAD UR13, UR41, UR7, UR6 ;  /* 0x00000007290d72a4 */ /* 0x000fe2000f8e0206 */
[----:B----4-:R-:W-:Y:S02]  /*1c90*/  LEA.HI R27, R27, R30, RZ, 0x3 ;  /* 0x0000001e1b1b7211 */ /* 0x010fe400078f18ff */
[----:B------:R-:W-:Y:S02]  /*1ca0*/  ULDC.64 UR6, c[0x0][0x370] ;  /* 0x0000dc0000067ab9 */ /* 0x000fe40000000a00 */
[----:B------:R-:W-:Y:S01]  /*1cb0*/  UIMAD UR6, UR26, UR6, URZ ;  /* 0x000000061a0672a4 */ /* 0x000fe2000f8e023f */
[----:B------:R-:W-:Y:S02]  /*1cc0*/  SHF.R.S32.HI R27, RZ, 0x3, R27 ;  /* 0x00000003ff1b7819 */ /* 0x000fe4000001141b */
[----:B-----5:R-:W-:Y:S01]  /*1cd0*/  SHF.R.S32.HI R25, RZ, 0x1f, R24 ;  /* 0x0000001fff197819 */ /* 0x020fe20000011418 */
[----:B------:R-:W-:Y:S01]  /*1ce0*/  UIMAD UR10, UR16, UR7, UR6 ;  /* 0x00000007100a72a4 */ /* 0x000fe2000f8e0206 */
[----:B------:R-:W-:Y:S01]  /*1cf0*/  SHF.R.S32.HI R23, RZ, 0x1f, R27 ;  /* 0x0000001fff177819 */ /* 0x000fe2000001141b */
[----:B------:R-:W-:Y:S01]  /*1d00*/  UIADD3 UR6, UR16, UR9, URZ ;  /* 0x0000000910067290 */ /* 0x000fe2000fffe03f */
[----:B------:R-:W-:Y:S01]  /*1d10*/  IADD3 R6, P1, R27, UR16, RZ ;  /* 0x000000101b067c10 */ /* 0x000fe2000ff3e0ff */
[----:B------:R-:W-:-:S03]  /*1d20*/  UIADD3 UR9, UR28, -0x1, URZ ;  /* 0xffffffff1c097890 */ /* 0x000fc6000fffe03f */
[----:B------:R-:W-:-:S05]  /*1d30*/  IADD3.X R7, R23, UR26, RZ, P1, !PT ;  /* 0x0000001a17077c10 */ /* 0x000fca0008ffe4ff */
[----:B------:R-:W-:Y:S02]  /*1d40*/  IMAD R7, R7, c[0x0][0x190], RZ ;  /* 0x0000640007077a24 */ /* 0x000fe400078e02ff */
[----:B--2---:R-:W-:-:S05]  /*1d50*/  IMAD.MOV.U32 R28, RZ, RZ, R4 ;  /* 0x000000ffff1c7224 */ /* 0x004fca00078e0004 */
[----:B------:R-:W-:-:S05]  /*1d60*/  SHF.R.S32.HI R29, RZ, 0x1f, R28 ;  /* 0x0000001fff1d7819 */ /* 0x000fca000001141c */
[C---:B------:R-:W-:Y:S01]  /*1d70*/  IMAD.WIDE.U32 R4, R6.reuse, c[0x0][0x190], R28 ;  /* 0x0000640006047a25 */ /* 0x040fe200078e001c */
[----:B------:R1:W-:Y:S03]  /*1d80*/  STL [R1+0x4c], R29 ;  /* 0x00004c1d01007387 */ /* 0x0003e60000100800 */
[----:B------:R-:W-:Y:S01]  /*1d90*/  IMAD R6, R6, c[0x0][0x194], R7 ;  /* 0x0000650006067a24 */ /* 0x000fe200078e0207 */
[----:B------:R-:W-:-:S04]  /*1da0*/  IADD3 R8, P1, R4, UR31, RZ ;  /* 0x0000001f04087c10 */ /* 0x000fc8000ff3e0ff */
[----:B------:R-:W-:Y:S01]  /*1db0*/  IADD3.X R9, R5, UR30, R6, P1, !PT ;  /* 0x0000001e05097c10 */ /* 0x000fe20008ffe406 */
[----:B------:R-:W-:Y:S01]  /*1dc0*/  ULDC.64 UR30, c[0x0][0x3c8] ;  /* 0x0000f200001e7ab9 */ /* 0x000fe20000000a00 */
[----:B------:R-:W-:Y:S01]  /*1dd0*/  LEA.HI R6, R25, R24, RZ, 0x5 ;  /* 0x0000001819067211 */ /* 0x000fe200078f28ff */
[----:B------:R-:W-:Y:S01]  /*1de0*/  UIMAD.WIDE UR6, UR6, UR33, UR30 ;  /* 0x00000021060672a5 */ /* 0x000fe2000f8e021e */
[----:B------:R-:W-:Y:S02]  /*1df0*/  IADD3 R4, P1, R28, UR22, RZ ;  /* 0x000000161c047c10 */ /* 0x000fe4000ff3e0ff */
[----:B------:R-:W-:Y:S01]  /*1e00*/  LOP3.LUT R7, R6, 0xffffffe0, RZ, 0xc0, !PT ;  /* 0xffffffe006077812 */ /* 0x000fe200078ec0ff */
[----:B------:R-:W-:Y:S01]  /*1e10*/  ULDC.64 UR30, c[0x0][0x200] ;  /* 0x00008000001e7ab9 */ /* 0x000fe20000000a00 */
[----:B------:R-:W-:Y:S02]  /*1e20*/  SHF.R.S32.HI R6, RZ, 0x5, R6 ;  /* 0x00000005ff067819 */ /* 0x000fe40000011406 */
[----:B------:R-:W-:Y:S01]  /*1e30*/  IADD3.X R5, R29, UR25, RZ, P1, !PT ;  /* 0x000000191d057c10 */ /* 0x000fe20008ffe4ff */
[----:B------:R-:W-:Y:S01]  /*1e40*/  IMAD.IADD R21, R24, 0x1, -R7 ;  /* 0x0000000118157824 */ /* 0x000fe200078e0a07 */
[----:B------:R-:W-:-:S02]  /*1e50*/  UMOV UR16, UR6 ;  /* 0x0000000600107c82 */ /* 0x000fc40008000000 */
[----:B------:R-:W-:Y:S01]  /*1e60*/  UIADD3 UR6, -UR8, UR14, UR38 ;  /* 0x0000000e08067290 */ /* 0x000fe2000fffe126 */
[----:B------:R-:W-:Y:S01]  /*1e70*/  IMAD R6, R6, UR51, R21 ;  /* 0x0000003306067c24 */ /* 0x000fe2000f8e0215 */
[----:B------:R-:W-:Y:S01]  /*1e80*/  UMOV UR15, UR7 ;  /* 0x00000007000f7c82 */ /* 0x000fe20008000000 */
[----:B------:R-:W-:Y:S01]  /*1e90*/  IMAD.WIDE.U32 R4, R10, c[0x0][0x370], R4 ;  /* 0x0000dc000a047a25 */ /* 0x000fe200078e0004 */
[----:B------:R-:W-:Y:S02]  /*1ea0*/  UIADD3 UR6, UR6, -UR17, URZ ;  /* 0x8000001106067290 */ /* 0x000fe4000fffe03f */
[C---:B------:R-:W-:Y:S02]  /*1eb0*/  IADD3 R11, P1, R6.reuse, UR21, RZ ;  /* 0x00000015060b7c10 */ /* 0x040fe4000ff3e0ff */
[----:B------:R-:W-:Y:S01]  /*1ec0*/  IADD3 R5, R5, UR10, RZ ;  /* 0x0000000a05057c10 */ /* 0x000fe2000fffe0ff */
[----:B------:R-:W-:Y:S01]  /*1ed0*/  USHF.R.S32.HI UR17, URZ, 0x1f, UR6 ;  /* 0x0000001f3f117899 */ /* 0x000fe20008011406 */
[----:B------:R-:W-:Y:S01]  /*1ee0*/  LEA.HI.X.SX32 R10, R6, UR20, 0x1, P1 ;  /* 0x00000014060a7c11 */ /* 0x000fe200088f0eff */
[----:B------:R-:W-:Y:S01]  /*1ef0*/  IMAD.U32 R6, RZ, RZ, UR41 ;  /* 0x00000029ff067e24 */ /* 0x000fe2000f8e00ff */
[----:B------:R-:W-:Y:S01]  /*1f00*/  LEA R12, P1, R11, c[0x0][0x350], 0x2 ;  /* 0x0000d4000b0c7a11 */ /* 0x000fe200078210ff */
[----:B------:R-:W-:-:S02]  /*1f10*/  ULEA.HI UR17, UR17, UR6, URZ, 0x6 ;  /* 0x0000000611117291 */ /* 0x000fc4000f8f303f */
[----:B------:R-:W-:Y:S01]  /*1f20*/  IMAD.WIDE.U32 R4, R6, c[0x0][0x378], R4 ;  /* 0x0000de0006047a25 */ /* 0x000fe200078e0004 */
[----:B------:R-:W-:Y:S01]  /*1f30*/  LEA.HI.X R13, R11, c[0x0][0x354], R10, 0x2, P1 ;  /* 0x0000d5000b0d7a11 */ /* 0x000fe200008f140a */
[----:B------:R-:W-:Y:S02]  /*1f40*/  USHF.R.S32.HI UR17, URZ, 0x6, UR17 ;  /* 0x000000063f117899 */ /* 0x000fe40008011411 */
[----:B------:R-:W-:Y:S01]  /*1f50*/  IMAD.MOV.U32 R6, RZ, RZ, R4 ;  /* 0x000000ffff067224 */ /* 0x000fe200078e0004 */
[----:B------:R-:W-:Y:S01]  /*1f60*/  IADD3 R7, R5, UR13, RZ ;  /* 0x0000000d05077c10 */ /* 0x000fe2000fffe0ff */
[----:B------:R-:W-:Y:S01]  /*1f70*/  IMAD.U32 R5, RZ, RZ, UR41 ;  /* 0x00000029ff057e24 */ /* 0x000fe2000f8e00ff */
[----:B------:R-:W-:Y:S01]  /*1f80*/  UISETP.LT.AND UP1, UPT, URZ, UR17, UPT ;  /* 0x000000113f00728c */ /* 0x000fe2000bf21270 */
[----:B------:R1:W-:Y:S01]  /*1f90*/  STL.64 [R1+0x30], R12 ;  /* 0x0000300c01007387 */ /* 0x0003e20000100a00 */
[----:B------:R-:W-:Y:S01]  /*1fa0*/  UIMAD.WIDE UR6, UR11, UR33, UR30 ;  /* 0x000000210b0672a5 */ /* 0x000fe2000f8e021e */
[----:B------:R-:W-:Y:S01]  /*1fb0*/  IMAD.WIDE.U32 R8, R5, c[0x0][0x1a8], R8 ;  /* 0x00006a0005087a25 */ /* 0x000fe200078e0008 */
[----:B------:R-:W-:-:S03]  /*1fc0*/  USEL UR17, URZ, UR17, !UP1 ;  /* 0x000000113f117287 */ /* 0x000fc6000c800000 */
[----:B------:R-:W-:Y:S01]  /*1fd0*/  IMAD R5, R23, c[0x0][0x370], RZ ;  /* 0x0000dc0017057a24 */ /* 0x000fe200078e02ff */
[----:B------:R-:W-:Y:S01]  /*1fe0*/  IADD3 R20, R9, UR19, RZ ;  /* 0x0000001309147c10 */ /* 0x000fe2000fffe0ff */
[C---:B------:R-:W-:Y:S01]  /*1ff0*/  IMAD.WIDE.U32 R6, R27.reuse, c[0x0][0x370], R6 ;  /* 0x0000dc001b067a25 */ /* 0x040fe200078e0006 */
[----:B------:R-:W-:Y:S01]  /*2000*/  LEA R30, P3, R8, c[0x0][0x160], 0x1 ;  /* 0x00005800081e7a11 */ /* 0x000fe200078608ff */
[----:B------:R-:W-:Y:S02]  /*2010*/  UISETP.GT.AND UP1, UPT, UR28, UR17, UPT ;  /* 0x000000111c00728c */ /* 0x000fe4000bf24270 */
        /* <DEDUP_REMOVED lines=8> */
[----:B------:R-:W-:Y:S05]  /*20a0*/  @P1 BRA `(.L_x_611) ;  /* 0x000008e000001947 */ /* 0x000fea0003800000 */
        /* <DEDUP_REMOVED lines=18> */
.L_x_612:
        /* <DEDUP_REMOVED lines=16> */
[----:B------:R-:W-:-:S03]  /*22d0*/  UIADD3 UR11, UR7, UR9, URZ ;  /* 0x00000009070b7290 */ /* 0x000fc6000fffe03f */
[----:B------:R-:W-:Y:S02]  /*22e0*/  UMOV UR9, UR6 ;  /* 0x0000000600097c82 */ /* 0x000fe40008000000 */
.L_x_613:
[----:B-1----:R1:W5:Y:S01]  /*22f0*/  LDL R13, [R1+0x6c] ;  /* 0x00006c00010d7983 */ /* 0x0023620000100800 */
[----:B------:R-:W-:-:S03]  /*2300*/  ULDC.64 UR6, c[0x0][0x3a0] ;  /* 0x0000e80000067ab9 */ /* 0x000fc60000000a00 */
[----:B------:R1:W5:Y:S01]  /*2310*/  LDL R12, [R1+0x70] ;  /* 0x00007000010c7983 */ /* 0x0003620000100800 */
[----:B------:R-:W-:Y:S01]  /*2320*/  IMAD.U32 R4, RZ, RZ, UR38 ;  /* 0x00000026ff047e24 */ /* 0x000fe2000f8e00ff */
[----:B------:R-:W-:Y:S01]  /*2330*/  UIMAD UR6, UR18, UR6, URZ ;  /* 0x00000006120672a4 */ /* 0x000fe2000f8e023f */
[----:B------:R-:W-:Y:S01]  /*2340*/  BSSY B0, `(.L_x_614) ;  /* 0x000001e000007945 */ /* 0x000fe20003800000 */
[----:B------:R-:W-:Y:S01]  /*2350*/  UIMAD UR8, UR35, -0x40, UR8 ;  /* 0xffffffc0230878a4 */ /* 0x000fe2000f8e0208 */
[----:B------:R-:W-:Y:S01]  /*2360*/  IMAD.WIDE.U32 R4, R4, c[0x0][0x3a0], R28 ;  /* 0x0000e80004047a25 */ /* 0x000fe200078e001c */
[----:B------:R-:W-:Y:S02]  /*2370*/  UIMAD UR6, UR38, UR7, UR6 ;  /* 0x00000007260672a4 */ /* 0x000fe4000f8e0206 */
[----:B------:R-:W-:Y:S02]  /*2380*/  USHF.R.S32.HI UR10, URZ, 0x1f, UR41 ;  /* 0x0000001f3f0a7899 */ /* 0x000fe40008011429 */
[----:B------:R-:W-:-:S02]  /*2390*/  IADD3 R6, P0, R4, UR14, RZ ;  /* 0x0000000e04067c10 */ /* 0x000fc4000ff1e0ff */
[----:B------:R-:W-:Y:S01]  /*23a0*/  MOV R4, UR6 ;  /* 0x0000000600047c02 */ /* 0x000fe20008000f00 */
[----:B------:R-:W-:Y:S01]  /*23b0*/  ULDC.64 UR6, c[0x0][0x3b8] ;  /* 0x0000ee0000067ab9 */ /* 0x000fe20000000a00 */
[----:B------:R-:W-:Y:S01]  /*23c0*/  ISETP.GE.AND P4, PT, R27, UR8, PT ;  /* 0x000000081b007c0c */ /* 0x000fe2000bf86270 */
[----:B------:R-:W-:Y:S01]  /*23d0*/  UIMAD UR6, UR10, UR6, URZ ;  /* 0x000000060a0672a4 */ /* 0x000fe2000f8e023f */
[----:B------:R-:W-:Y:S01]  /*23e0*/  IADD3.X R7, R5, UR15, R4, P0, !PT ;  /* 0x0000000f05077c10 */ /* 0x000fe200087fe404 */
[----:B------:R-:W-:Y:S02]  /*23f0*/  IMAD.U32 R4, RZ, RZ, UR41 ;  /* 0x00000029ff047e24 */ /* 0x000fe4000f8e00ff */
[----:B------:R-:W-:Y:S02]  /*2400*/  UIMAD UR6, UR41, UR7, UR6 ;  /* 0x00000007290672a4 */ /* 0x000fe4000f8e0206 */
        /* <DEDUP_REMOVED lines=17> */
.L_x_615:
[----:B-1----:R-:W-:Y:S05]  /*2520*/  BSYNC B0 ;  /* 0x0000000000007941 */ /* 0x002fea0003800000 */
.L_x_614:
        /* <DEDUP_REMOVED lines=19> */
.L_x_617:
[----:B------:R-:W-:Y:S05]  /*2660*/  BSYNC B0 ;  /* 0x0000000000007941 */ /* 0x000fea0003800000 */
.L_x_616:
[----:B------:R-:W-:Y:S01]  /*2670*/  ULDC.64 UR6, c[0x0][0x3a8] ;  /* 0x0000ea0000067ab9 */ /* 0x000fe20000000a00 */
[----:B-1----:R-:W-:Y:S01]  /*2680*/  IMAD.U32 R4, RZ, RZ, UR38 ;  /* 0x00000026ff047e24 */ /* 0x002fe2000f8e00ff */
[----:B------:R-:W-:Y:S01]  /*2690*/  UIMAD UR6, UR18, UR6, URZ ;  /* 0x00000006120672a4 */ /* 0x000fe2000f8e023f */
[----:B------:R-:W-:Y:S01]  /*26a0*/  BSSY B0, `(.L_x_618) ;  /* 0x000001c000007945 */ /* 0x000fe20003800000 */
[----:B------:R-:W-:Y:S01]  /*26b0*/  USHF.R.S32.HI UR8, URZ, 0x1f, UR41 ;  /* 0x0000001f3f087899 */ /* 0x000fe20008011429 */
        /* <DEDUP_REMOVED lines=26> */
.L_x_619:
[----:B------:R-:W-:Y:S05]  /*2860*/  BSYNC B0 ;  /* 0x0000000000007941 */ /* 0x000fea0003800000 */
.L_x_618:
        /* <DEDUP_REMOVED lines=18> */
.L_x_611:
[----:B------:R-:W2:Y:S01]  /*2990*/  LDL R26, [R1+0x2c] ;  /* 0x00002c00011a7983 */ /* 0x000ea20000100800 */
[----:B------:R-:W-:Y:S01]  /*29a0*/  ULDC.64 UR10, c[0x0][0x1a0] ;  /* 0x00006800000a7ab9 */ /* 0x000fe20000000a00 */
[----:B------:R-:W-:Y:S01]  /*29b0*/  MOV R4, UR38 ;  /* 0x0000002600047c02 */ /* 0x000fe20008000f00 */
[----:B------:R-:W-:Y:S01]  /*29c0*/  UIMAD UR10, UR18, UR10, URZ ;  /* 0x0000000a120a72a4 */ /* 0x000fe2000f8e023f */
[----:B------:R-:W-:Y:S03]  /*29d0*/  BSSY B0, `(.L_x_621) ;  /* 0x0000033000007945 */ /* 0x000fe60003800000 */
[----:B------:R-:W-:Y:S01]  /*29e0*/  UIMAD UR10, UR38, UR11, UR10 ;  /* 0x0000000b260a72a4 */ /* 0x000fe2000f8e020a */
[----:B------:R-:W-:-:S05]  /*29f0*/  IMAD.WIDE.U32 R4, R4, c[0x0][0x1a0], R28 ;  /* 0x0000680004047a25 */ /* 0x000fca00078e001c */
[----:B------:R-:W-:Y:S02]  /*2a00*/  IADD3 R10, P0, R4, UR27, RZ ;  /* 0x0000001b040a7c10 */ /* 0x000fe4000ff1e0ff */
[----:B------:R-:W-:Y:S01]  /*2a10*/  MOV R4, UR10 ;  /* 0x0000000a00047c02 */ /* 0x000fe20008000f00 */
[----:B------:R-:W-:-:S03]  /*2a20*/  UIMAD UR10, UR35, -0x40, UR8 ;  /* 0xffffffc0230a78a4 */ /* 0x000fc6000f8e0208 */
[----:B------:R-:W-:Y:S01]  /*2a30*/  IADD3.X R11, R5, UR29, R4, P0, !PT ;  /* 0x0000001d050b7c10 */ /* 0x000fe200087fe404 */
[----:B------:R-:W-:Y:S01]  /*2a40*/  IMAD R4, R22, c[0x0][0x1b8], RZ ;  /* 0x00006e0016047a24 */ /* 0x000fe200078e02ff */
[----:B------:R-:W-:-:S13]  /*2a50*/  PLOP3.LUT P0, PT, PT, PT, UP6, 0x80, 0x0 ;  /* 0x000000000000781c */ /* 0x000fda0003f0f068 */
[----:B------:R-:W-:Y:S01]  /*2a60*/  @P0 BAR.SYNC.DEFER_BLOCKING 0x0 ;  /* 0x0000000000000b1d */ /* 0x000fe20000010000 */
[----:B------:R-:W-:Y:S01]  /*2a70*/  ISETP.GE.AND P6, PT, R27, UR10, PT ;  /* 0x0000000a1b007c0c */ /* 0x000fe2000bfc6270 */
[C---:B------:R-:W-:Y:S02]  /*2a80*/  IMAD R4, R17.reuse, c[0x0][0x1bc], R4 ;  /* 0x00006f0011047a24 */ /* 0x040fe400078e0204 */
[----:B------:R-:W-:-:S05]  /*2a90*/  IMAD.WIDE.U32 R10, R17, c[0x0][0x1b8], R10 ;  /* 0x00006e00110a7a25 */ /* 0x000fca00078e000a */
[----:B------:R-:W-:-:S05]  /*2aa0*/  IADD3 R18, R11, R4, RZ ;  /* 0x000000040b127210 */ /* 0x000fca0007ffe0ff */
[----:B--2---:R2:W-:Y:S04]  /*2ab0*/  @P6 STS.128 [R26+0x12000], RZ ;  /* 0x012000ff1a006388 */ /* 0x0045e80000000c00 */
[----:B------:R2:W-:Y:S04]  /*2ac0*/  @P6 STS.128 [R26+0x14000], RZ ;  /* 0x014000ff1a006388 */ /* 0x0005e80000000c00 */
[----:B------:R2:W-:Y:S01]  /*2ad0*/  @P6 STS.128 [R26+0x16000], RZ ;  /* 0x016000ff1a006388 */ /* 0x0005e20000000c00 */
[----:B------:R-:W-:Y:S05]  /*2ae0*/  @P6 BRA `(.L_x_622) ;  /* 0x0000021000006947 */ /* 0x000fea0003800000 */
[----:B-1----:R-:W3:Y:S04]  /*2af0*/  LDL R13, [R1+0x6c] ;  /* 0x00006c00010d7983 */ /* 0x002ee80000100800 */
        /* <DEDUP_REMOVED lines=32> */
.L_x_622:
[----:B------:R-:W-:Y:S05]  /*2d00*/  BSYNC B0 ;  /* 0x0000000000007941 */ /* 0x000fea0003800000 */
.L_x_621:
        /* <DEDUP_REMOVED lines=42> */
.L_x_624:
[----:B------:R-:W-:Y:S05]  /*2fb0*/  BSYNC B0 ;  /* 0x0000000000007941 */ /* 0x000fea0003800000 */
.L_x_623:
        /* <DEDUP_REMOVED lines=29> */
.L_x_626:
[----:B------:R-:W-:Y:S05]  /*3190*/  BSYNC B0 ;  /* 0x0000000000007941 */ /* 0x000fea0003800000 */
.L_x_625:
        /* <DEDUP_REMOVED lines=40> */
.L_x_628:
[----:B------:R-:W-:Y:S05]  /*3420*/  BSYNC B0 ;  /* 0x0000000000007941 */ /* 0x000fea0003800000 */
.L_x_627:
        /* <DEDUP_REMOVED lines=26> */
.L_x_630:
[----:B------:R-:W-:Y:S05]  /*35d0*/  BSYNC B0 ;  /* 0x0000000000007941 */ /* 0x000fea0003800000 */
.L_x_629:
        /* <DEDUP_REMOVED lines=38> */
.L_x_632:
[----:B------:R-:W-:Y:S05]  /*3840*/  BSYNC B0 ;  /* 0x0000000000007941 */ /* 0x000fea0003800000 */
.L_x_631:
[----:B------:R-:W5:Y:S01]  /*3850*/  LDL R5, [R1+0x50] ;  /* 0x0000500001057983 */ /* 0x000f620000100800 */
[----:B-1----:R-:W-:Y:S01]  /*3860*/  MOV R6, 0x7f800000 ;  /* 0x7f80000000067802 */ /* 0x002fe20000000f00 */
[----:B------:R-:W-:Y:S01]  /*3870*/  IMAD.MOV.U32 R7, RZ, RZ, 0x7f800000 ;  /* 0x7f800000ff077424 */ /* 0x000fe200078e00ff */
[----:B------:R-:W-:Y:S02]  /*3880*/  ULDC.64 UR12, c[0x0][0x198] ;  /* 0x00006600000c7ab9 */ /* 0x000fe40000000a00 */
[----:B------:R-:W-:Y:S01]  /*3890*/  UIMAD UR11, UR18, UR12, URZ ;  /* 0x0000000c120b72a4 */ /* 0x000fe2000f8e023f */
[C---:B-----5:R-:W-:Y:S02]  /*38a0*/  IADD3 R4, R5.reuse, 0x8, RZ ;  /* 0x0000000805047810 */ /* 0x060fe40007ffe0ff */
[----:B------:R-:W-:Y:S02]  /*38b0*/  ISETP.GE.AND P1, PT, R5, UR10, PT ;  /* 0x0000000a05007c0c */ /* 0x000fe4000bf26270 */
[----:B------:R-:W-:Y:S01]  /*38c0*/  ISETP.GE.AND P0, PT, R4, UR10, PT ;  /* 0x0000000a04007c0c */ /* 0x000fe2000bf06270 */
[----:B------:R-:W-:Y:S01]  /*38d0*/  IMAD.MOV.U32 R4, RZ, RZ, 0x4 ;  /* 0x00000004ff047424 */ /* 0x000fe200078e00ff */
[----:B------:R-:W-:Y:S01]  /*38e0*/  @P6 STS.128 [R26+0xc000], RZ ;  /* 0x00c000ff1a006388 */ /* 0x000fe20000000c00 */
[----:B------:R-:W-:-:S02]  /*38f0*/  UIMAD UR10, UR38, UR13, UR11 ;  /* 0x0000000d260a72a4 */ /* 0x000fc4000f8e020b */
[----:B------:R-:W-:-:S06]  /*3900*/  IMAD.WIDE R4, R5, R4, UR6 ;  /* 0x0000000605047e25 */ /* 0x000fcc000f8e0204 */
[----:B------:R1:W5:Y:S04]  /*3910*/  @!P1 LDG.E R7, [R4.64] ;  /* 0x0000000404079981 */ /* 0x000368000c1e1900 */
[----:B--2---:R1:W2:Y:S01]  /*3920*/  @!P0 LDG.E R6, [R4.64+0x20] ;  /* 0x0000200404068981 */ /* 0x0042a2000c1e1900 */
[----:B------:R-:W-:Y:S03]  /*3930*/  BSSY B0, `(.L_x_633) ;  /* 0x0000030000007945 */ /* 0x000fe60003800000 */
[----:B------:R-:W-:Y:S04]  /*3940*/  @P6 STS.128 [R26+0xe000], RZ ;  /* 0x00e000ff1a006388 */ /* 0x000fe80000000c00 */
[----:B------:R-:W-:Y:S01]  /*3950*/  @P6 STS.128 [R26+0x10000], RZ ;  /* 0x010000ff1a006388 */ /* 0x000fe20000000c00 */
[----:B-1----:R-:W-:-:S04]  /*3960*/  IMAD.U32 R4, RZ, RZ, UR38 ;  /* 0x00000026ff047e24 */ /* 0x002fc8000f8e00ff */
[----:B------:R-:W-:Y:S01]  /*3970*/  IMAD.WIDE.U32 R4, R4, c[0x0][0x198], R28 ;  /* 0x0000660004047a25 */ /* 0x000fe200078e001c */
[----:B--2---:R1:W-:Y:S04]  /*3980*/  STL [R1+0x68], R6 ;  /* 0x0000680601007387 */ /* 0x0043e80000100800 */
[----:B-----5:R2:W-:Y:S01]  /*3990*/  STL [R1+0x64], R7 ;  /* 0x0000640701007387 */ /* 0x0205e20000100800 */
[----:B-1----:R-:W-:Y:S02]  /*39a0*/  IADD3 R6, P0, R4, UR23, RZ ;  /* 0x0000001704067c10 */ /* 0x002fe4000ff1e0ff */
[----:B------:R-:W-:-:S04]  /*39b0*/  MOV R4, UR10 ;  /* 0x0000000a00047c02 */ /* 0x000fc80008000f00 */
        /* <DEDUP_REMOVED lines=39> */
.L_x_634:
[----:B------:R-:W-:Y:S05]  /*3c30*/  BSYNC B0 ;  /* 0x0000000000007941 */ /* 0x000fea0003800000 */
.L_x_633:
        /* <DEDUP_REMOVED lines=39> */
.L_x_636:
[----:B------:R-:W-:Y:S05]  /*3eb0*/  BSYNC B0 ;  /* 0x0000000000007941 */ /* 0x000fea0003800000 */
.L_x_635:
[----:B------:R-:W0:Y:S01]  /*3ec0*/  LDGDEPBAR ;  /* 0x00000000000079af */ /* 0x000e220000000000 */
[----:B-1----:R-:W-:Y:S02]  /*3ed0*/  IMAD.MOV.U32 R8, RZ, RZ, c[0x0][0x308] ;  /* 0x0000c200ff087624 */ /* 0x002fe400078e00ff */
[----:B------:R-:W-:Y:S01]  /*3ee0*/  IMAD.MOV.U32 R9, RZ, RZ, c[0x0][0x30c] ;  /* 0x0000c300ff097624 */ /* 0x000fe200078e00ff */
[----:B------:R-:W-:-:S04]  /*3ef0*/  DEPBAR.LE SB0, 0x1 ;  /* 0x000080400000791a */ /* 0x000fc80000000000 */
[----:B------:R-:W-:Y:S06]  /*3f00*/  BAR.SYNC.DEFER_BLOCKING 0x0 ;  /* 0x0000000000007b1d */ /* 0x000fec0000010000 */
[----:B------:R1:W5:Y:S01]  /*3f10*/  LDG.E.64 R4, [R8.64+0x8] ;  /* 0x0000080408047981 */ /* 0x000362000c1e1b00 */
[----:B------:R-:W-:Y:S01]  /*3f20*/  LEA.HI R6, R25, R24, RZ, 0x3 ;  /* 0x0000001819067211 */ /* 0x000fe200078f18ff */
[----:B------:R-:W-:Y:S02]  /*3f30*/  IMAD.MOV.U32 R240, RZ, RZ, 0x20 ;  /* 0x00000020fff07424 */ /* 0x000fe400078e00ff */
[----:B------:R2:W3:Y:S04]  /*3f40*/  LDSM.16.M88.4 R164, [R252+0x12000] ;  /* 0x01200000fca4783b */ /* 0x0004e80000000200 */
[----:B------:R2:W4:Y:S04]  /*3f50*/  LDSM.16.M88.4 R168, [R252+0x12800] ;  /* 0x01280000fca8783b */ /* 0x0005280000000200 */
[----:B------:R2:W2:Y:S04]  /*3f60*/  LDSM.16.M88.4 R196, [R252+0x14000] ;  /* 0x01400000fcc4783b */ /* 0x0004a80000000200 */
[----:B------:R2:W2:Y:S04]  /*3f70*/  LDSM.16.M88.4 R200, [R252+0x14800] ;  /* 0x01480000fcc8783b */ /* 0x0004a80000000200 */
[----:B------:R2:W2:Y:S04]  /*3f80*/  LDSM.16.M88.4 R228, [R252+0x16000] ;  /* 0x01600000fce4783b */ /* 0x0004a80000000200 */
[----:B------:R2:W2:Y:S04]  /*3f90*/  LDSM.16.M88.4 R232, [R252+0x16800] ;  /* 0x01680000fce8783b */ /* 0x0004a80000000200 */
[----:B-1----:R-:W2:Y:S01]  /*3fa0*/  LDG.E.64 R8, [R8.64] ;  /* 0x0000000408087981 */ /* 0x002ea2000c1e1b00 */
[----:B------:R-:W-:-:S02]  /*3fb0*/  LOP3.LUT R6, R6, 0xfffffff8, RZ, 0xc0, !PT ;  /* 0xfffffff806067812 */ /* 0x000fc400078ec0ff */
[----:B------:R-:W-:-:S03]  /*3fc0*/  SHF.R.S32.HI R7, RZ, 0x1f, R21 ;  /* 0x0000001fff077819 */ /* 0x000fc60000011415 */
[----:B------:R-:W-:-:S05]  /*3fd0*/  IMAD.IADD R6, R24, 0x1, -R6 ;  /* 0x0000000118067824 */ /* 0x000fca00078e0a06 */
[----:B------:R-:W-:Y:S02]  /*3fe0*/  LOP3.LUT P0, RZ, R6, 0x2, RZ, 0xc0, !PT ;  /* 0x0000000206ff7812 */ /* 0x000fe4000780c0ff */
[----:B-----5:R-:W-:Y:S01]  /*3ff0*/  IADD3 R10, P2, P1, R4, UR45, R21 ;  /* 0x0000002d040a7c10 */ /* 0x020fe2000f95e015 */
[----:B--2---:R1:W2:Y:S04]  /*4000*/  R2UR UR20, R8 ;  /* 0x00000000081473c2 */ /* 0x0042a800000e0000 */
[----:B------:R2:W-:Y:S01]  /*4010*/  STL [R1+0x7c], R10 ;  /* 0x00007c0a01007387 */ /* 0x0005e20000100800 */
[----:B------:R-:W-:Y:S02]  /*4020*/  SEL R240, R240, 0xffffffe0, !P0 ;  /* 0xffffffe0f0f07807 */ /* 0x000fe40004000000 */
[----:B------:R-:W-:Y:S01]  /*4030*/  IADD3.X R4, R5, UR53, R7, P2, P1 ;  /* 0x0000003505047c10 */ /* 0x000fe200097e2407 */
[----:B------:R-:W5:Y:S04]  /*4040*/  LDL R6, [R1] ;  /* 0x0000000001067983 */ /* 0x000f680000100800 */
[----:B-1----:R-:W3:Y:S01]  /*4050*/  LDL R8, [R1+0x4] ;  /* 0x0000040001087983 */ /* 0x002ee20000100800 */
[----:B------:R-:W-:-:S05]  /*4060*/  IMAD.IADD R240, R240, 0x1, R252 ;  /* 0x00000001f0f07824 */ /* 0x000fca00078e02fc */
[----:B------:R1:W1:Y:S04]  /*4070*/  LDSM.16.M88.4 R172, [R240+0x12000] ;  /* 0x01200000f0ac783b */ /* 0x0002680000000200 */
[----:B------:R1:W1:Y:S04]  /*4080*/  LDSM.16.M88.4 R176, [R240+0x12800] ;  /* 0x01280000f0b0783b */ /* 0x0002680000000200 */
[----:B------:R1:W1:Y:S04]  /*4090*/  LDSM.16.M88.4 R204, [R240+0x14000] ;  /* 0x01400000f0cc783b */ /* 0x0002680000000200 */
[----:B------:R1:W1:Y:S04]  /*40a0*/  LDSM.16.M88.4 R208, [R240+0x14800] ;  /* 0x01480000f0d0783b */ /* 0x0002680000000200 */
[----:B------:R1:W1:Y:S04]  /*40b0*/  LDSM.16.M88.4 R236, [R240+0x16000] ;  /* 0x01600000f0ec783b */ /* 0x0002680000000200 */
[----:B------:R-:W1:Y:S01]  /*40c0*/  LDSM.16.M88.4 R240, [R240+0x16800] ;  /* 0x01680000f0f0783b */ /* 0x000e620000000200 */
[----:B------:R-:W1:Y:S03]  /*40d0*/  R2UR UR19, R9 ;  /* 0x00000000091373c2 */ /* 0x000e6600000e0000 */
[----:B------:R1:W-:Y:S01]  /*40e0*/  STL [R1+0x80], R4 ;  /* 0x0000800401007387 */ /* 0x0003e20000100800 */
[----:B------:R-:W-:Y:S01]  /*40f0*/  UIADD3 UR18, UR38, UR14, URZ ;  /* 0x0000000e26127290 */ /* 0x000fe2000fffe03f */
[----:B------:R-:W-:Y:S01]  /*4100*/  CS2R R142, SRZ ;  /* 0x00000000008e7805 */ /* 0x000fe2000001ff00 */
[----:B------:R-:W-:Y:S01]  /*4110*/  CS2R R140, SRZ ;  /* 0x00000000008c7805 */ /* 0x000fe2000001ff00 */
[----:B------:R-:W-:Y:S01]  /*4120*/  CS2R R146, SRZ ;  /* 0x0000000000927805 */ /* 0x000fe2000001ff00 */
        /* <DEDUP_REMOVED lines=42> */
[----:B---34-:R-:W-:Y:S01]  /*43d0*/  CS2R R26, SRZ ;  /* 0x00000000001a7805 */ /* 0x018fe2000001ff00 */
[----:B------:R-:W-:Y:S01]  /*43e0*/  CS2R R24, SRZ ;  /* 0x0000000000187805 */ /* 0x000fe2000001ff00 */
[----:B------:R-:W-:Y:S01]  /*43f0*/  CS2R R22, SRZ ;  /* 0x0000000000167805 */ /* 0x000fe2000001ff00 */
[----:B------:R-:W-:Y:S01]  /*4400*/  CS2R R20, SRZ ;  /* 0x0000000000147805 */ /* 0x000fe2000001ff00 */
[----:B------:R-:W-:-:S02]  /*4410*/  ULDC UR10, c[0x0][0x2e8] ;  /* 0x0000ba00000a7ab9 */ /* 0x000fc40000000800 */
[----:B------:R-:W-:Y:S02]  /*4420*/  UIADD3 UR21, UR21, -UR10, URZ ;  /* 0x8000000a15157290 */ /* 0x000fe4000fffe03f */
[----:B------:R-:W-:Y:S02]  /*4430*/  UIADD3 UR34, UR38, 0x40, URZ ;  /* 0x0000004026227890 */ /* 0x000fe4000fffe03f */
[----:B--2---:R-:W-:Y:S02]  /*4440*/  UIADD3 UR33, UR20, -0x61c88647, URZ ;  /* 0x9e3779b914217890 */ /* 0x004fe4000fffe03f */
[----:B-1----:R-:W-:Y:S02]  /*4450*/  UIADD3 UR32, UR19, -0x4498517b, URZ ;  /* 0xbb67ae8513207890 */ /* 0x002fe4000fffe03f */
[----:B------:R-:W-:Y:S02]  /*4460*/  UIADD3 UR31, UR20, 0x3c6ef372, URZ ;  /* 0x3c6ef372141f7890 */ /* 0x000fe4000fffe03f */
[----:B------:R-:W-:-:S02]  /*4470*/  UIADD3 UR30, UR19, 0x76cf5d0a, URZ ;  /* 0x76cf5d0a131e7890 */ /* 0x000fc4000fffe03f */
[----:B------:R-:W-:Y:S02]  /*4480*/  UIADD3 UR29, UR20, -0x255992d5, URZ ;  /* 0xdaa66d2b141d7890 */ /* 0x000fe4000fffe03f */
[----:B------:R-:W-:Y:S02]  /*4490*/  UIADD3 UR28, UR19, 0x32370b8f, URZ ;  /* 0x32370b8f131c7890 */ /* 0x000fe4000fffe03f */
[----:B------:R-:W-:Y:S02]  /*44a0*/  UIADD3 UR27, UR20, 0x78dde6e4, URZ ;  /* 0x78dde6e4141b7890 */ /* 0x000fe4000fffe03f */
[----:B------:R-:W-:Y:S02]  /*44b0*/  UIADD3 UR26, UR19, -0x126145ec, URZ ;  /* 0xed9eba14131a7890 */ /* 0x000fe4000fffe03f */
[----:B------:R-:W-:Y:S02]  /*44c0*/  UIADD3 UR25, UR20, 0x1715609d, URZ ;  /* 0x1715609d14197890 */ /* 0x000fe4000fffe03f */
[----:B------:R-:W-:-:S02]  /*44d0*/  UIADD3 UR24, UR19, -0x56f99767, URZ ;  /* 0xa906689913187890 */ /* 0x000fc4000fffe03f */
[----:B------:R-:W-:Y:S02]  /*44e0*/  UIADD3 UR23, UR20, -0x4ab325aa, URZ ;  /* 0xb54cda5614177890 */ /* 0x000fe4000fffe03f */
[----:B------:R-:W-:Y:S02]  /*44f0*/  UIADD3 UR22, UR19, 0x646e171e, URZ ;  /* 0x646e171e13167890 */ /* 0x000fe4000fffe03f */
[----:B------:R-:W-:Y:S01]  /*4500*/  ULDC UR12, c[0x0][0x2e4] ;  /* 0x0000b900000c7ab9 */ /* 0x000fe20000000800 */
[----:B-----5:R1:W2:Y:S04]  /*4510*/  LDSM.16.M88.4 R156, [R6+0x12000] ;  /* 0x01200000069c783b */ /* 0x0202a80000000200 */
[----:B------:R1:W3:Y:S04]  /*4520*/  LDSM.16.M88.4 R160, [R6+0x12800] ;  /* 0x0128000006a0783b */ /* 0x0002e80000000200 */
[----:B------:R1:W4:Y:S04]  /*4530*/  LDSM.16.M88.4 R188, [R6+0x14000] ;  /* 0x0140000006bc783b */ /* 0x0003280000000200 */
        /* <DEDUP_REMOVED lines=8> */
[----:B--23--:R1:W1:Y:S02]  /*45c0*/  LDSM.16.M88.4 R224, [R6+0x16800] ;  /* 0x0168000006e0783b */ /* 0x00c2640000000200 */
.L_x_641:
[----:B------:R-:W2:Y:S01]  /*45d0*/  LDL R79, [R1+0x4] ;  /* 0x00000400014f7983 */ /* 0x000ea20000100800 */
[----:B------:R-:W-:Y:S02]  /*45e0*/  USHF.L.U32 UR11, UR9, 0x6, URZ ;  /* 0x00000006090b7899 */ /* 0x000fe4000800063f */
[----:B------:R-:W-:Y:S01]  /*45f0*/  ULDC UR10, c[0x0][0x2e4] ;  /* 0x0000b900000a7ab9 */ /* 0x000fe20000000800 */
[----:B------:R-:W3:Y:S01]  /*4600*/  LDL R97, [R1+0x8] ;  /* 0x0000080001617983 */ /* 0x000ee20000100800 */
[----:B------:R-:W-:Y:S03]  /*4610*/  UISETP.GE.AND UP0, UPT, UR11, UR21, UPT ;  /* 0x000000150b00728c */ /* 0x000fe6000bf06270 */
[----:B----4-:R-:W4:Y:S04]  /*4620*/  LDL R78, [R1] ;  /* 0x00000000014e7983 */ /* 0x010f280000100800 */
[----:B------:R-:W4:Y:S04]  /*4630*/  LDL R96, [R1+0xc] ;  /* 0x00000c0001607983 */ /* 0x000f280000100800 */
[----:B------:R-:W4:Y:S04]  /*4640*/  LDL R95, [R1+0x18] ;  /* 0x00001800015f7983 */ /* 0x000f280000100800 */
[----:B------:R-:W0:Y:S04]  /*4650*/  LDGDEPBAR ;  /* 0x00000000000079af */ /* 0x000e280000000000 */
[----:B------:R-:W4:Y:S04]  /*4660*/  LDL R77, [R1+0x10] ;  /* 0x00001000014d7983 */ /* 0x000f280000100800 */
[----:B------:R-:W4:Y:S04]  /*4670*/  LDL R94, [R1+0x14] ;  /* 0x00001400015e7983 */ /* 0x000f280000100800 */
[----:B------:R-:W4:Y:S01]  /*4680*/  LDL R76, [R1+0x50] ;  /* 0x00005000014c7983 */ /* 0x000f220000100800 */
[----:B------:R-:W-:Y:S04]  /*4690*/  DEPBAR.LE SB0, 0x0 ;  /* 0x000080000000791a */ /* 0x000fe80000000000 */
[----:B------:R-:W-:Y:S06]  /*46a0*/  BAR.SYNC.DEFER_BLOCKING 0x0 ;  /* 0x0000000000007b1d */ /* 0x000fec0000010000 */
[----:B-12---:R-:W-:Y:S04]  /*46b0*/  LDSM.16.M88.4 R8, [R79+0xc000] ;  /* 0x00c000004f08783b */ /* 0x006fe80000000200 */
[----:B---3--:R-:W1:Y:S04]  /*46c0*/  LDSM.16.M88.4 R16, [R97] ;  /* 0x000000006110783b */ /* 0x008e680000000200 */
[----:B------:R-:W2:Y:S04]  /*46d0*/  LDSM.16.M88.4 R68, [R79+0xc800] ;  /* 0x00c800004f44783b */ /* 0x000ea80000000200 */
[----:B----4-:R-:W-:Y:S01]  /*46e0*/  LDSM.16.M88.4 R72, [R96] ;  /* 0x000000006048783b */ /* 0x010fe20000000200 */
[C---:B-1----:R-:W-:Y:S08]  /*46f0*/  HMMA.16816.F32 R4, R16.reuse, R8, RZ ;  /* 0x000000081004723c */ /* 0x042ff000000018ff */
[C---:B------:R-:W-:Y:S08]  /*4700*/  HMMA.16816.F32 R8, R16.reuse, R10, RZ ;  /* 0x0000000a1008723c */ /* 0x040ff000000018ff */
[C---:B--2---:R-:W-:Y:S08]  /*4710*/  HMMA.16816.F32 R12, R16.reuse, R68, RZ ;  /* 0x00000044100c723c */ /* 0x044ff000000018ff */
        /* <DEDUP_REMOVED lines=76> */
[----:B------:R-:W-:Y:S01]  /*4be0*/  IMAD.U32 R72, RZ, RZ, UR16 ;  /* 0x00000010ff487e24 */ /* 0x000fe2000f8e00ff */
[----:B------:R-:W-:Y:S01]  /*4bf0*/  HMMA.16816.F32 R16, R68, R74, R16 ;  /* 0x0000004a4410723c */ /* 0x000fe20000001810 */
[----:B------:R-:W-:Y:S06]  /*4c00*/  IMAD.U32 R73, RZ, RZ, UR15 ;  /* 0x0000000fff497e24 */ /* 0x000fec000f8e00ff */
[C---:B------:R-:W-:Y:S05]  /*4c10*/  LEA R68, P0, R76.reuse, R72, 0x2 ;  /* 0x000000484c447211 */ /* 0x040fea00078010ff */
[----:B------:R-:W-:Y:S02]  /*4c20*/  LEA.HI.X.SX32 R69, R76, R73, 0x2, P0 ;  /* 0x000000494c457211 */ /* 0x000fe400000f16ff */
[----:B------:R-:W-:Y:S03]  /*4c30*/  PLOP3.LUT P0, PT, PT, PT, UP0, 0x80, 0x0 ;  /* 0x000000000000781c */ /* 0x000fe60003f0f008 */
[----:B-----5:R1:W5:Y:S04]  /*4c40*/  LDG.E R73, [R68.64] ;  /* 0x0000000444497981 */ /* 0x020368000c1e1900 */
[----:B------:R1:W5:Y:S06]  /*4c50*/  LDG.E R72, [R68.64+0x20] ;  /* 0x0000200444487981 */ /* 0x00036c000c1e1900 */
        /* <DEDUP_REMOVED lines=10> */
.L_x_637:
[----:B------:R-:W-:Y:S01]  /*4d00*/  IADD3 R80, R76, UR11, RZ ;  /* 0x0000000b4c507c10 */ /* 0x000fe2000fffe0ff */
[----:B-1----:R-:W2:Y:S01]  /*4d10*/  LDL R69, [R1+0x88] ;  /* 0x0000880001457983 */ /* 0x002ea20000100800 */
[----:B------:R-:W-:Y:S01]  /*4d20*/  UIADD3 UR11, UR8, 0x1, -UR14 ;  /* 0x00000001080b7890 */ /* 0x000fe2000fffe80e */
[----:B------:R-:W-:Y:S01]  /*4d30*/  IMAD.U32 R68, RZ, RZ, UR35 ;  /* 0x00000023ff447e24 */ /* 0x000fe2000f8e00ff */
[----:B------:R-:W-:Y:S01]  /*4d40*/  UIADD3 UR12, -UR10, UR8, -UR14 ;  /* 0x000000080a0c7290 */ /* 0x000fe2000fffe90e */
[----:B------:R-:W1:Y:S01]  /*4d50*/  S2R R71, SR_TID.X ;  /* 0x0000000000477919 */ /* 0x000e620000002100 */
[----:B------:R-:W-:Y:S04]  /*4d60*/  UIADD3 UR11, UR11, UR44, URZ ;  /* 0x0000002c0b0b7290 */ /* 0x000fe8000fffe03f */
[C---:B------:R-:W-:Y:S04]  /*4d70*/  IADD3 R70, R80.reuse, UR12, RZ ;  /* 0x0000000c50467c10 */ /* 0x040fe8000fffe0ff */
[----:B------:R-:W-:Y:S01]  /*4d80*/  IMNMX R70, RZ, R70, !PT ;  /* 0x00000046ff467217 */ /* 0x000fe20007800200 */
[----:B-1----:R-:W-:Y:S05]  /*4d90*/  IMAD.SHL.U32 R71, R71, 0x2, RZ ;  /* 0x0000000247477824 */ /* 0x002fea00078e00ff */
[----:B--2---:R-:W-:Y:S02]  /*4da0*/  LOP3.LUT R71, R69, 0x6, R71, 0xf8, !PT ;  /* 0x0000000645477812 */ /* 0x004fe400078ef847 */
[C---:B------:R-:W-:Y:S02]  /*4db0*/  IADD3 R69, R80.reuse, UR11, RZ ;  /* 0x0000000b50457c10 */ /* 0x040fe4000fffe0ff */
[----:B------:R-:W-:Y:S01]  /*4dc0*/  IADD3 R80, R80, 0x8, RZ ;  /* 0x0000000850507810 */ /* 0x000fe20007ffe0ff */
[----:B------:R-:W-:Y:S01]  /*4dd0*/  IMAD R68, R68, 0x40, R71 ;  /* 0x0000004044447824 */ /* 0x000fe200078e0247 */
[----:B------:R-:W-:Y:S04]  /*4de0*/  IMNMX R69, R69, UR8, PT ;  /* 0x0000000845457c17 */ /* 0x000fe8000b800200 */
[CC--:B------:R-:W-:Y:S02]  /*4df0*/  ISETP.GE.AND P1, PT, R68.reuse, R70.reuse, PT ;  /* 0x000000464400720c */ /* 0x0c0fe40003f26270 */
[C---:B------:R-:W-:Y:S02]  /*4e00*/  IADD3 R79, R68.reuse, 0x1, RZ ;  /* 0x00000001444f7810 */ /* 0x040fe40007ffe0ff */
[C---:B------:R-:W-:Y:S02]  /*4e10*/  IADD3 R78, R68.reuse, 0x8, RZ ;  /* 0x00000008444e7810 */ /* 0x040fe40007ffe0ff */
[C---:B------:R-:W-:Y:S02]  /*4e20*/  IADD3 R77, R68.reuse, 0x9, RZ ;  /* 0x00000009444d7810 */ /* 0x040fe40007ffe0ff */
[C---:B------:R-:W-:Y:S02]  /*4e30*/  IADD3 R76, R68.reuse, 0x10, RZ ;  /* 0x00000010444c7810 */ /* 0x040fe40007ffe0ff */
[C---:B------:R-:W-:Y:S02]  /*4e40*/  IADD3 R75, R68.reuse, 0x11, RZ ;  /* 0x00000011444b7810 */ /* 0x040fe40007ffe0ff */
[C---:B------:R-:W-:Y:S02]  /*4e50*/  IADD3 R74, R68.reuse, 0x18, RZ ;  /* 0x00000018444a7810 */ /* 0x040fe40007ffe0ff */
[C---:B------:R-:W-:Y:S02]  /*4e60*/  IADD3 R71, R68.reuse, 0x19, RZ ;  /* 0x0000001944477810 */ /* 0x040fe40007ffe0ff */
[-C--:B------:R-:W-:Y:S02]  /*4e70*/  ISETP.GE.OR P1, PT, R68, R69.reuse, !P1 ;  /* 0x000000454400720c */ /* 0x080fe40004f26670 */
        /* <DEDUP_REMOVED lines=19> */
[----:B------:R-:W-:Y:S02]  /*4fb0*/  P2R R81, PR, RZ, 0x1 ;  /* 0x00000001ff517803 */ /* 0x000fe40000000000 */
[----:B------:R-:W-:Y:S02]  /*4fc0*/  IMNMX R69, R69, UR8, PT ;  /* 0x0000000845457c17 */ /* 0x000fe4000b800200 */
[-C--:B------:R-:W-:Y:S02]  /*4fd0*/  ISETP.GE.AND P0, PT, R68, R70.reuse, PT ;  /* 0x000000464400720c */ /* 0x080fe40003f06270 */
[----:B------:R-:W-:Y:S02]  /*4fe0*/  FSEL R8, R8, -INF , !P6 ;  /* 0xff80000008087808 */ /* 0x000fe40007000000 */
[-C--:B------:R-:W-:Y:S02]  /*4ff0*/  ISETP.GE.OR P0, PT, R68, R69.reuse, !P0 ;  /* 0x000000454400720c */ /* 0x080fe40004706670 */
[-C--:B------:R-:W-:Y:S02]  /*5000*/  ISETP.GE.AND P6, PT, R78, R70.reuse, PT ;  /* 0x000000464e00720c */ /* 0x080fe40003fc6270 */
[----:B------:R-:W-:Y:S02]  /*5010*/  FSEL R6, R6, -INF , !P0 ;  /* 0xff80000006067808 */ /* 0x000fe40004000000 */
[----:B------:R-:W-:Y:S02]  /*5020*/  ISETP.NE.AND P0, PT, R81, RZ, PT ;  /* 0x000000ff5100720c */ /* 0x000fe40003f05270 */
[----:B------:R-:W-:Y:S02]  /*5030*/  FSEL R9, R9, -INF , !P5 ;  /* 0xff80000009097808 */ /* 0x000fe40006800000 */
[----:B------:R-:W-:Y:S02]  /*5040*/  FSEL R5, R5, -INF , !P0 ;  /* 0xff80000005057808 */ /* 0x000fe40004000000 */
[-C--:B------:R-:W-:Y:S02]  /*5050*/  ISETP.GE.AND P0, PT, R79, R70.reuse, PT ;  /* 0x000000464f00720c */ /* 0x080fe40003f06270 */
        /* <DEDUP_REMOVED lines=23> */
.L_x_638:
[----:B------:R-:W2:Y:S01]  /*51d0*/  LDL R69, [R1+0x64] ;  /* 0x0000640001457983 */ /* 0x000ea20000100800 */
[----:B------:R-:W-:Y:S03]  /*51e0*/  UISETP.GT.AND UP1, UPT, UR9, UR17, UPT ;  /* 0x000000110900728c */ /* 0x000fe6000bf24270 */
[----:B------:R-:W3:Y:S04]  /*51f0*/  LDL R70, [R1+0x68] ;  /* 0x0000680001467983 */ /* 0x000ee80000100800 */
[----:B------:R-:W4:Y:S04]  /*5200*/  LDL R76, [R1+0x7c] ;  /* 0x00007c00014c7983 */ /* 0x000f280000100800 */
[----:B------:R-:W4:Y:S04]  /*5210*/  LDL R71, [R1+0x84] ;  /* 0x0000840001477983 */ /* 0x000f280000100800 */
[----:B------:R-:W4:Y:S04]  /*5220*/  LDL R78, [R1+0x80] ;  /* 0x00008000014e7983 */ /* 0x000f280000100800 */
[----:B------:R-:W4:Y:S04]  /*5230*/  LDL R93, [R1+0x54] ;  /* 0x00005400015d7983 */ /* 0x000f280000100800 */
[----:B------:R-:W4:Y:S04]  /*5240*/  LDL R92, [R1+0x60] ;  /* 0x00006000015c7983 */ /* 0x000f280000100800 */
[----:B------:R-:W4:Y:S04]  /*5250*/  LDL R91, [R1+0x58] ;  /* 0x00005800015b7983 */ /* 0x000f280000100800 */
[----:B------:R-:W4:Y:S04]  /*5260*/  LDL R90, [R1+0x5c] ;  /* 0x00005c00015a7983 */ /* 0x000f280000100800 */
[----:B------:R-:W1:Y:S08]  /*5270*/  S2R R74, SR_TID.X ;  /* 0x00000000004a7919 */ /* 0x000e700000002100 */
[----:B------:R-:W1:Y:S02]  /*5280*/  S2R R75, SR_TID.X ;  /* 0x00000000004b7919 */ /* 0x000e640000002100 */
[----:B-1----:R-:W-:Y:S04]  /*5290*/  SHF.R.S32.HI R74, RZ, 0x1f, R74 ;  /* 0x0000001fff4a7819 */ /* 0x002fe8000001144a */
[----:B------:R-:W-:Y:S04]  /*52a0*/  LEA.HI R74, R74, R75, RZ, 0x7 ;  /* 0x0000004b4a4a7211 */ /* 0x000fe800078f38ff */
[----:B------:R-:W-:Y:S01]  /*52b0*/  SHF.R.S32.HI R74, RZ, 0x7, R74 ;  /* 0x00000007ff4a7819 */ /* 0x000fe2000001144a */
[C---:B--2---:R-:W-:Y:S01]  /*52c0*/  FMUL.FTZ R68, R69.reuse, 1.4426950216293334961 ;  /* 0x3fb8aa3b45447820 */ /* 0x044fe20000410000 */
[----:B------:R-:W-:Y:S01]  /*52d0*/  FSETP.NEU.FTZ.AND P0, PT, R69, -INF , PT ;  /* 0xff8000004500780b */ /* 0x000fe20003f1d000 */
[----:B---3--:R-:W-:Y:S03]  /*52e0*/  FMUL.FTZ R69, R70, 1.4426950216293334961 ;  /* 0x3fb8aa3b46457820 */ /* 0x008fe60000410000 */
[----:B------:R-:W-:Y:S02]  /*52f0*/  FSEL R68, R68, RZ, P0 ;  /* 0x000000ff44447208 */ /* 0x000fe40000000000 */
[----:B------:R-:W-:Y:S01]  /*5300*/  FSETP.NEU.FTZ.AND P0, PT, R70, -INF , PT ;  /* 0xff8000004600780b */ /* 0x000fe20003f1d000 */
[----:B----4-:R-:W-:Y:S04]  /*5310*/  IMAD.WIDE.U32 R76, R76, -0x2daee0ad, RZ ;  /* 0xd2511f534c4c7825 */ /* 0x010fe800078e00ff */
[--C-:B------:R-:W-:Y:S02]  /*5320*/  FFMA.FTZ R16, R16, c[0x0][0x23c], -R68.reuse ;  /* 0x00008f0010107a23 */ /* 0x100fe40000010844 */
[--C-:B------:R-:W-:Y:S02]  /*5330*/  FFMA.FTZ R8, R8, c[0x0][0x23c], -R68.reuse ;  /* 0x00008f0008087a23 */ /* 0x100fe40000010844 */
[----:B------:R1:W2:Y:S01]  /*5340*/  MUFU.EX2 R89, R16 ;  /* 0x0000001000597308 */ /* 0x0002a20000000800 */
[----:B------:R-:W-:Y:S02]  /*5350*/  IMAD.U32 R70, RZ, RZ, UR9 ;  /* 0x00000009ff467e24 */ /* 0x000fe4000f8e00ff */
[--C-:B------:R-:W-:Y:S02]  /*5360*/  FFMA.FTZ R9, R9, c[0x0][0x23c], -R68.reuse ;  /* 0x00008f0009097a23 */ /* 0x100fe40000010844 */
[----:B------:R-:W-:Y:S02]  /*5370*/  IMAD R70, R70, 0x4, R71 ;  /* 0x0000000446467824 */ /* 0x000fe400078e0247 */
[--C-:B------:R-:W-:Y:S02]  /*5380*/  FFMA.FTZ R4, R4, c[0x0][0x23c], -R68.reuse ;  /* 0x00008f0004047a23 */ /* 0x100fe40000010844 */
[----:B------:R-:W-:Y:S01]  /*5390*/  IMAD.WIDE.U32 R70, R70, -0x326172a9, RZ ;  /* 0xcd9e8d5746467825 */ /* 0x000fe200078e00ff */
[----:B------:R-:W-:Y:S03]  /*53a0*/  MUFU.EX2 R87, R8 ;  /* 0x0000000800577308 */ /* 0x000fe60000000800 */
[--C-:B------:R-:W-:Y:S02]  /*53b0*/  FFMA.FTZ R5, R5, c[0x0][0x23c], -R68.reuse ;  /* 0x00008f0005057a23 */ /* 0x100fe40000010844 */
[--C-:B------:R-:W-:Y:S02]  /*53c0*/  FFMA.FTZ R12, R12, c[0x0][0x23c], -R68.reuse ;  /* 0x00008f000c0c7a23 */ /* 0x100fe40000010844 */
[--C-:B------:R-:W-:Y:S02]  /*53d0*/  FFMA.FTZ R13, R13, c[0x0][0x23c], -R68.reuse ;  /* 0x00008f000d0d7a23 */ /* 0x100fe40000010844 */
[----:B------:R-:W-:Y:S01]  /*53e0*/  FFMA.FTZ R68, R17, c[0x0][0x23c], -R68 ;  /* 0x00008f0011447a23 */ /* 0x000fe20000010844 */
[----:B------:R-:W-:Y:S01]  /*53f0*/  MUFU.EX2 R83, R9 ;  /* 0x0000000900537308 */ /* 0x000fe20000000800 */
[----:B-1----:R-:W-:Y:S05]  /*5400*/  FSEL R16, R69, RZ, P0 ;  /* 0x000000ff45107208 */ /* 0x002fea0000000000 */
[--C-:B------:R-:W-:Y:S04]  /*5410*/  FFMA.FTZ R7, R7, c[0x0][0x23c], -R16.reuse ;  /* 0x00008f0007077a23 */ /* 0x100fe80000010810 */
[----:B------:R-:W-:Y:S01]  /*5420*/  MUFU.EX2 R85, R4 ;  /* 0x0000000400557308 */ /* 0x000fe20000000800 */
[--C-:B------:R-:W-:Y:S02]  /*5430*/  FFMA.FTZ R6, R6, c[0x0][0x23c], -R16.reuse ;  /* 0x00008f0006067a23 */ /* 0x100fe40000010810 */
[--C-:B------:R-:W-:Y:S02]  /*5440*/  FFMA.FTZ R15, R15, c[0x0][0x23c], -R16.reuse ;  /* 0x00008f000f0f7a23 */ /* 0x100fe40000010810 */
[--C-:B------:R-:W-:Y:S02]  /*5450*/  FFMA.FTZ R11, R11, c[0x0][0x23c], -R16.reuse ;  /* 0x00008f000b0b7a23 */ /* 0x100fe40000010810 */
[--C-:B------:R-:W-:Y:S02]  /*5460*/  FFMA.FTZ R19, R19, c[0x0][0x23c], -R16.reuse ;  /* 0x00008f0013137a23 */ /* 0x100fe40000010810 */
[----:B------:R-:W-:Y:S01]  /*5470*/  FFMA.FTZ R14, R14, c[0x0][0x23c], -R16 ;  /* 0x00008f000e0e7a23 */ /* 0x000fe20000010810 */
[----:B------:R1:W-:Y:S10]  /*5480*/  MUFU.EX2 R86, R7 ;  /* 0x0000000700567308 */ /* 0x0003f40000000800 */
[----:B------:R3:W-:Y:S10]  /*5490*/  MUFU.EX2 R84, R6 ;  /* 0x0000000600547308 */ /* 0x0007f40000000800 */
[----:B------:R4:W-:Y:S01]  /*54a0*/  MUFU.EX2 R82, R5 ;  /* 0x0000000500527308 */ /* 0x0009e20000000800 */
[----:B-1----:R-:W-:Y:S04]  /*54b0*/  IMAD.U32 R7, RZ, RZ, UR35 ;  /* 0x00000023ff077e24 */ /* 0x002fe8000f8e00ff */
[----:B------:R-:W-:Y:S05]  /*54c0*/  IMAD R7, R7, 0x2, R74 ;  /* 0x0000000207077824 */ /* 0x000fea00078e024a */
[----:B------:R1:W-:Y:S01]  /*54d0*/  MUFU.EX2 R80, R12 ;  /* 0x0000000c00507308 */ /* 0x0003e20000000800 */
[----:B------:R-:W-:Y:S05]  /*54e0*/  LOP3.LUT R7, R77, UR19, R7, 0x96, !PT ;  /* 0x000000134d077c12 */ /* 0x000fea000f8e9607 */
[----:B------:R-:W-:Y:S01]  /*54f0*/  IMAD.WIDE.U32 R74, R7, -0x326172a9, RZ ;  /* 0xcd9e8d57074a7825 */ /* 0x000fe200078e00ff */
[----:B------:R-:W-:Y:S03]  /*5500*/  LOP3.LUT R7, R71, UR20, R78, 0x96, !PT ;  /* 0x0000001447077c12 */ /* 0x000fe6000f8e964e */
[----:B------:R1:W-:Y:S01]  /*5510*/  MUFU.EX2 R79, R15 ;  /* 0x0000000f004f7308 */ /* 0x0003e20000000800 */
[----:B------:R-:W-:Y:S01]  /*5520*/  LOP3.LUT R70, R75, UR33, R70, 0x96, !PT ;  /* 0x000000214b467c12 */ /* 0x000fe2000f8e9646 */
[----:B---3--:R-:W-:Y:S04]  /*5530*/  IMAD.WIDE.U32 R6, R7, -0x2daee0ad, RZ ;  /* 0xd2511f5307067825 */ /* 0x008fe800078e00ff */
[----:B------:R-:W-:Y:S01]  /*5540*/  IMAD.WIDE.U32 R70, R70, -0x2daee0ad, RZ ;  /* 0xd2511f5346467825 */ /* 0x000fe200078e00ff */
[----:B------:R-:W-:Y:S03]  /*5550*/  LOP3.LUT R7, R7, UR32, R76, 0x96, !PT ;  /* 0x0000002007077c12 */ /* 0x000fe6000f8e964c */
[----:B------:R3:W-:Y:S01]  /*5560*/  MUFU.EX2 R81, R11 ;  /* 0x0000000b00517308 */ /* 0x0007e20000000800 */
[----:B------:R-:W-:Y:S01]  /*5570*/  FFMA.FTZ R76, R10, c[0x0][0x23c], -R16 ;  /* 0x00008f000a4c7a23 */ /* 0x000fe20000010810 */
[----:B------:R-:W-:Y:S01]  /*5580*/  LOP3.LUT R8, R71, UR30, R6, 0x96, !PT ;  /* 0x0000001e47087c12 */ /* 0x000fe2000f8e9606 */
[----:B------:R-:W-:Y:S04]  /*5590*/  IMAD.WIDE.U32 R6, R7, -0x326172a9, RZ ;  /* 0xcd9e8d5707067825 */ /* 0x000fe800078e00ff */
[----:B------:R-:W-:Y:S01]  /*55a0*/  IMAD.WIDE.U32 R8, R8, -0x326172a9, RZ ;  /* 0xcd9e8d5708087825 */ /* 0x000fe200078e00ff */
[----:B------:R-:W-:Y:S02]  /*55b0*/  LOP3.LUT R4, R7, UR31, R74, 0x96, !PT ;  /* 0x0000001f07047c12 */ /* 0x000fe4000f8e964a */
[----:B------:R-:W1:Y:S01]  /*55c0*/  MUFU.EX2 R88, R19 ;  /* 0x0000001300587308 */ /* 0x000e620000000800 */
[----:B------:R-:W-:Y:S01]  /*55d0*/  FFMA.FTZ R16, R18, c[0x0][0x23c], -R16 ;  /* 0x00008f0012107a23 */ /* 0x000fe20000010810 */
[----:B------:R-:W-:Y:S01]  /*55e0*/  LOP3.LUT R74, R9, UR29, R6, 0x96, !PT ;  /* 0x0000001d094a7c12 */ /* 0x000fe2000f8e9606 */
[----:B----4-:R-:W-:Y:S04]  /*55f0*/  IMAD.WIDE.U32 R4, R4, -0x2daee0ad, RZ ;  /* 0xd2511f5304047825 */ /* 0x010fe800078e00ff */
[----:B------:R-:W-:Y:S01]  /*5600*/  IMAD.WIDE.U32 R74, R74, -0x2daee0ad, RZ ;  /* 0xd2511f534a4a7825 */ /* 0x000fe200078e00ff */
[----:B------:R-:W-:Y:S02]  /*5610*/  LOP3.LUT R5, R5, UR28, R70, 0x96, !PT ;  /* 0x0000001c05057c12 */ /* 0x000fe4000f8e9646 */
[----:B------:R-:W-:Y:S02]  /*5620*/  MUFU.EX2 R76, R76 ;  /* 0x0000004c004c7308 */ /* 0x000fe40000000800 */
[----:B------:R-:W-:Y:S01]  /*5630*/  LOP3.LUT R70, R75, UR26, R4, 0x96, !PT ;  /* 0x0000001a4b467c12 */ /* 0x000fe2000f8e9604 */
[----:B------:R-:W-:Y:S04]  /*5640*/  IMAD.WIDE.U32 R4, R5, -0x326172a9, RZ ;  /* 0xcd9e8d5705047825 */ /* 0x000fe800078e00ff */
        /* <DEDUP_REMOVED lines=8> */
[----:B------:R-:W-:Y:S01]  /*56d0*/  LOP3.LUT R9, R6, 0xff, RZ, 0xc0, !PT ;  /* 0x000000ff06097812 */ /* 0x000fe200078ec0ff */
[----:B------:R-:W-:Y:S01]  /*56e0*/  IMAD.WIDE.U32 R4, R4, -0x326172a9, RZ ;  /* 0xcd9e8d5704047825 */ /* 0x000fe200078e00ff */
[----:B------:R-:W-:Y:S02]  /*56f0*/  LOP3.LUT R8, R7, UR22, R8, 0x96, !PT ;  /* 0x0000001607087c12 */ /* 0x000fe4000f8e9608 */
[----:B------:R-:W-:Y:S02]  /*5700*/  ISETP.LE.U32.AND P6, PT, R9, UR36, PT ;  /* 0x0000002409007c0c */ /* 0x000fe4000bfc3070 */
[--C-:B------:R-:W-:Y:S02]  /*5710*/  SHF.R.U32.HI R10, RZ, 0x18, R6.reuse ;  /* 0x00000018ff0a7819 */ /* 0x100fe40000011606 */
[----:B------:R-:W-:Y:S01]  /*5720*/  MUFU.EX2 R78, R68 ;  /* 0x00000044004e7308 */ /* 0x000fe20000000800 */
[----:B-1----:R-:W-:Y:S02]  /*5730*/  SHF.R.U32.HI R12, RZ, 0x10, R6 ;  /* 0x00000010ff0c7819 */ /* 0x002fe40000011606 */
[----:B------:R-:W-:Y:S02]  /*5740*/  LOP3.LUT R15, R6, 0xffff, RZ, 0xc0, !PT ;  /* 0x0000ffff060f7812 */ /* 0x000fe400078ec0ff */
[----:B------:R-:W-:Y:S02]  /*5750*/  LOP3.LUT R6, R5, UR23, R70, 0x96, !PT ;  /* 0x0000001705067c12 */ /* 0x000fe4000f8e9646 */
[----:B------:R-:W-:Y:S02]  /*5760*/  ISETP.LE.U32.AND P0, PT, R10, UR36, PT ;  /* 0x000000240a007c0c */ /* 0x000fe4000bf03070 */
[C---:B------:R-:W-:Y:S01]  /*5770*/  LOP3.LUT R7, R4.reuse, 0xff, RZ, 0xc0, !PT ;  /* 0x000000ff04077812 */ /* 0x040fe200078ec0ff */
[----:B--2---:R-:W-:Y:S01]  /*5780*/  @!P6 FADD.FTZ R89, -R89, -RZ ;  /* 0x800000ff5959e221 */ /* 0x004fe20000010100 */
[----:B------:R-:W-:Y:S01]  /*5790*/  LOP3.LUT R10, R4, 0xffff, RZ, 0xc0, !PT ;  /* 0x0000ffff040a7812 */ /* 0x000fe200078ec0ff */
[----:B------:R-:W1:Y:S01]  /*57a0*/  MUFU.EX2 R74, R16 ;  /* 0x00000010004a7308 */ /* 0x000e620000000800 */
[----:B------:R-:W-:Y:S02]  /*57b0*/  LOP3.LUT R5, R8, 0xff, RZ, 0xc0, !PT ;  /* 0x000000ff08057812 */ /* 0x000fe400078ec0ff */
[--C-:B------:R-:W-:Y:S02]  /*57c0*/  SHF.R.U32.HI R9, RZ, 0x18, R4.reuse ;  /* 0x00000018ff097819 */ /* 0x100fe40000011604 */
[----:B---3--:R-:W-:Y:S02]  /*57d0*/  SHF.R.U32.HI R11, RZ, 0x10, R4 ;  /* 0x00000010ff0b7819 */ /* 0x008fe40000011604 */
[----:B------:R-:W-:Y:S01]  /*57e0*/  SHF.R.U32.HI R4, RZ, 0x18, R8 ;  /* 0x00000018ff047819 */ /* 0x000fe20000011608 */
[----:B------:R-:W-:Y:S01]  /*57f0*/  @!P0 FADD.FTZ R88, -R88, -RZ ;  /* 0x800000ff58588221 */ /* 0x000fe20000010100 */
[----:B------:R-:W-:Y:S02]  /*5800*/  ISETP.LE.U32.AND P4, PT, R7, UR36, PT ;  /* 0x0000002407007c0c */ /* 0x000fe4000bf83070 */
[----:B------:R-:W-:Y:S02]  /*5810*/  ISETP.LE.U32.AND P2, PT, R5, UR36, PT ;  /* 0x0000002405007c0c */ /* 0x000fe4000bf43070 */
[----:B------:R-:W-:Y:S02]  /*5820*/  LOP3.LUT R5, R6, 0xff, RZ, 0xc0, !PT ;  /* 0x000000ff06057812 */ /* 0x000fe400078ec0ff */
[--C-:B------:R-:W-:Y:S02]  /*5830*/  SHF.R.U32.HI R7, RZ, 0x18, R6.reuse ;  /* 0x00000018ff077819 */ /* 0x100fe40000011606 */
[----:B------:R-:W-:Y:S02]  /*5840*/  ISETP.LE.U32.AND P1, PT, R4, UR36, PT ;  /* 0x0000002404007c0c */ /* 0x000fe4000bf23070 */
[----:B------:R-:W-:Y:S02]  /*5850*/  SHF.R.U32.HI R4, RZ, 0x10, R6 ;  /* 0x00000010ff047819 */ /* 0x000fe40000011606 */
[----:B------:R-:W-:Y:S01]  /*5860*/  ISETP.LE.U32.AND P6, PT, R5, UR36, PT ;  /* 0x0000002405007c0c */ /* 0x000fe2000bfc3070 */
[----:B------:R-:W-:Y:S01]  /*5870*/  @!P4 FADD.FTZ R87, -R87, -RZ ;  /* 0x800000ff5757c221 */ /* 0x000fe20000010100 */
[----:B------:R-:W-:Y:S01]  /*5880*/  ISETP.LE.U32.AND P5, PT, R7, UR36, PT ;  /* 0x0000002407007c0c */ /* 0x000fe2000bfa3070 */
[----:B------:R-:W-:Y:S01]  /*5890*/  @!P2 FADD.FTZ R80, -R80, -RZ ;  /* 0x800000ff5050a221 */ /* 0x000fe20000010100 */
[----:B------:R-:W-:Y:S02]  /*58a0*/  LOP3.LUT R4, R4, 0xff, RZ, 0xc0, !PT ;  /* 0x000000ff04047812 */ /* 0x000fe400078ec0ff */
[----:B------:R-:W-:Y:S02]  /*58b0*/  LOP3.LUT R6, R6, 0xffff, RZ, 0xc0, !PT ;  /* 0x0000ffff06067812 */ /* 0x000fe400078ec0ff */
[----:B------:R-:W-:Y:S01]  /*58c0*/  ISETP.LE.U32.AND P0, PT, R4, UR36, PT ;  /* 0x0000002404007c0c */ /* 0x000fe2000bf03070 */
[----:B------:R-:W-:Y:S01]  /*58d0*/  @!P1 FADD.FTZ R79, -R79, -RZ ;  /* 0x800000ff4f4f9221 */ /* 0x000fe20000010100 */
[----:B------:R-:W-:Y:S02]  /*58e0*/  LOP3.LUT R4, R12, 0xff, RZ, 0xc0, !PT ;  /* 0x000000ff0c047812 */ /* 0x000fe400078ec0ff */
[----:B------:R-:W-:Y:S01]  /*58f0*/  SHF.R.U32.HI R5, RZ, 0x8, R10 ;  /* 0x00000008ff057819 */ /* 0x000fe2000001160a */
[----:B------:R-:W-:Y:S01]  /*5900*/  @!P6 FADD.FTZ R85, -R85, -RZ ;  /* 0x800000ff5555e221 */ /* 0x000fe20000010100 */
[----:B------:R-:W-:Y:S01]  /*5910*/  SHF.R.U32.HI R6, RZ, 0x8, R6 ;  /* 0x00000008ff067819 */ /* 0x000fe20000011606 */
[----:B------:R-:W-:Y:S01]  /*5920*/  @!P5 FADD.FTZ R86, -R86, -RZ ;  /* 0x800000ff5656d221 */ /* 0x000fe20000010100 */
[----:B------:R-:W-:Y:S02]  /*5930*/  ISETP.LE.U32.AND P4, PT, R4, UR36, PT ;  /* 0x0000002404007c0c */ /* 0x000fe4000bf83070 */
[----:B------:R-:W-:Y:S02]  /*5940*/  LOP3.LUT R4, R5, 0xffff, RZ, 0xc0, !PT ;  /* 0x0000ffff05047812 */ /* 0x000fe400078ec0ff */
[----:B------:R-:W-:Y:S01]  /*5950*/  LOP3.LUT R5, R6, 0xffff, RZ, 0xc0, !PT ;  /* 0x0000ffff06057812 */ /* 0x000fe200078ec0ff */
[----:B------:R-:W-:Y:S01]  /*5960*/  @!P0 FADD.FTZ R84, -R84, -RZ ;  /* 0x800000ff54548221 */ /* 0x000fe20000010100 */
[----:B------:R-:W-:Y:S02]  /*5970*/  ISETP.LE.U32.AND P5, PT, R4, UR36, PT ;  /* 0x0000002404007c0c */ /* 0x000fe4000bfa3070 */
[----:B------:R-:W-:Y:S02]  /*5980*/  ISETP.LE.U32.AND P6, PT, R5, UR36, PT ;  /* 0x0000002405007c0c */ /* 0x000fe4000bfc3070 */
[----:B------:R-:W-:Y:S02]  /*5990*/  LOP3.LUT R4, R8, 0xffff, RZ, 0xc0, !PT ;  /* 0x0000ffff08047812 */ /* 0x000fe400078ec0ff */
[----:B------:R-:W-:Y:S01]  /*59a0*/  SHF.R.U32.HI R5, RZ, 0x10, R8 ;  /* 0x00000010ff057819 */ /* 0x000fe20000011608 */
[----:B-1----:R-:W-:Y:S01]  /*59b0*/  @!P4 FADD.FTZ R74, -R74, -RZ ;  /* 0x800000ff4a4ac221 */ /* 0x002fe20000010100 */
[----:B------:R-:W-:Y:S02]  /*59c0*/  LOP3.LUT R6, R11, 0xff, RZ, 0xc0, !PT ;  /* 0x000000ff0b067812 */ /* 0x000fe400078ec0ff */
[----:B------:R-:W-:Y:S02]  /*59d0*/  LOP3.LUT R5, R5, 0xff, RZ, 0xc0, !PT ;  /* 0x000000ff05057812 */ /* 0x000fe400078ec0ff */
[----:B------:R-:W-:Y:S01]  /*59e0*/  ISETP.LE.U32.AND P0, PT, R6, UR36, PT ;  /* 0x0000002406007c0c */ /* 0x000fe2000bf03070 */
[----:B------:R-:W-:Y:S01]  /*59f0*/  @!P5 FADD.FTZ R83, -R83, -RZ ;  /* 0x800000ff5353d221 */ /* 0x000fe20000010100 */
[----:B------:R-:W-:Y:S01]  /*5a00*/  SHF.R.U32.HI R6, RZ, 0x8, R4 ;  /* 0x00000008ff067819 */ /* 0x000fe20000011604 */
[----:B------:R-:W-:Y:S01]  /*5a10*/  @!P6 FADD.FTZ R82, -R82, -RZ ;  /* 0x800000ff5252e221 */ /* 0x000fe20000010100 */
[----:B------:R-:W-:Y:S02]  /*5a20*/  ISETP.LE.U32.AND P3, PT, R9, UR36, PT ;  /* 0x0000002409007c0c */ /* 0x000fe4000bf63070 */
[----:B------:R-:W-:Y:S02]  /*5a30*/  LOP3.LUT R6, R6, 0xffff, RZ, 0xc0, !PT ;  /* 0x0000ffff06067812 */ /* 0x000fe400078ec0ff */
[----:B------:R-:W-:Y:S02]  /*5a40*/  ISETP.LE.U32.AND P5, PT, R5, UR36, PT ;  /* 0x0000002405007c0c */ /* 0x000fe4000bfa3070 */
[----:B------:R-:W-:Y:S02]  /*5a50*/  F2FP.RELU.PACK_AB R5, R86, R84 ;  /* 0x000000545605723e */ /* 0x000fe400000008ff */
[----:B------:R-:W-:Y:S01]  /*5a60*/  ISETP.LE.U32.AND P6, PT, R6, UR36, PT ;  /* 0x0000002406007c0c */ /* 0x000fe2000bfc3070 */
[----:B------:R-:W-:Y:S01]  /*5a70*/  @!P0 FADD.FTZ R76, -R76, -RZ ;  /* 0x800000ff4c4c8221 */ /* 0x000fe20000010100 */
[C---:B------:R-:W-:Y:S01]  /*5a80*/  F2FP.RELU.PACK_AB R6, R82.reuse, R85 ;  /* 0x000000555206723e */ /* 0x040fe200000008ff */
[----:B------:R1:W-:Y:S01]  /*5a90*/  STS [R93+0x14400], R5 ;  /* 0x014400055d007388 */ /* 0x0003e20000000800 */
[----:B------:R-:W-:Y:S01]  /*5aa0*/  SHF.R.U32.HI R4, RZ, 0x8, R15 ;  /* 0x00000008ff047819 */ /* 0x000fe2000001160f */
[----:B------:R-:W-:Y:S01]  /*5ab0*/  @!P3 FADD.FTZ R81, -R81, -RZ ;  /* 0x800000ff5151b221 */ /* 0x000fe20000010100 */
[----:B------:R-:W-:Y:S01]  /*5ac0*/  FSETP.GE.FTZ.AND P2, PT, R82, RZ, PT ;  /* 0x000000ff5200720b */ /* 0x000fe20003f56000 */
[----:B------:R2:W-:Y:S01]  /*5ad0*/  STS [R93+0x14000], R6 ;  /* 0x014000065d007388 */ /* 0x0005e20000000800 */
[----:B------:R-:W-:Y:S01]  /*5ae0*/  LOP3.LUT R4, R4, 0xffff, RZ, 0xc0, !PT ;  /* 0x0000ffff04047812 */ /* 0x000fe200078ec0ff */
[----:B------:R-:W-:Y:S01]  /*5af0*/  @!P5 FADD.FTZ R75, -R75, -RZ ;  /* 0x800000ff4b4bd221 */ /* 0x000fe20000010100 */
[----:B------:R-:W-:Y:S02]  /*5b00*/  F2FP.RELU.PACK_AB R8, R81, R76 ;  /* 0x0000004c5108723e */ /* 0x000fe400000008ff */
[----:B------:R-:W-:Y:S01]  /*5b10*/  ISETP.LE.U32.AND P3, PT, R4, UR36, PT ;  /* 0x0000002404007c0c */ /* 0x000fe2000bf63070 */
[----:B------:R-:W-:Y:S01]  /*5b20*/  @!P6 FADD.FTZ R77, -R77, -RZ ;  /* 0x800000ff4d4de221 */ /* 0x000fe20000010100 */
[----:B------:R-:W-:Y:S02]  /*5b30*/  F2FP.RELU.PACK_AB R4, R83, R87 ;  /* 0x000000575304723e */ /* 0x000fe400000008ff */
[----:B------:R-:W-:Y:S02]  /*5b40*/  FSETP.GE.FTZ.AND P1, PT, R84, RZ, PT ;  /* 0x000000ff5400720b */ /* 0x000fe40003f36000 */
[----:B------:R-:W-:Y:S01]  /*5b50*/  F2FP.RELU.PACK_AB R7, R77, R80 ;  /* 0x000000504d07723e */ /* 0x000fe200000008ff */
[----:B------:R3:W-:Y:S01]  /*5b60*/  STS [R92+0x14000], R4 ;  /* 0x014000045c007388 */ /* 0x0007e20000000800 */
[----:B------:R-:W-:Y:S03]  /*5b70*/  FSETP.GE.FTZ.AND P0, PT, R86, RZ, PT ;  /* 0x000000ff5600720b */ /* 0x000fe60003f16000 */
[----:B------:R-:W-:Y:S02]  /*5b80*/  STS [R92+0x14400], R8 ;  /* 0x014400085c007388 */ /* 0x000fe40000000800 */
[----:B------:R-:W-:Y:S01]  /*5b90*/  @!P3 FADD.FTZ R78, -R78, -RZ ;  /* 0x800000ff4e4eb221 */ /* 0x000fe20000010100 */
[----:B------:R-:W-:Y:S01]  /*5ba0*/  FSETP.GE.FTZ.AND P3, PT, R85, RZ, PT ;  /* 0x000000ff5500720b */ /* 0x000fe20003f76000 */
[----:B------:R-:W-:Y:S03]  /*5bb0*/  STS [R91+0x14000], R7 ;  /* 0x014000075b007388 */ /* 0x000fe60000000800 */
[----:B-1----:R-:W-:Y:S02]  /*5bc0*/  F2FP.RELU.PACK_AB R5, R78, R89 ;  /* 0x000000594e05723e */ /* 0x002fe400000008ff */
[----:B--2---:R-:W-:Y:S05]  /*5bd0*/  F2FP.RELU.PACK_AB R6, R79, R75 ;  /* 0x0000004b4f06723e */ /* 0x004fea00000008ff */
[----:B------:R-:W-:Y:S04]  /*5be0*/  STS [R91+0x14400], R6 ;  /* 0x014400065b007388 */ /* 0x000fe80000000800 */
[----:B------:R-:W-:Y:S01]  /*5bf0*/  STS [R90+0x14000], R5 ;  /* 0x014000055a007388 */ /* 0x000fe20000000800 */
[----:B---3--:R-:W-:Y:S05]  /*5c00*/  F2FP.RELU.PACK_AB R4, R88, R74 ;  /* 0x0000004a5804723e */ /* 0x008fea00000008ff */
        /* <DEDUP_REMOVED lines=63> */
[----:B------:R-:W-:Y:S01]  /*6000*/  FADD.FTZ R6, -R72, R6 ;  /* 0x0000000648067221 */ /* 0x000fe20000010100 */
[-C--:B------:R-:W-:Y:S02]  /*6010*/  FSEL R69, R4, R73.reuse, P3 ;  /* 0x0000004904457208 */ /* 0x080fe40001800000 */
[----:B------:R-:W-:Y:S01]  /*6020*/  FSETP.GE.FTZ.AND P3, PT, R87, RZ, PT ;  /* 0x000000ff5700720b */ /* 0x000fe20003f76000 */
[C---:B------:R-:W-:Y:S01]  /*6030*/  FADD.FTZ R7, -R72.reuse, R7 ;  /* 0x0000000748077221 */ /* 0x040fe20000010100 */
[----:B------:R-:W-:Y:S01]  /*6040*/  FSEL R68, R5, R73, P2 ;  /* 0x0000004905447208 */ /* 0x000fe20001000000 */
[----:B------:R-:W-:Y:S01]  /*6050*/  FADD.FTZ R5, -R72, R10 ;  /* 0x0000000a48057221 */ /* 0x000fe20000010100 */
[----:B------:R-:W-:Y:S01]  /*6060*/  FSEL R6, R6, R72, P1 ;  /* 0x0000004806067208 */ /* 0x000fe20000800000 */
[----:B------:R-:W-:Y:S01]  /*6070*/  FMUL.FTZ R69, R85, R69 ;  /* 0x0000004555457220 */ /* 0x000fe20000410000 */
[----:B------:R-:W-:Y:S01]  /*6080*/  FSETP.GE.FTZ.AND P1, PT, R76, RZ, PT ;  /* 0x000000ff4c00720b */ /* 0x000fe20003f36000 */
[----:B------:R-:W-:Y:S01]  /*6090*/  FMUL.FTZ R68, R82, R68 ;  /* 0x0000004452447220 */ /* 0x000fe20000410000 */
        /* <DEDUP_REMOVED lines=8> */
[----:B------:R-:W-:Y:S01]  /*6120*/  F2FP.PACK_AB R5, R68, R69 ;  /* 0x000000454405723e */ /* 0x000fe200000000ff */
[C---:B------:R-:W-:Y:S01]  /*6130*/  FADD.FTZ R8, -R73.reuse, R8 ;  /* 0x0000000849087221 */ /* 0x040fe20000010100 */
[----:B------:R-:W-:Y:S01]  /*6140*/  FSEL R4, R4, R72, P0 ;  /* 0x0000004804047208 */ /* 0x000fe20000000000 */
[C---:B------:R-:W-:Y:S01]  /*6150*/  FADD.FTZ R9, -R73.reuse, R9 ;  /* 0x0000000949097221 */ /* 0x040fe20000010100 */
[----:B------:R-:W-:Y:S01]  /*6160*/  FSETP.GE.FTZ.AND P0, PT, R80, RZ, PT ;  /* 0x000000ff5000720b */ /* 0x000fe20003f16000 */
[----:B------:R1:W-:Y:S01]  /*6170*/  STS [R93+0x12000], R5 ;  /* 0x012000055d007388 */ /* 0x0003e20000000800 */
[----:B------:R-:W-:Y:S01]  /*6180*/  FADD.FTZ R6, -R73, R12 ;  /* 0x0000000c49067221 */ /* 0x000fe20000010100 */
[-C--:B------:R-:W-:Y:S01]  /*6190*/  FSEL R10, R8, R73.reuse, P3 ;  /* 0x00000049080a7208 */ /* 0x080fe20001800000 */
[----:B------:R-:W-:Y:S01]  /*61a0*/  FMUL.FTZ R81, R81, R4 ;  /* 0x0000000451517220 */ /* 0x000fe20000410000 */
[----:B------:R-:W-:Y:S01]  /*61b0*/  F2FP.PACK_AB R4, R86, R84 ;  /* 0x000000545604723e */ /* 0x000fe200000000ff */
[----:B------:R-:W-:Y:S01]  /*61c0*/  FADD.FTZ R8, -R73, R13 ;  /* 0x0000000d49087221 */ /* 0x000fe20000010100 */
[-C--:B------:R-:W-:Y:S01]  /*61d0*/  FSEL R9, R9, R73.reuse, P2 ;  /* 0x0000004909097208 */ /* 0x080fe20001000000 */
[----:B------:R-:W-:Y:S01]  /*61e0*/  FADD.FTZ R15, -R72, R15 ;  /* 0x0000000f480f7221 */ /* 0x000fe20000010100 */
[----:B------:R-:W-:Y:S01]  /*61f0*/  FSETP.GE.FTZ.AND P2, PT, R77, RZ, PT ;  /* 0x000000ff4d00720b */ /* 0x000fe20003f56000 */
[----:B------:R2:W-:Y:S01]  /*6200*/  STS [R93+0x12400], R4 ;  /* 0x012400045d007388 */ /* 0x0005e20000000800 */
[----:B------:R-:W-:Y:S01]  /*6210*/  FSEL R6, R6, R73, P0 ;  /* 0x0000004906067208 */ /* 0x000fe20000000000 */
[----:B------:R-:W-:Y:S01]  /*6220*/  FMUL.FTZ R10, R87, R10 ;  /* 0x0000000a570a7220 */ /* 0x000fe20000410000 */
[----:B------:R-:W-:Y:S01]  /*6230*/  FSETP.GE.FTZ.AND P0, PT, R79, RZ, PT ;  /* 0x000000ff4f00720b */ /* 0x000fe20003f16000 */
[----:B------:R-:W-:Y:S01]  /*6240*/  FMUL.FTZ R9, R83, R9 ;  /* 0x0000000953097220 */ /* 0x000fe20000410000 */
[----:B------:R-:W-:Y:S01]  /*6250*/  FSEL R8, R8, R73, P2 ;  /* 0x0000004908087208 */ /* 0x000fe20001000000 */
[----:B------:R-:W-:Y:S01]  /*6260*/  FMUL.FTZ R80, R80, R6 ;  /* 0x0000000650507220 */ /* 0x000fe20000410000 */
[----:B------:R-:W-:Y:S01]  /*6270*/  FSETP.GE.FTZ.AND P2, PT, R78, RZ, PT ;  /* 0x000000ff4e00720b */ /* 0x000fe20003f56000 */
[C---:B------:R-:W-:Y:S01]  /*6280*/  FADD.FTZ R7, -R72.reuse, R14 ;  /* 0x0000000e48077221 */ /* 0x040fe20000010100 */
[----:B------:R-:W-:Y:S01]  /*6290*/  FSEL R6, R15, R72, P0 ;  /* 0x000000480f067208 */ /* 0x000fe20000000000 */
[----:B------:R-:W-:Y:S01]  /*62a0*/  FADD.FTZ R18, -R72, R18 ;  /* 0x0000001248127221 */ /* 0x000fe20000010100 */
[----:B------:R-:W-:Y:S01]  /*62b0*/  FSETP.GE.FTZ.AND P0, PT, R88, RZ, PT ;  /* 0x000000ff5800720b */ /* 0x000fe20003f16000 */
[----:B------:R-:W-:Y:S01]  /*62c0*/  FMUL.FTZ R77, R77, R8 ;  /* 0x000000084d4d7220 */ /* 0x000fe20000410000 */
[----:B------:R-:W-:Y:S01]  /*62d0*/  FSETP.GE.FTZ.AND P1, PT, R75, RZ, PT ;  /* 0x000000ff4b00720b */ /* 0x000fe20003f36000 */
[----:B------:R-:W-:Y:S01]  /*62e0*/  FMUL.FTZ R79, R79, R6 ;  /* 0x000000064f4f7220 */ /* 0x000fe20000410000 */
[----:B------:R-:W-:Y:S01]  /*62f0*/  F2FP.PACK_AB R9, R9, R10 ;  /* 0x0000000a0909723e */ /* 0x000fe200000000ff */
[----:B------:R-:W-:Y:S01]  /*6300*/  FADD.FTZ R6, -R73, R16 ;  /* 0x0000001049067221 */ /* 0x000fe20000010100 */
[----:B------:R-:W-:Y:S02]  /*6310*/  FSEL R7, R7, R72, P1 ;  /* 0x0000004807077208 */ /* 0x000fe40000800000 */
[----:B------:R-:W-:Y:S01]  /*6320*/  FSETP.GE.FTZ.AND P3, PT, R89, RZ, PT ;  /* 0x000000ff5900720b */ /* 0x000fe20003f76000 */
[----:B------:R-:W-:Y:S01]  /*6330*/  STS [R92+0x12000], R9 ;  /* 0x012000095c007388 */ /* 0x000fe20000000800 */
[----:B------:R-:W-:Y:S01]  /*6340*/  FSETP.GE.FTZ.AND P1, PT, R74, RZ, PT ;  /* 0x000000ff4a00720b */ /* 0x000fe20003f36000 */
[----:B------:R-:W-:Y:S01]  /*6350*/  FMUL.FTZ R75, R75, R7 ;  /* 0x000000074b4b7220 */ /* 0x000fe20000410000 */
[----:B------:R-:W-:Y:S02]  /*6360*/  F2FP.PACK_AB R8, R81, R76 ;  /* 0x0000004c5108723e */ /* 0x000fe400000000ff */
[----:B-1----:R-:W-:Y:S01]  /*6370*/  FSEL R5, R18, R72, P1 ;  /* 0x0000004812057208 */ /* 0x002fe20000800000 */
[----:B------:R-:W-:Y:S01]  /*6380*/  @P0 FADD.FTZ R72, -R72, R19 ;  /* 0x0000001348480221 */ /* 0x000fe20000010100 */
[----:B------:R-:W-:Y:S01]  /*6390*/  FSEL R6, R6, R73, P3 ;  /* 0x0000004906067208 */ /* 0x000fe20001800000 */
[----:B------:R-:W-:Y:S01]  /*63a0*/  @P2 FADD.FTZ R73, -R73, R17 ;  /* 0x0000001149492221 */ /* 0x000fe20000010100 */
[----:B------:R-:W-:Y:S01]  /*63b0*/  F2FP.PACK_AB R7, R77, R80 ;  /* 0x000000504d07723e */ /* 0x000fe200000000ff */
[----:B------:R-:W-:Y:S01]  /*63c0*/  STS [R92+0x12400], R8 ;  /* 0x012400085c007388 */ /* 0x000fe20000000800 */
[----:B------:R-:W-:Y:S01]  /*63d0*/  FMUL.FTZ R74, R74, R5 ;  /* 0x000000054a4a7220 */ /* 0x000fe20000410000 */
[----:B------:R-:W-:Y:S01]  /*63e0*/  PLOP3.LUT P0, PT, PT, PT, UP1, 0x80, 0x0 ;  /* 0x000000000000781c */ /* 0x000fe20003f0f018 */
[----:B------:R-:W-:Y:S01]  /*63f0*/  FMUL.FTZ R89, R89, R6 ;  /* 0x0000000659597220 */ /* 0x000fe20000410000 */
[----:B------:R-:W-:Y:S01]  /*6400*/  F2FP.PACK_AB R6, R79, R75 ;  /* 0x0000004b4f06723e */ /* 0x000fe200000000ff */
[----:B------:R-:W-:Y:S01]  /*6410*/  FMUL.FTZ R5, R78, R73 ;  /* 0x000000494e057220 */ /* 0x000fe20000410000 */
[----:B------:R-:W-:Y:S01]  /*6420*/  STS [R91+0x12000], R7 ;  /* 0x012000075b007388 */ /* 0x000fe20000000800 */
[----:B--2---:R-:W-:Y:S03]  /*6430*/  FMUL.FTZ R4, R88, R72 ;  /* 0x0000004858047220 */ /* 0x004fe60000410000 */
[----:B------:R-:W-:Y:S01]  /*6440*/  F2FP.PACK_AB R5, R5, R89 ;  /* 0x000000590505723e */ /* 0x000fe200000000ff */
[----:B------:R-:W-:Y:S01]  /*6450*/  STS [R91+0x12400], R6 ;  /* 0x012400065b007388 */ /* 0x000fe20000000800 */
[----:B------:R-:W-:Y:S03]  /*6460*/  F2FP.PACK_AB R4, R4, R74 ;  /* 0x0000004a0404723e */ /* 0x000fe600000000ff */
[----:B------:R-:W-:Y:S04]  /*6470*/  STS [R90+0x12000], R5 ;  /* 0x012000055a007388 */ /* 0x000fe80000000800 */
[----:B------:R-:W-:Y:S04]  /*6480*/  STS [R90+0x12400], R4 ;  /* 0x012400045a007388 */ /* 0x000fe80000000800 */
[----:B------:R-:W-:Y:S08]  /*6490*/  BAR.SYNC.DEFER_BLOCKING 0x0 ;  /* 0x0000000000007b1d */ /* 0x000ff00000010000 */
[----:B------:R-:W-:Y:S08]  /*64a0*/  LDSM.16.MT88.4 R4, [R3+0x14000] ;  /* 0x014000000304783b */ /* 0x000ff00000004200 */
[----:B------:R-:W1:Y:S08]  /*64b0*/  LDSM.16.MT88.4 R8, [R0+0x6000] ;  /* 0x006000000008783b */ /* 0x000e700000004200 */
[----:B------:R-:W2:Y:S08]  /*64c0*/  LDSM.16.MT88.4 R12, [R2+0x14000] ;  /* 0x01400000020c783b */ /* 0x000eb00000004200 */
[----:B------:R-:W3:Y:S08]  /*64d0*/  LDSM.16.MT88.4 R16, [R0+0x8000] ;  /* 0x008000000010783b */ /* 0x000ef00000004200 */
[----:B------:R-:W4:Y:S06]  /*64e0*/  LDL.LU.64 R88, [R1+0x30] ;  /* 0x0000300001587983 */ /* 0x000f2c0000300a00 */
        /* <DEDUP_REMOVED lines=53> */
[----:B------:R-:W-:Y:S01]  /*6840*/  IMAD.MOV.U32 R4, RZ, RZ, c[0x0][0x22c] ;  /* 0x00008b00ff047624 */ /* 0x000fe200078e00ff */
[-C--:B-1----:R-:W-:Y:S05]  /*6850*/  HMMA.16816.F32 R20, R12, R16.reuse, R20 ;  /* 0x000000100c14723c */ /* 0x082fea0000001814 */
[----:B------:R-:W-:Y:S03]  /*6860*/  IMAD R90, R4, c[0x0][0x1c0], RZ ;  /* 0x00007000045a7a24 */ /* 0x000fe600078e02ff */
[C---:B------:R-:W-:Y:S04]  /*6870*/  HMMA.16816.F32 R24, R72.reuse, R16, R24 ;  /* 0x000000104818723c */ /* 0x040fe80000001818 */
[----:B------:R-:W-:Y:S04]  /*6880*/  IMAD.U32 R4, R90, -0x40, RZ ;  /* 0xffffffc05a047824 */ /* 0x000fe800078e00ff */
        /* <DEDUP_REMOVED lines=71> */
.L_x_639:
        /* <DEDUP_REMOVED lines=417> */
.L_x_640:
[----:B------:R-:W-:Y:S02]  /*8710*/  UISETP.GT.AND UP0, UPT, UR9, UR17, UPT ;  /* 0x000000110900728c */ /* 0x000fe4000bf04270 */
[----:B------:R-:W-:Y:S04]  /*8720*/  UIADD3 UR9, UR9, -0x1, URZ ;  /* 0xffffffff09097890 */ /* 0x000fe8000fffe03f */
[----:B------:R-:W-:Y:S11]  /*8730*/  PLOP3.LUT P0, PT, PT, PT, UP0, 0x80, 0x0 ;  /* 0x000000000000781c */ /* 0x000ff60003f0f008 */
[----:B------:R-:W-:Y:S02]  /*8740*/  @!UPT UIADD3 URZ, URZ, URZ, URZ ;  /* 0x0000003f3f3ff290 */ /* 0x000fe4000fffe03f */
        /* <DEDUP_REMOVED lines=217> */
.L_x_642:
        /* <DEDUP_REMOVED lines=19> */
.L_x_643:
        /* <DEDUP_REMOVED lines=11> */
[----:B------:R-:W-:Y:S01]  /*96c0*/  IMAD.WIDE.U32 R4, R4, c[0x0][0x3a0], R6 ;  /* 0x0000e80004047a25 */ /* 0x000fe200078e0006 */
[----:B------:R-:W-:-:S02]  /*96d0*/  USHF.R.S32.HI UR12, URZ, 0x1f, UR41 ;  /* 0x0000001f3f0c7899 */ /* 0x000fc40008011429 */
[----:B------:R-:W-:Y:S02]  /*96e0*/  UIMAD UR6, UR38, UR7, UR6 ;  /* 0x00000007260672a4 */ /* 0x000fe4000f8e0206 */
[----:B------:R-:W-:-:S04]  /*96f0*/  IADD3 R4, P0, R4, UR14, RZ ;  /* 0x0000000e04047c10 */ /* 0x000fc8000ff1e0ff */
[----:B------:R-:W-:Y:S01]  /*9700*/  IMAD.U32 R8, RZ, RZ, UR6 ;  /* 0x00000006ff087e24 */ /* 0x000fe2000f8e00ff */
[----:B------:R-:W-:Y:S02]  /*9710*/  ULDC.64 UR6, c[0x0][0x3b8] ;  /* 0x0000ee0000067ab9 */ /* 0x000fe40000000a00 */
[----:B------:R-:W-:Y:S01]  /*9720*/  UIMAD UR6, UR12, UR6, URZ ;  /* 0x000000060c0672a4 */ /* 0x000fe2000f8e023f */
[----:B------:R3:W4:Y:S01]  /*9730*/  LDS.128 R36, [R248+0xd000] ;  /* 0x00d00000f8247984 */ /* 0x0007220000000c00 */
        /* <DEDUP_REMOVED lines=36> */
.L_x_645:
[----:B------:R-:W-:Y:S05]  /*9980*/  BSYNC B0 ;  /* 0x0000000000007941 */ /* 0x000fea0003800000 */
.L_x_644:
        /* <DEDUP_REMOVED lines=19> */
.L_x_647:
[----:B------:R-:W-:Y:S05]  /*9ac0*/  BSYNC B0 ;  /* 0x0000000000007941 */ /* 0x000fea0003800000 */
.L_x_646:
[----:B------:R-:W-:Y:S01]  /*9ad0*/  ULDC.64 UR6, c[0x0][0x3a8] ;  /* 0x0000ea0000067ab9 */ /* 0x000fe20000000a00 */
[----:B---3--:R-:W-:Y:S01]  /*9ae0*/  IMAD.U32 R4, RZ, RZ, UR38 ;  /* 0x00000026ff047e24 */ /* 0x008fe2000f8e00ff */
        /* <DEDUP_REMOVED lines=29> */
.L_x_649:
[----:B------:R-:W-:Y:S05]  /*9cc0*/  BSYNC B0 ;  /* 0x0000000000007941 */ /* 0x000fea0003800000 */
.L_x_648:
        /* <DEDUP_REMOVED lines=16> */
.L_x_620:
[----:B------:R-:W-:Y:S05]  /*9dd0*/  BSYNC B1 ;  /* 0x0000000000017941 */ /* 0x000fea0003800000 */
.L_x_606:
        /* <DEDUP_REMOVED lines=11> */
.L_x_650:
[----:B------:R-:W-:Y:S05]  /*9e90*/  EXIT ;  /* 0x000000000000794d */ /* 0x000fea0003800000 */
.L_x_652:
        /* <DEDUP_REMOVED lines=14> */
.L_x_1593:


//--------------------- .text._ZN5flash44flash_bwd_dq_dk_dv_loop_seqk_parallel_kernelI23Flash_bwd_kernel_traitsILi192ELi64ELi64ELi8ELi4ELi2ELi2ELb1ELb1EN7cutlass6half_tE19Flash_kernel_traitsILi192ELi64ELi64ELi8ES3_EELb0ELb0ELb1ELb0ELb0ELb0ELb1EEEvNS_16Flash_bwd_paramsE --------------------------
	.section	.text._ZN5flash44flash_bwd_dq_dk_dv_loop_seqk_parallel_kernelI23Flash_bwd_kernel_traitsILi192ELi64ELi64ELi8ELi4ELi2ELi2ELb1ELb1EN7cutlass6half_tE19Flash_kernel_traitsILi192ELi64ELi64ELi8ES3_EELb0ELb0ELb1ELb0ELb0ELb0ELb1EEEvNS_16Flash_bwd_paramsE,"ax",@progbits
	.sectioninfo	@"SHI_REGISTERS=255"
	.align	128
        .global         _ZN5flash44flash_bwd_dq_dk_dv_loop_seqk_parallel_kernelI23Flash_bwd_kernel_traitsILi192ELi64ELi64ELi8ELi4ELi2ELi2ELb1ELb1EN7cutlass6half_tE19Flash_kernel_traitsILi192ELi64ELi64ELi8ES3_EELb0ELb0ELb1ELb0ELb0ELb0ELb1EEEvNS_16Flash_bwd_paramsE
        .type           _ZN5flash44flash_bwd_dq_dk_dv_loop_seqk_parallel_kernelI23Flash_bwd_kernel_traitsILi192ELi64ELi64ELi8ELi4ELi2ELi2ELb1ELb1EN7cutlass6half_tE19Flash_kernel_traitsILi192ELi64ELi64ELi8ES3_EELb0ELb0ELb1ELb0ELb0ELb0ELb1EEEvNS_16Flash_bwd_paramsE,@function
        .size           _ZN5flash44flash_bwd_dq_dk_dv_loop_seqk_parallel_kernelI23Flash_bwd_kernel_traitsILi192ELi64ELi64ELi8ELi4ELi2ELi2ELb1ELb1EN7cutlass6half_tE19Flash_kernel_traitsILi192ELi64ELi64ELi8ES3_EELb0ELb0ELb1ELb0ELb0ELb0ELb1EEEvNS_16Flash_bwd_paramsE,(.L_x_1594 - _ZN5flash44flash_bwd_dq_dk_dv_loop_seqk_parallel_kernelI23Flash_bwd_kernel_traitsILi192ELi64ELi64ELi8ELi4ELi2ELi2ELb1ELb1EN7cutlass6half_tE19Flash_kernel_traitsILi192ELi64ELi64ELi8ES3_EELb0ELb0ELb1ELb0ELb0ELb0ELb1EEEvNS_16Flash_bwd_paramsE)
        .other          _ZN5flash44flash_bwd_dq_dk_dv_loop_seqk_parallel_kernelI23Flash_bwd_kernel_traitsILi192ELi64ELi64ELi8ELi4ELi2ELi2ELb1ELb1EN7cutlass6half_tE19Flash_kernel_traitsILi192ELi64ELi64ELi8ES3_EELb0ELb0ELb1ELb0ELb0ELb0ELb1EEEvNS_16Flash_bwd_paramsE,@"STO_CUDA_ENTRY STV_DEFAULT"
_ZN5flash44flash_bwd_dq_dk_dv_loop_seqk_parallel_kernelI23Flash_bwd_kernel_traitsILi192ELi64ELi64ELi8ELi4ELi2ELi2ELb1ELb1EN7cutlass6half_tE19Flash_kernel_traitsILi192ELi64ELi64ELi8ES3_EELb0ELb0ELb1ELb0ELb0ELb0ELb1EEEvNS_16Flash_bwd_paramsE:
.text._ZN5flash44flash_bwd_dq_dk_dv_loop_seqk_parallel_kernelI23Flash_bwd_kernel_traitsILi192ELi64ELi64ELi8ELi4ELi2ELi2ELb1ELb1EN7cutlass6half_tE19Flash_kernel_traitsILi192ELi64ELi64ELi8ES3_EELb0ELb0ELb1ELb0ELb0ELb0ELb1EEEvNS_16Flash_bwd_paramsE:
        /* <DEDUP_REMOVED lines=214> */
.L_x_699:
        /* <DEDUP_REMOVED lines=53> */
.L_x_653:
        /* <DEDUP_REMOVED lines=67> */
.L_x_655:
        /* <DEDUP_REMOVED lines=18> */
.L_x_656:
        /* <DEDUP_REMOVED lines=72> */
.L_x_657:
[----:B------:R-:W-:Y:S02]  /*1a80*/  UMOV UR11, UR53 ;  /* 0x00000035000b7c82 */ /* 0x000fe40008000000 */
.L_x_658:
        /* <DEDUP_REMOVED lines=111> */
.L_x_660:
        /* <DEDUP_REMOVED lines=18> */
.L_x_661:
        /* <DEDUP_REMOVED lines=34> */
.L_x_663:
[----:B-1----:R-:W-:Y:S05]  /*24c0*/  BSYNC B0 ;  /* 0x0000000000007941 */ /* 0x002fea0003800000 */
.L_x_662:
        /* <DEDUP_REMOVED lines=19> */
.L_x_665:
[----:B------:R-:W-:Y:S05]  /*2600*/  BSYNC B0 ;  /* 0x0000000000007941 */ /* 0x000fea0003800000 */
.L_x_664:
        /* <DEDUP_REMOVED lines=30> */
.L_x_667:
[----:B------:R-:W-:Y:S05]  /*27f0*/  BSYNC B0 ;  /* 0x0000000000007941 */ /* 0x000fea0003800000 */
.L_x_666:
        /* <DEDUP_REMOVED lines=18> */
.L_x_659:
        /* <DEDUP_REMOVED lines=55> */
.L_x_670:
[----:B------:R-:W-:Y:S05]  /*2c90*/  BSYNC B0 ;  /* 0x0000000000007941 */ /* 0x000fea0003800000 */
.L_x_669:
        /* <DEDUP_REMOVED lines=42> */
.L_x_672:
[----:B------:R-:W-:Y:S05]  /*2f40*/  BSYNC B0 ;  /* 0x0000000000007941 */ /* 0x000fea0003800000 */
.L_x_671:
        /* <DEDUP_REMOVED lines=29> */
.L_x_674:
[----:B------:R-:W-:Y:S05]  /*3120*/  BSYNC B0 ;  /* 0x0000000000007941 */ /* 0x000fea0003800000 */
.L_x_673:
        /* <DEDUP_REMOVED lines=40> */
.L_x_676:
[----:B------:R-:W-:Y:S05]  /*33b0*/  BSYNC B0 ;  /* 0x0000000000007941 */ /* 0x000fea0003800000 */
.L_x_675:
        /* <DEDUP_REMOVED lines=26> */
.L_x_678:
[----:B------:R-:W-:Y:S05]  /*3560*/  BSYNC B0 ;  /* 0x0000000000007941 */ /* 0x000fea0003800000 */
.L_x_677:
        /* <DEDUP_REMOVED lines=38> */
.L_x_680:
[----:B------:R-:W-:Y:S05]  /*37d0*/  BSYNC B0 ;  /* 0x0000000000007941 */ /* 0x000fea0003800000 */
.L_x_679:
        /* <DEDUP_REMOVED lines=67> */
.L_x_682:
[----:B------:R-:W-:Y:S05]  /*3c10*/  BSYNC B0 ;  /* 0x0000000000007941 */ /* 0x000fea0003800000 */
.L_x_681:
        /* <DEDUP_REMOVED lines=39> */
.L_x_684:
[----:B------:R-:W-:Y:S05]  /*3e90*/  BSYNC B0 ;  /* 0x0000000000007941 */ /* 0x000fea0003800000 */
.L_x_683:
        /* <DEDUP_REMOVED lines=90> */
.L_x_689:
[----:B------:R-:W3:Y:S01]  /*4440*/  LDL R84, [R1+0x8] ;  /* 0x0000080001547983 */ /* 0x000ee20000100800 */
[----:B------:R-:W-:Y:S02]  /*4450*/  USHF.L.U32 UR9, UR7, 0x6, URZ ;  /* 0x0000000607097899 */ /* 0x000fe4000800063f */
[----:B------:R-:W-:Y:S02]  /*4460*/  ULDC UR8, c[0x0][0x2e4] ;  /* 0x0000b90000087ab9 */ /* 0x000fe40000000800 */
[----:B------:R-:W4:Y:S01]  /*4470*/  LDL R83, [R1] ;  /* 0x0000000001537983 */ /* 0x000f220000100800 */
[----:B------:R-:W-:Y:S04]  /*4480*/  UISETP.GE.AND UP0, UPT, UR9, UR19, UPT ;  /* 0x000000130900728c */ /* 0x000fe8000bf06270 */
[----:B--2---:R-:W2:Y:S05]  /*4490*/  LDL R82, [R1+0xc] ;  /* 0x00000c0001527983 */ /* 0x004eaa0000100800 */
[----:B------:R-:W2:Y:S05]  /*44a0*/  LDL R81, [R1+0x4] ;  /* 0x0000040001517983 */ /* 0x000eaa0000100800 */
[----:B------:R-:W2:Y:S05]  /*44b0*/  LDL R80, [R1+0x18] ;  /* 0x0000180001507983 */ /* 0x000eaa0000100800 */
[----:B------:R-:W0:Y:S05]  /*44c0*/  LDGDEPBAR ;  /* 0x00000000000079af */ /* 0x000e2a0000000000 */
[----:B------:R-:W2:Y:S05]  /*44d0*/  LDL R79, [R1+0x14] ;  /* 0x00001400014f7983 */ /* 0x000eaa0000100800 */
[----:B------:R-:W2:Y:S05]  /*44e0*/  LDL R77, [R1+0x10] ;  /* 0x00001000014d7983 */ /* 0x000eaa0000100800 */
[----:B------:R-:W2:Y:S05]  /*44f0*/  LDL R76, [R1+0x74] ;  /* 0x00007400014c7983 */ /* 0x000eaa0000100800 */
[----:B------:R-:W2:Y:S01]  /*4500*/  LDL R78, [R1+0x70] ;  /* 0x00007000014e7983 */ /* 0x000ea20000100800 */
[----:B------:R-:W-:Y:S04]  /*4510*/  DEPBAR.LE SB0, 0x0 ;  /* 0x000080000000791a */ /* 0x000fe80000000000 */
[----:B------:R-:W-:Y:S06]  /*4520*/  BAR.SYNC.DEFER_BLOCKING 0x0 ;  /* 0x0000000000007b1d */ /* 0x000fec0000010000 */
[----:B---3--:R-:W-:Y:S05]  /*4530*/  LDSM.16.M88.4 R16, [R84] ;  /* 0x000000005410783b */ /* 0x008fea0000000200 */
[----:B-1--4-:R-:W3:Y:S05]  /*4540*/  LDSM.16.M88.4 R8, [R83+0xc000] ;  /* 0x00c000005308783b */ /* 0x012eea0000000200 */
[----:B------:R-:W4:Y:S05]  /*4550*/  LDSM.16.M88.4 R68, [R83+0xc800] ;  /* 0x00c800005344783b */ /* 0x000f2a0000000200 */
[----:B--2---:R-:W-:Y:S01]  /*4560*/  LDSM.16.M88.4 R72, [R82] ;  /* 0x000000005248783b */ /* 0x004fe20000000200 */
[----:B------:R-:W-:Y:S01]  /*4570*/  IADD3 R76, P0, R76, UR16, RZ ;  /* 0x000000104c4c7c10 */ /* 0x000fe2000ff1e0ff */
        /* <DEDUP_REMOVED lines=10> */
[----:B------:R-:W-:Y:S05]  /*4620*/  LDSM.16.M88.4 R68, [R80] ;  /* 0x000000005044783b */ /* 0x000fea0000000200 */
[----:B------:R-:W1:Y:S02]  /*4630*/  LDSM.16.M88.4 R72, [R252+0xc000] ;  /* 0x00c00000fc48783b */ /* 0x000e640000000200 */
        /* <DEDUP_REMOVED lines=12> */
[----:B------:R-:W-:Y:S05]  /*4700*/  LDSM.16.M88.4 R68, [R84+0x2000] ;  /* 0x002000005444783b */ /* 0x000fea0000000200 */
        /* <DEDUP_REMOVED lines=52> */
[----:B------:R1:W2:Y:S11]  /*4a50*/  LDSM.16.M88.4 R72, [R77+0x10800] ;  /* 0x010800004d48783b */ /* 0x0002b60000000200 */
[----:B------:R-:W-:Y:S04]  /*4a60*/  @!UPT UIADD3 URZ, URZ, URZ, URZ ;  /* 0x0000003f3f3ff290 */ /* 0x000fe8000fffe03f */
[----:B------:R-:W-:Y:S02]  /*4a70*/  FMUL.FTZ R4, R4, c[0x0][0x2ec] ;  /* 0x0000bb0004047a20 */ /* 0x000fe40000410000 */
[----:B------:R-:W-:Y:S02]  /*4a80*/  FMUL.FTZ R5, R5, c[0x0][0x2ec] ;  /* 0x0000bb0005057a20 */ /* 0x000fe40000410000 */
[----:B------:R-:W-:Y:S02]  /*4a90*/  FMUL.FTZ R6, R6, c[0x0][0x2ec] ;  /* 0x0000bb0006067a20 */ /* 0x000fe40000410000 */
[----:B------:R-:W-:Y:S01]  /*4aa0*/  FMUL.FTZ R7, R7, c[0x0][0x2ec] ;  /* 0x0000bb0007077a20 */ /* 0x000fe20000410000 */
[----:B-1----:R-:W-:Y:S01]  /*4ab0*/  IADD3.X R77, R78, UR15, RZ, P0, !PT ;  /* 0x0000000f4e4d7c10 */ /* 0x002fe200087fe4ff */
[----:B------:R-:W-:Y:S01]  /*4ac0*/  FMUL.FTZ R8, R8, c[0x0][0x2ec] ;  /* 0x0000bb0008087a20 */ /* 0x000fe20000410000 */
[----:B------:R-:W-:Y:S01]  /*4ad0*/  PLOP3.LUT P0, PT, PT, PT, UP0, 0x80, 0x0 ;  /* 0x000000000000781c */ /* 0x000fe20003f0f008 */
[----:B------:R-:W-:Y:S02]  /*4ae0*/  FMUL.FTZ R9, R9, c[0x0][0x2ec] ;  /* 0x0000bb0009097a20 */ /* 0x000fe40000410000 */
[----:B------:R1:W3:Y:S01]  /*4af0*/  MUFU.TANH R81, R8 ;  /* 0x0000000800517308 */ /* 0x0002e20000002400 */
[----:B------:R-:W-:Y:S02]  /*4b00*/  FMUL.FTZ R10, R10, c[0x0][0x2ec] ;  /* 0x0000bb000a0a7a20 */ /* 0x000fe40000410000 */
[----:B------:R-:W-:Y:S07]  /*4b10*/  FMUL.FTZ R11, R11, c[0x0][0x2ec] ;  /* 0x0000bb000b0b7a20 */ /* 0x000fee0000410000 */
[----:B------:R1:W4:Y:S01]  /*4b20*/  MUFU.TANH R80, R9 ;  /* 0x0000000900507308 */ /* 0x0003220000002400 */
[C---:B--2---:R-:W-:Y:S01]  /*4b30*/  HMMA.16816.F32 R12, R68.reuse, R72, R12 ;  /* 0x00000048440c723c */ /* 0x044fe2000000180c */
[----:B------:R2:W5:Y:S05]  /*4b40*/  LDG.E R73, [R76.64] ;  /* 0x000000044c497981 */ /* 0x00056a000c1e1900 */
[----:B------:R2:W5:Y:S03]  /*4b50*/  LDG.E R72, [R76.64+0x20] ;  /* 0x000020044c487981 */ /* 0x000566000c1e1900 */
[----:B------:R1:W1:Y:S01]  /*4b60*/  MUFU.TANH R79, R10 ;  /* 0x0000000a004f7308 */ /* 0x0002620000002400 */
[----:B------:R-:W-:Y:S09]  /*4b70*/  HMMA.16816.F32 R16, R68, R74, R16 ;  /* 0x0000004a4410723c */ /* 0x000ff20000001810 */
[----:B------:R1:W1:Y:S05]  /*4b80*/  MUFU.TANH R75, R6 ;  /* 0x00000006004b7308 */ /* 0x00026a0000002400 */
[----:B------:R-:W-:Y:S02]  /*4b90*/  FMUL.FTZ R12, R12, c[0x0][0x2ec] ;  /* 0x0000bb000c0c7a20 */ /* 0x000fe40000410000 */
[----:B------:R-:W-:Y:S03]  /*4ba0*/  FMUL.FTZ R13, R13, c[0x0][0x2ec] ;  /* 0x0000bb000d0d7a20 */ /* 0x000fe60000410000 */
[----:B------:R1:W1:Y:S01]  /*4bb0*/  MUFU.TANH R74, R7 ;  /* 0x00000007004a7308 */ /* 0x0002620000002400 */
[----:B------:R-:W-:Y:S02]  /*4bc0*/  FMUL.FTZ R14, R14, c[0x0][0x2ec] ;  /* 0x0000bb000e0e7a20 */ /* 0x000fe40000410000 */
[----:B------:R-:W-:Y:S02]  /*4bd0*/  FMUL.FTZ R15, R15, c[0x0][0x2ec] ;  /* 0x0000bb000f0f7a20 */ /* 0x000fe40000410000 */
[----:B------:R-:W-:Y:S02]  /*4be0*/  FMUL.FTZ R16, R16, c[0x0][0x2ec] ;  /* 0x0000bb0010107a20 */ /* 0x000fe40000410000 */
[----:B------:R-:W-:Y:S02]  /*4bf0*/  FMUL.FTZ R17, R17, c[0x0][0x2ec] ;  /* 0x0000bb0011117a20 */ /* 0x000fe40000410000 */
[----:B------:R-:W-:Y:S01]  /*4c00*/  FMUL.FTZ R18, R18, c[0x0][0x2ec] ;  /* 0x0000bb0012127a20 */ /* 0x000fe20000410000 */
[----:B--2---:R2:W1:Y:S01]  /*4c10*/  MUFU.TANH R77, R4 ;  /* 0x00000004004d7308 */ /* 0x0044620000002400 */
[----:B------:R-:W-:Y:S09]  /*4c20*/  FMUL.FTZ R19, R19, c[0x0][0x2ec] ;  /* 0x0000bb0013137a20 */ /* 0x000ff20000410000 */
[----:B------:R2:W1:Y:S10]  /*4c30*/  MUFU.TANH R76, R5 ;  /* 0x00000005004c7308 */ /* 0x0004740000002400 */
        /* <DEDUP_REMOVED lines=8> */
[----:B------:R2:W1:Y:S01]  /*4cc0*/  MUFU.TANH R86, R19 ;  /* 0x0000001300567308 */ /* 0x0004620000002400 */
[----:B------:R-:W-:-:S05]  /*4cd0*/  @!P0 BRA `(.L_x_685) ;  /* 0x0000019000008947 */ /* 0x000fca0003800000 */
[----:B-1234-:R-:W-:Y:S01]  /*4ce0*/  MOV R12, R86 ;  /* 0x00000056000c7202 */ /* 0x01efe20000000f00 */
[----:B------:R-:W-:Y:S01]  /*4cf0*/  UIADD3 UR11, UR10, UR18, -UR6 ;  /* 0x000000120a0b7290 */ /* 0x000fe2000fffe806 */
[----:B------:R-:W-:Y:S01]  /*4d00*/  MOV R16, R88 ;  /* 0x0000005800107202 */ /* 0x000fe20000000f00 */
[----:B------:R-:W-:Y:S01]  /*4d10*/  IMAD.U32 R4, RZ, RZ, UR20 ;  /* 0x00000014ff047e24 */ /* 0x000fe2000f8e00ff */
[----:B------:R-:W-:Y:S01]  /*4d20*/  MOV R10, R82 ;  /* 0x00000052000a7202 */ /* 0x000fe20000000f00 */
[----:B------:R-:W-:Y:S01]  /*4d30*/  IMAD.MOV.U32 R11, RZ, RZ, R87 ;  /* 0x000000ffff0b7224 */ /* 0x000fe200078e0057 */
[----:B------:R-:W-:Y:S01]  /*4d40*/  MOV R14, R84 ;  /* 0x00000054000e7202 */ /* 0x000fe20000000f00 */
[----:B------:R-:W-:Y:S01]  /*4d50*/  IMAD.MOV.U32 R15, RZ, RZ, R89 ;  /* 0x000000ffff0f7224 */ /* 0x000fe200078e0059 */
[----:B------:R-:W-:Y:S01]  /*4d60*/  ISETP.LT.AND P0, PT, R4, UR6, PT ;  /* 0x0000000604007c0c */ /* 0x000fe2000bf01270 */
[----:B------:R-:W-:Y:S01]  /*4d70*/  IMAD.MOV.U32 R9, RZ, RZ, R83 ;  /* 0x000000ffff097224 */ /* 0x000fe200078e0053 */
[----:B------:R-:W-:Y:S01]  /*4d80*/  MOV R8, R78 ;  /* 0x0000004e00087202 */ /* 0x000fe20000000f00 */
[----:B------:R-:W-:Y:S01]  /*4d90*/  IMAD.MOV.U32 R68, RZ, RZ, R85 ;  /* 0x000000ffff447224 */ /* 0x000fe200078e0055 */
[----:B------:R-:W-:Y:S01]  /*4da0*/  MOV R19, R80 ;  /* 0x0000005000137202 */ /* 0x000fe20000000f00 */
[----:B------:R-:W-:Y:S01]  /*4db0*/  IMAD.MOV.U32 R7, RZ, RZ, R79 ;  /* 0x000000ffff077224 */ /* 0x000fe200078e004f */
[----:B------:R-:W-:Y:S01]  /*4dc0*/  UIADD3 UR8, UR9, 0x40, URZ ;  /* 0x0000004009087890 */ /* 0x000fe2000fffe03f */
[----:B------:R-:W-:Y:S01]  /*4dd0*/  MOV R6, R74 ;  /* 0x0000004a00067202 */ /* 0x000fe20000000f00 */
[----:B------:R-:W-:Y:S01]  /*4de0*/  IMAD.MOV.U32 R18, RZ, RZ, R81 ;  /* 0x000000ffff127224 */ /* 0x000fe200078e0051 */
[----:B------:R-:W-:Y:S01]  /*4df0*/  MOV R17, R76 ;  /* 0x0000004c00117202 */ /* 0x000fe20000000f00 */
[----:B------:R-:W-:Y:S01]  /*4e00*/  UISETP.GE.AND UP0, UPT, UR8, UR11, UPT ;  /* 0x0000000b0800728c */ /* 0x000fe2000bf06270 */
[----:B------:R-:W-:Y:S02]  /*4e10*/  IMAD.MOV.U32 R13, RZ, RZ, R75 ;  /* 0x000000ffff0d7224 */ /* 0x000fe400078e004b */
[----:B------:R-:W-:Y:S01]  /*4e20*/  UMOV UR8, UR10 ;  /* 0x0000000a00087c82 */ /* 0x000fe20008000000 */
[----:B------:R-:W-:Y:S02]  /*4e30*/  IMAD.MOV.U32 R69, RZ, RZ, R77 ;  /* 0x000000ffff457224 */ /* 0x000fe400078e004d */
[----:B------:R-:W-:Y:S11]  /*4e40*/  PLOP3.LUT P1, PT, PT, PT, UP0, 0x80, 0x0 ;  /* 0x000000000000781c */ /* 0x000ff60003f2f008 */
[----:B------:R-:W-:Y:S02]  /*4e50*/  @!UPT UIADD3 URZ, URZ, URZ, URZ ;  /* 0x0000003f3f3ff290 */ /* 0x000fe4000fffe03f */
[----:B------:R-:W-:-:S05]  /*4e60*/  @!P1 BRA P0, `(.L_x_686) ;  /* 0x0000049000009947 */ /* 0x000fca0000000000 */
.L_x_685:
[----:B--234-:R-:W2:Y:S01]  /*4e70*/  LDL R4, [R1+0x80] ;  /* 0x0000800001047983 */ /* 0x01cea20000100800 */
[----:B------:R-:W-:Y:S02]  /*4e80*/  UIADD3 UR11, UR6, 0x1, -UR12 ;  /* 0x00000001060b7890 */ /* 0x000fe4000fffe80c */
[----:B------:R-:W-:Y:S01]  /*4e90*/  UIADD3 UR10, -UR8, UR6, -UR12 ;  /* 0x00000006080a7290 */ /* 0x000fe2000fffe90c */
[----:B------:R-:W3:Y:S01]  /*4ea0*/  LDL R70, [R1+0x84] ;  /* 0x0000840001467983 */ /* 0x000ee20000100800 */
[----:B--2---:R-:W-:Y:S01]  /*4eb0*/  IADD3 R5, R4, UR9, RZ ;  /* 0x0000000904057c10 */ /* 0x004fe2000fffe0ff */
[----:B------:R-:W-:Y:S01]  /*4ec0*/  UIADD3 UR9, UR11, UR43, URZ ;  /* 0x0000002b0b097290 */ /* 0x000fe2000fffe03f */
[----:B------:R-:W-:Y:S02]  /*4ed0*/  IMAD.U32 R4, RZ, RZ, UR22 ;  /* 0x00000016ff047e24 */ /* 0x000fe4000f8e00ff */
[C---:B-1----:R-:W-:Y:S02]  /*4ee0*/  IADD3 R7, R5.reuse, UR10, RZ ;  /* 0x0000000a05077c10 */ /* 0x042fe4000fffe0ff */
[C---:B------:R-:W-:Y:S01]  /*4ef0*/  IADD3 R6, R5.reuse, 0x8, RZ ;  /* 0x0000000805067810 */ /* 0x040fe20007ffe0ff */
[----:B---3--:R-:W-:Y:S01]  /*4f00*/  IMAD R4, R4, 0x40, R70 ;  /* 0x0000004004047824 */ /* 0x008fe200078e0246 */
[----:B------:R-:W-:Y:S02]  /*4f10*/  IADD3 R15, R5, UR9, RZ ;  /* 0x00000009050f7c10 */ /* 0x000fe4000fffe0ff */
[----:B------:R-:W-:Y:S02]  /*4f20*/  IMNMX R5, RZ, R7, !PT ;  /* 0x00000007ff057217 */ /* 0x000fe40007800200 */
[C---:B------:R-:W-:Y:S02]  /*4f30*/  IADD3 R14, R4.reuse, 0x1, RZ ;  /* 0x00000001040e7810 */ /* 0x040fe40007ffe0ff */
[----:B------:R-:W-:Y:S02]  /*4f40*/  IMNMX R7, R15, UR6, PT ;  /* 0x000000060f077c17 */ /* 0x000fe4000b800200 */
[CC--:B------:R-:W-:Y:S02]  /*4f50*/  ISETP.GE.AND P1, PT, R4.reuse, R5.reuse, PT ;  /* 0x000000050400720c */ /* 0x0c0fe40003f26270 */
[C---:B------:R-:W-:Y:S02]  /*4f60*/  IADD3 R13, R4.reuse, 0x8, RZ ;  /* 0x00000008040d7810 */ /* 0x040fe40007ffe0ff */
[C---:B------:R-:W-:Y:S02]  /*4f70*/  IADD3 R12, R4.reuse, 0x9, RZ ;  /* 0x00000009040c7810 */ /* 0x040fe40007ffe0ff */
[C---:B------:R-:W-:Y:S02]  /*4f80*/  IADD3 R11, R4.reuse, 0x10, RZ ;  /* 0x00000010040b7810 */ /* 0x040fe40007ffe0ff */
[C---:B------:R-:W-:Y:S02]  /*4f90*/  IADD3 R10, R4.reuse, 0x11, RZ ;  /* 0x00000011040a7810 */ /* 0x040fe40007ffe0ff */
[C---:B------:R-:W-:Y:S02]  /*4fa0*/  IADD3 R9, R4.reuse, 0x18, RZ ;  /* 0x0000001804097810 */ /* 0x040fe40007ffe0ff */
[----:B------:R-:W-:Y:S02]  /*4fb0*/  IADD3 R8, R4, 0x19, RZ ;  /* 0x0000001904087810 */ /* 0x000fe40007ffe0ff */
[----:B------:R-:W-:Y:S01]  /*4fc0*/  IADD3 R16, R6, UR10, RZ ;  /* 0x0000000a06107c10 */ /* 0x000fe2000fffe0ff */
[----:B------:R-:W-:Y:S01]  /*4fd0*/  UMOV UR10, UR8 ;  /* 0x00000008000a7c82 */ /* 0x000fe20008000000 */
[----:B------:R-:W-:Y:S02]  /*4fe0*/  ISETP.GE.AND P0, PT, R14, R5, PT ;  /* 0x000000050e00720c */ /* 0x000fe40003f06270 */
        /* <DEDUP_REMOVED lines=8> */
[----:B------:R-:W-:Y:S02]  /*5070*/  IADD3 R5, R6, UR9, RZ ;  /* 0x0000000906057c10 */ /* 0x000fe4000fffe0ff */
[----:B------:R-:W-:Y:S02]  /*5080*/  IMNMX R6, RZ, R16, !PT ;  /* 0x00000010ff067217 */ /* 0x000fe40007800200 */
[-C--:B------:R-:W-:Y:S02]  /*5090*/  ISETP.GE.OR P0, PT, R14, R7.reuse, !P0 ;  /* 0x000000070e00720c */ /* 0x080fe40004706670 */
[-C--:B------:R-:W-:Y:S02]  /*50a0*/  ISETP.GE.OR P6, PT, R13, R7.reuse, !P6 ;  /* 0x000000070d00720c */ /* 0x080fe400077c6670 */
[-C--:B------:R-:W-:Y:S02]  /*50b0*/  ISETP.GE.OR P5, PT, R12, R7.reuse, !P5 ;  /* 0x000000070c00720c */ /* 0x080fe40006fa6670 */
[----:B------:R-:W-:Y:S02]  /*50c0*/  IMNMX R5, R5, UR6, PT ;  /* 0x0000000605057c17 */ /* 0x000fe4000b800200 */
[----:B------:R-:W-:Y:S02]  /*50d0*/  FSEL R17, R76, -INF , !P0 ;  /* 0xff8000004c117808 */ /* 0x000fe40004000000 */
[-C--:B------:R-:W-:Y:S02]  /*50e0*/  ISETP.GE.AND P0, PT, R4, R6.reuse, PT ;  /* 0x000000060400720c */ /* 0x080fe40003f06270 */
[-C--:B------:R-:W-:Y:S02]  /*50f0*/  ISETP.GE.OR P4, PT, R11, R7.reuse, !P4 ;  /* 0x000000070b00720c */ /* 0x080fe40006786670 */
[-C--:B------:R-:W-:Y:S02]  /*5100*/  ISETP.GE.OR P3, PT, R10, R7.reuse, !P3 ;  /* 0x000000070a00720c */ /* 0x080fe40005f66670 */
[-C--:B------:R-:W-:Y:S02]  /*5110*/  ISETP.GE.OR P2, PT, R9, R7.reuse, !P2 ;  /* 0x000000070900720c */ /* 0x080fe40005746670 */
[----:B------:R-:W-:Y:S02]  /*5120*/  ISETP.GE.OR P1, PT, R8, R7, !P1 ;  /* 0x000000070800720c */ /* 0x000fe40004f26670 */
[----:B------:R-:W-:Y:S02]  /*5130*/  FSEL R18, R81, -INF , !P6 ;  /* 0xff80000051127808 */ /* 0x000fe40007000000 */
[-C--:B------:R-:W-:Y:S02]  /*5140*/  ISETP.GE.AND P6, PT, R14, R6.reuse, PT ;  /* 0x000000060e00720c */ /* 0x080fe40003fc6270 */
[----:B------:R-:W-:Y:S02]  /*5150*/  FSEL R19, R80, -INF , !P5 ;  /* 0xff80000050137808 */ /* 0x000fe40006800000 */
[-C--:B------:R-:W-:Y:S02]  /*5160*/  ISETP.GE.AND P5, PT, R13, R6.reuse, PT ;  /* 0x000000060d00720c */ /* 0x080fe40003fa6270 */
[-C--:B------:R-:W-:Y:S02]  /*5170*/  ISETP.GE.OR P0, PT, R4, R5.reuse, !P0 ;  /* 0x000000050400720c */ /* 0x080fe40004706670 */
[----:B------:R-:W-:Y:S02]  /*5180*/  FSEL R68, R85, -INF , !P4 ;  /* 0xff80000055447808 */ /* 0x000fe40006000000 */
[-C--:B------:R-:W-:Y:S02]  /*5190*/  ISETP.GE.AND P4, PT, R12, R6.reuse, PT ;  /* 0x000000060c00720c */ /* 0x080fe40003f86270 */
[-C--:B------:R-:W-:Y:S02]  /*51a0*/  ISETP.GE.OR P6, PT, R14, R5.reuse, !P6 ;  /* 0x000000050e00720c */ /* 0x080fe400077c6670 */
        /* <DEDUP_REMOVED lines=21> */
.L_x_686:
[----:B------:R-:W2:Y:S01]  /*5300*/  LDL R4, [R1+0x60] ;  /* 0x0000600001047983 */ /* 0x000ea20000100800 */
[----:B------:R-:W-:Y:S03]  /*5310*/  UISETP.GT.AND UP0, UPT, UR7, UR17, UPT ;  /* 0x000000110700728c */ /* 0x000fe6000bf04270 */
[----:B------:R-:W3:Y:S04]  /*5320*/  LDL R70, [R1+0x64] ;  /* 0x0000640001467983 */ /* 0x000ee80000100800 */
[----:B------:R1:W-:Y:S04]  /*5330*/  STL [R1+0x9c], R105 ;  /* 0x00009c6901007387 */ /* 0x0003e80000100800 */
[----:B------:R4:W-:Y:S04]  /*5340*/  STL [R1+0x98], R104 ;  /* 0x0000986801007387 */ /* 0x0009e80000100800 */
[----:B------:R4:W-:Y:S04]  /*5350*/  STL [R1+0x94], R103 ;  /* 0x0000946701007387 */ /* 0x0009e80000100800 */
[----:B------:R-:W-:Y:S04]  /*5360*/  STL [R1+0x90], R102 ;  /* 0x0000906601007387 */ /* 0x000fe80000100800 */
[----:B------:R4:W-:Y:S04]  /*5370*/  STL [R1+0x8c], R101 ;  /* 0x00008c6501007387 */ /* 0x0009e80000100800 */
[----:B------:R4:W-:Y:S04]  /*5380*/  STL [R1+0x88], R100 ;  /* 0x0000886401007387 */ /* 0x0009e80000100800 */
[----:B------:R-:W3:Y:S04]  /*5390*/  LDL R251, [R1+0x54] ;  /* 0x0000540001fb7983 */ /* 0x000ee80000100800 */
[----:B------:R-:W3:Y:S04]  /*53a0*/  LDL R250, [R1+0x58] ;  /* 0x0000580001fa7983 */ /* 0x000ee80000100800 */
[----:B-1----:R-:W3:Y:S04]  /*53b0*/  LDL R105, [R1+0x8] ;  /* 0x0000080001697983 */ /* 0x002ee80000100800 */
[----:B----4-:R-:W4:Y:S04]  /*53c0*/  LDL R104, [R1+0xc] ;  /* 0x00000c0001687983 */ /* 0x010f280000100800 */
[----:B------:R-:W4:Y:S04]  /*53d0*/  LDL R103, [R1+0x18] ;  /* 0x0000180001677983 */ /* 0x000f280000100800 */
[----:B------:R-:W4:Y:S04]  /*53e0*/  LDL R101, [R1+0x50] ;  /* 0x0000500001657983 */ /* 0x000f280000100800 */
[----:B------:R-:W4:Y:S04]  /*53f0*/  LDL R100, [R1+0x5c] ;  /* 0x00005c0001647983 */ /* 0x000f280000100800 */
[----:B------:R-:W4:Y:S01]  /*5400*/  LDL R102, [R1+0x14] ;  /* 0x0000140001667983 */ /* 0x000f220000100800 */
[C---:B--2---:R-:W-:Y:S01]  /*5410*/  FMUL.FTZ R5, R4.reuse, 1.4426950216293334961 ;  /* 0x3fb8aa3b04057820 */ /* 0x044fe20000410000 */
[----:B------:R-:W-:Y:S04]  /*5420*/  FSETP.NEU.FTZ.AND P0, PT, R4, -INF , PT ;  /* 0xff8000000400780b */ /* 0x000fe80003f1d000 */
[----:B------:R-:W-:Y:S02]  /*5430*/  FSEL R5, R5, RZ, P0 ;  /* 0x000000ff05057208 */ /* 0x000fe40000000000 */
[C---:B---3--:R-:W-:Y:S03]  /*5440*/  FSETP.NEU.FTZ.AND P0, PT, R70.reuse, -INF , PT ;  /* 0xff8000004600780b */ /* 0x048fe60003f1d000 */
[--C-:B------:R-:W-:Y:S02]  /*5450*/  FFMA.FTZ R4, R69, c[0x0][0x23c], -R5.reuse ;  /* 0x00008f0045047a23 */ /* 0x100fe40000010805 */
[----:B------:R-:W-:Y:S02]  /*5460*/  FMUL.FTZ R69, R70, 1.4426950216293334961 ;  /* 0x3fb8aa3b46457820 */ /* 0x000fe40000410000 */
[----:B------:R1:W-:Y:S02]  /*5470*/  MUFU.EX2 R97, R4 ;  /* 0x0000000400617308 */ /* 0x0003e40000000800 */
[--C-:B-1----:R-:W-:Y:S08]  /*5480*/  FFMA.FTZ R4, R17, c[0x0][0x23c], -R5.reuse ;  /* 0x00008f0011047a23 */ /* 0x102ff00000010805 */
[----:B------:R1:W-:Y:S02]  /*5490*/  MUFU.EX2 R96, R4 ;  /* 0x0000000400607308 */ /* 0x0003e40000000800 */
[----:B-1----:R-:W-:Y:S02]  /*54a0*/  FSEL R4, R69, RZ, P0 ;  /* 0x000000ff45047208 */ /* 0x002fe40000000000 */
[----:B------:R-:W-:Y:S03]  /*54b0*/  PLOP3.LUT P0, PT, PT, PT, UP0, 0x80, 0x0 ;  /* 0x000000000000781c */ /* 0x000fe60003f0f008 */
[--C-:B------:R-:W-:Y:S02]  /*54c0*/  FFMA.FTZ R6, R6, c[0x0][0x23c], -R4.reuse ;  /* 0x00008f0006067a23 */ /* 0x100fe40000010804 */
[--C-:B------:R-:W-:Y:S02]  /*54d0*/  FFMA.FTZ R13, R13, c[0x0][0x23c], -R4.reuse ;  /* 0x00008f000d0d7a23 */ /* 0x100fe40000010804 */
[----:B------:R1:W-:Y:S10]  /*54e0*/  MUFU.EX2 R91, R6 ;  /* 0x00000006005b7308 */ /* 0x0003f40000000800 */
[----:B------:R-:W-:Y:S01]  /*54f0*/  MUFU.EX2 R92, R13 ;  /* 0x0000000d005c7308 */ /* 0x000fe20000000800 */
[--C-:B-1----:R-:W-:Y:S09]  /*5500*/  FFMA.FTZ R6, R18, c[0x0][0x23c], -R5.reuse ;  /* 0x00008f0012067a23 */ /* 0x102ff20000010805 */
[----:B------:R1:W-:Y:S02]  /*5510*/  MUFU.EX2 R93, R6 ;  /* 0x00000006005d7308 */ /* 0x0003e40000000800 */
[--C-:B-1----:R-:W-:Y:S08]  /*5520*/  FFMA.FTZ R6, R19, c[0x0][0x23c], -R5.reuse ;  /* 0x00008f0013067a23 */ /* 0x102ff00000010805 */
[----:B------:R1:W-:Y:S02]  /*5530*/  MUFU.EX2 R95, R6 ;  /* 0x00000006005f7308 */ /* 0x0003e40000000800 */
[--C-:B-1----:R-:W-:Y:S08]  /*5540*/  FFMA.FTZ R6, R7, c[0x0][0x23c], -R4.reuse ;  /* 0x00008f0007067a23 */ /* 0x102ff00000010804 */
[----:B------:R1:W-:Y:S02]  /*5550*/  MUFU.EX2 R94, R6 ;  /* 0x00000006005e7308 */ /* 0x0003e40000000800 */
[--C-:B-1----:R-:W-:Y:S08]  /*5560*/  FFMA.FTZ R6, R8, c[0x0][0x23c], -R4.reuse ;  /* 0x00008f0008067a23 */ /* 0x102ff00000010804 */
[----:B------:R1:W2:Y:S02]  /*5570*/  MUFU.EX2 R90, R6 ;  /* 0x00000006005a7308 */ /* 0x0002a40000000800 */
[--C-:B-1----:R-:W-:Y:S01]  /*5580*/  FFMA.FTZ R6, R68, c[0x0][0x23c], -R5.reuse ;  /* 0x00008f0044067a23 */ /* 0x102fe20000010805 */
[----:B--2---:R-:W-:Y:S07]  /*5590*/  F2FP.PACK_AB R8, R90, R94 ;  /* 0x0000005e5a08723e */ /* 0x004fee00000000ff */
        /* <DEDUP_REMOVED lines=8> */
[--C-:B-1----:R-:W-:Y:S02]  /*5620*/  FFMA.FTZ R6, R15, c[0x0][0x23c], -R5.reuse ;  /* 0x00008f000f067a23 */ /* 0x102fe40000010805 */
[----:B------:R-:W-:Y:S06]  /*5630*/  FFMA.FTZ R5, R16, c[0x0][0x23c], -R5 ;  /* 0x00008f0010057a23 */ /* 0x000fec0000010805 */
[----:B------:R1:W-:Y:S10]  /*5640*/  MUFU.EX2 R249, R6 ;  /* 0x0000000600f97308 */ /* 0x0003f40000000800 */
[----:B------:R3:W2:Y:S01]  /*5650*/  MUFU.EX2 R248, R5 ;  /* 0x0000000500f87308 */ /* 0x0006a20000000800 */
[----:B-1----:R-:W-:Y:S05]  /*5660*/  F2FP.PACK_AB R6, R96, R97 ;  /* 0x000000616006723e */ /* 0x002fea00000000ff */
[----:B----4-:R2:W-:Y:S01]  /*5670*/  STS [R101+0x14000], R6 ;  /* 0x0140000665007388 */ /* 0x0105e20000000800 */
[--C-:B---3--:R-:W-:Y:S02]  /*5680*/  FFMA.FTZ R5, R11, c[0x0][0x23c], -R4.reuse ;  /* 0x00008f000b057a23 */ /* 0x108fe40000010804 */
[----:B------:R-:W-:Y:S02]  /*5690*/  FFMA.FTZ R4, R12, c[0x0][0x23c], -R4 ;  /* 0x00008f000c047a23 */ /* 0x000fe40000010804 */
[----:B------:R1:W-:Y:S10]  /*56a0*/  MUFU.EX2 R247, R5 ;  /* 0x0000000500f77308 */ /* 0x0003f40000000800 */
[----:B------:R3:W4:Y:S01]  /*56b0*/  MUFU.EX2 R246, R4 ;  /* 0x0000000400f67308 */ /* 0x0007220000000800 */
[----:B--2---:R-:W-:Y:S02]  /*56c0*/  F2FP.PACK_AB R6, R98, R99 ;  /* 0x000000636206723e */ /* 0x004fe400000000ff */
[----:B-1----:R-:W-:Y:S05]  /*56d0*/  F2FP.PACK_AB R5, R91, R92 ;  /* 0x0000005c5b05723e */ /* 0x002fea00000000ff */
[----:B------:R1:W-:Y:S01]  /*56e0*/  STS [R101+0x14400], R5 ;  /* 0x0144000565007388 */ /* 0x0003e20000000800 */
[----:B---3--:R-:W-:Y:S05]  /*56f0*/  F2FP.PACK_AB R4, R95, R93 ;  /* 0x0000005d5f04723e */ /* 0x008fea00000000ff */
[----:B------:R4:W-:Y:S04]  /*5700*/  STS [R100+0x14000], R4 ;  /* 0x0140000464007388 */ /* 0x0009e80000000800 */
[----:B------:R-:W-:Y:S04]  /*5710*/  STS [R100+0x14400], R8 ;  /* 0x0144000864007388 */ /* 0x000fe80000000800 */
[----:B------:R-:W-:Y:S04]  /*5720*/  STS [R251+0x14000], R7 ;  /* 0x01400007fb007388 */ /* 0x000fe80000000800 */
[----:B------:R-:W-:Y:S01]  /*5730*/  STS [R251+0x14400], R6 ;  /* 0x01440006fb007388 */ /* 0x000fe20000000800 */
[----:B-1----:R-:W-:Y:S05]  /*5740*/  F2FP.PACK_AB R5, R248, R249 ;  /* 0x000000f9f805723e */ /* 0x002fea00000000ff */
[----:B------:R-:W-:Y:S01]  /*5750*/  STS [R250+0x14000], R5 ;  /* 0x01400005fa007388 */ /* 0x000fe20000000800 */
[----:B----4-:R-:W-:Y:S05]  /*5760*/  F2FP.PACK_AB R4, R246, R247 ;  /* 0x000000f7f604723e */ /* 0x010fea00000000ff */
        /* <DEDUP_REMOVED lines=41> */
[----:B------:R1:W2:Y:S08]  /*5a00*/  LDSM.16.M88.4 R68, [R105+0xa000] ;  /* 0x00a000006944783b */ /* 0x0002b00000000200 */
[----:B-1----:R1:W5:Y:S01]  /*5a10*/  LDL.LU R105, [R1+0x9c] ;  /* 0x00009c0001697983 */ /* 0x0023620000300800 */
[C---:B--2---:R-:W-:Y:S08]  /*5a20*/  HMMA.16816.F32 R4, R68.reuse, R212, R4 ;  /* 0x000000d44404723c */ /* 0x044ff00000001804 */
[C---:B------:R-:W-:Y:S08]  /*5a30*/  HMMA.16816.F32 R8, R68.reuse, R214, R8 ;  /* 0x000000d64408723c */ /* 0x040ff00000001808 */
[C---:B------:R-:W-:Y:S08]  /*5a40*/  HMMA.16816.F32 R12, R68.reuse, R216, R12 ;  /* 0x000000d8440c723c */ /* 0x040ff0000000180c */
[----:B------:R-:W-:Y:S01]  /*5a50*/  HMMA.16816.F32 R16, R68, R218, R16 ;  /* 0x000000da4410723c */ /* 0x000fe20000001810 */
[----:B------:R2:W3:Y:S08]  /*5a60*/  LDSM.16.M88.4 R68, [R104+0xa000] ;  /* 0x00a000006844783b */ /* 0x0004f00000000200 */
[----:B--2---:R1:W5:Y:S01]  /*5a70*/  LDL.LU R104, [R1+0x98] ;  /* 0x0000980001687983 */ /* 0x0043620000300800 */
[C---:B---3--:R-:W-:Y:S08]  /*5a80*/  HMMA.16816.F32 R4, R68.reuse, R220, R4 ;  /* 0x000000dc4404723c */ /* 0x048ff00000001804 */
        /* <DEDUP_REMOVED lines=14> */
[----:B------:R-:W-:Y:S04]  /*5b70*/  HMMA.16816.F32 R16, R68, R242, R16 ;  /* 0x000000f24410723c */ /* 0x000fe80000001810 */
[----:B-----5:R-:W-:Y:S02]  /*5b80*/  FADD.FTZ R5, -R73, R5 ;  /* 0x0000000549057221 */ /* 0x020fe40000010100 */
[C---:B------:R-:W-:Y:S02]  /*5b90*/  FADD.FTZ R6, -R72.reuse, R6 ;  /* 0x0000000648067221 */ /* 0x040fe40000010100 */
[----:B------:R-:W-:Y:S04]  /*5ba0*/  FADD.FTZ R7, -R72, R7 ;  /* 0x0000000748077221 */ /* 0x000fe80000010100 */
[----:B------:R-:W-:Y:S02]  /*5bb0*/  FMUL.FTZ R68, R96, R5 ;  /* 0x0000000560447220 */ /* 0x000fe40000410000 */
[----:B------:R-:W-:Y:S02]  /*5bc0*/  FFMA.FTZ R5, -R75, R75, 1 ;  /* 0x3f8000004b057423 */ /* 0x000fe4000001014b */
[----:B------:R-:W-:Y:S02]  /*5bd0*/  FADD.FTZ R4, -R73, R4 ;  /* 0x0000000449047221 */ /* 0x000fe40000010100 */
[----:B------:R-:W-:Y:S02]  /*5be0*/  FMUL.FTZ R71, R92, R6 ;  /* 0x000000065c477220 */ /* 0x000fe40000410000 */
[----:B------:R-:W-:Y:S02]  /*5bf0*/  FFMA.FTZ R6, -R76, R76, 1 ;  /* 0x3f8000004c067423 */ /* 0x000fe4000001014c */
[----:B------:R-:W-:Y:S02]  /*5c00*/  FMUL.FTZ R70, R91, R7 ;  /* 0x000000075b467220 */ /* 0x000fe40000410000 */
[----:B------:R-:W-:Y:S02]  /*5c10*/  FFMA.FTZ R7, -R77, R77, 1 ;  /* 0x3f8000004d077423 */ /* 0x000fe4000001014d */
[----:B------:R-:W-:Y:S02]  /*5c20*/  FMUL.FTZ R69, R97, R4 ;  /* 0x0000000461457220 */ /* 0x000fe40000410000 */
[----:B------:R-:W-:Y:S02]  /*5c30*/  FFMA.FTZ R4, -R74, R74, 1 ;  /* 0x3f8000004a047423 */ /* 0x000fe4000001014a */
[----:B------:R-:W-:Y:S02]  /*5c40*/  FMUL.FTZ R5, R5, c[0x0][0x2ec] ;  /* 0x0000bb0005057a20 */ /* 0x000fe40000410000 */
[C---:B------:R-:W-:Y:S02]  /*5c50*/  FADD.FTZ R8, -R73.reuse, R8 ;  /* 0x0000000849087221 */ /* 0x040fe40000010100 */
[----:B------:R-:W-:Y:S02]  /*5c60*/  FADD.FTZ R9, -R73, R9 ;  /* 0x0000000949097221 */ /* 0x000fe40000010100 */
[----:B------:R-:W-:Y:S02]  /*5c70*/  FMUL.FTZ R7, R7, c[0x0][0x2ec] ;  /* 0x0000bb0007077a20 */ /* 0x000fe40000410000 */
[----:B------:R-:W-:Y:S02]  /*5c80*/  FMUL.FTZ R6, R6, c[0x0][0x2ec] ;  /* 0x0000bb0006067a20 */ /* 0x000fe40000410000 */
[----:B------:R-:W-:Y:S02]  /*5c90*/  FMUL.FTZ R71, R71, R5 ;  /* 0x0000000547477220 */ /* 0x000fe40000410000 */
[----:B------:R-:W-:Y:S02]  /*5ca0*/  FFMA.FTZ R5, -R79, R79, 1 ;  /* 0x3f8000004f057423 */ /* 0x000fe4000001014f */
[----:B------:R-:W-:Y:S02]  /*5cb0*/  FADD.FTZ R10, -R72, R10 ;  /* 0x0000000a480a7221 */ /* 0x000fe40000010100 */
[----:B------:R-:W-:Y:S02]  /*5cc0*/  FMUL.FTZ R4, R4, c[0x0][0x2ec] ;  /* 0x0000bb0004047a20 */ /* 0x000fe40000410000 */
[----:B------:R-:W-:Y:S02]  /*5cd0*/  FMUL.FTZ R93, R93, R8 ;  /* 0x000000085d5d7220 */ /* 0x000fe40000410000 */
[----:B------:R-:W-:Y:S02]  /*5ce0*/  FMUL.FTZ R92, R95, R9 ;  /* 0x000000095f5c7220 */ /* 0x000fe40000410000 */
[----:B------:R-:W-:Y:S02]  /*5cf0*/  FMUL.FTZ R9, R69, R7 ;  /* 0x0000000745097220 */ /* 0x000fe40000410000 */
[----:B------:R-:W-:Y:S02]  /*5d00*/  FMUL.FTZ R8, R68, R6 ;  /* 0x0000000644087220 */ /* 0x000fe40000410000 */
[----:B------:R-:W-:Y:S02]  /*5d10*/  FMUL.FTZ R91, R94, R10 ;  /* 0x0000000a5e5b7220 */ /* 0x000fe40000410000 */
[----:B------:R-:W-:Y:S02]  /*5d20*/  FMUL.FTZ R70, R70, R4 ;  /* 0x0000000446467220 */ /* 0x000fe40000410000 */
[----:B------:R-:W-:Y:S02]  /*5d30*/  FFMA.FTZ R4, -R78, R78, 1 ;  /* 0x3f8000004e047423 */ /* 0x000fe4000001014e */
[----:B------:R-:W-:Y:S02]  /*5d40*/  FADD.FTZ R11, -R72, R11 ;  /* 0x0000000b480b7221 */ /* 0x000fe40000010100 */
[----:B------:R-:W-:Y:S02]  /*5d50*/  FMUL.FTZ R5, R5, c[0x0][0x2ec] ;  /* 0x0000bb0005057a20 */ /* 0x000fe40000410000 */
[----:B------:R-:W-:Y:S02]  /*5d60*/  FMUL.FTZ R90, R90, R11 ;  /* 0x0000000b5a5a7220 */ /* 0x000fe40000410000 */
[----:B------:R-:W-:Y:S01]  /*5d70*/  FMUL.FTZ R69, R91, R5 ;  /* 0x000000055b457220 */ /* 0x000fe20000410000 */
[----:B------:R-:W-:Y:S01]  /*5d80*/  F2FP.PACK_AB R5, R8, R9 ;  /* 0x000000090805723e */ /* 0x000fe200000000ff */
[----:B------:R-:W-:Y:S02]  /*5d90*/  FMUL.FTZ R4, R4, c[0x0][0x2ec] ;  /* 0x0000bb0004047a20 */ /* 0x000fe40000410000 */
[----:B------:R-:W-:Y:S02]  /*5da0*/  FFMA.FTZ R7, -R81, R81, 1 ;  /* 0x3f80000051077423 */ /* 0x000fe40000010151 */
[----:B------:R-:W-:Y:S01]  /*5db0*/  FMUL.FTZ R68, R90, R4 ;  /* 0x000000045a447220 */ /* 0x000fe20000410000 */
[----:B------:R-:W-:Y:S01]  /*5dc0*/  F2FP.PACK_AB R4, R70, R71 ;  /* 0x000000474604723e */ /* 0x000fe200000000ff */
[----:B------:R-:W-:Y:S01]  /*5dd0*/  STS [R101+0x12000], R5 ;  /* 0x0120000565007388 */ /* 0x000fe20000000800 */
[----:B------:R-:W-:Y:S02]  /*5de0*/  FFMA.FTZ R6, -R80, R80, 1 ;  /* 0x3f80000050067423 */ /* 0x000fe40000010150 */
[----:B------:R-:W-:Y:S01]  /*5df0*/  FMUL.FTZ R7, R7, c[0x0][0x2ec] ;  /* 0x0000bb0007077a20 */ /* 0x000fe20000410000 */
[----:B------:R2:W-:Y:S01]  /*5e00*/  STS [R101+0x12400], R4 ;  /* 0x0124000465007388 */ /* 0x0005e20000000800 */
[----:B------:R-:W-:Y:S02]  /*5e10*/  FMUL.FTZ R6, R6, c[0x0][0x2ec] ;  /* 0x0000bb0006067a20 */ /* 0x000fe40000410000 */
[----:B------:R-:W-:Y:S02]  /*5e20*/  FMUL.FTZ R11, R93, R7 ;  /* 0x000000075d0b7220 */ /* 0x000fe40000410000 */
[----:B------:R-:W-:Y:S02]  /*5e30*/  FFMA.FTZ R8, -R84, R84, 1 ;  /* 0x3f80000054087423 */ /* 0x000fe40000010154 */
[----:B------:R-:W-:Y:S02]  /*5e40*/  FFMA.FTZ R7, -R83, R83, 1 ;  /* 0x3f80000053077423 */ /* 0x000fe40000010153 */
[C---:B------:R-:W-:Y:S02]  /*5e50*/  FADD.FTZ R12, -R73.reuse, R12 ;  /* 0x0000000c490c7221 */ /* 0x040fe40000010100 */
[----:B------:R-:W-:Y:S02]  /*5e60*/  FADD.FTZ R13, -R73, R13 ;  /* 0x0000000d490d7221 */ /* 0x000fe40000010100 */
[----:B------:R-:W-:Y:S02]  /*5e70*/  FADD.FTZ R14, -R72, R14 ;  /* 0x0000000e480e7221 */ /* 0x000fe40000010100 */
[----:B------:R-:W-:Y:S02]  /*5e80*/  FMUL.FTZ R10, R92, R6 ;  /* 0x000000065c0a7220 */ /* 0x000fe40000410000 */
[----:B------:R-:W-:Y:S02]  /*5e90*/  FFMA.FTZ R9, -R85, R85, 1 ;  /* 0x3f80000055097423 */ /* 0x000fe40000010155 */
[----:B------:R-:W-:Y:S02]  /*5ea0*/  FFMA.FTZ R6, -R82, R82, 1 ;  /* 0x3f80000052067423 */ /* 0x000fe40000010152 */
[C---:B------:R-:W-:Y:S02]  /*5eb0*/  FADD.FTZ R15, -R72.reuse, R15 ;  /* 0x0000000f480f7221 */ /* 0x040fe40000010100 */
[C---:B------:R-:W-:Y:S02]  /*5ec0*/  FADD.FTZ R16, -R73.reuse, R16 ;  /* 0x0000001049107221 */ /* 0x040fe40000010100 */
[----:B------:R-:W-:Y:S01]  /*5ed0*/  FADD.FTZ R17, -R73, R17 ;  /* 0x0000001149117221 */ /* 0x000fe20000010100 */
[----:B--2---:R1:W5:Y:S01]  /*5ee0*/  LDL.LU R101, [R1+0x8c] ;  /* 0x00008c0001657983 */ /* 0x0043620000300800 */
[----:B------:R-:W-:Y:S02]  /*5ef0*/  FMUL.FTZ R73, R245, R12 ;  /* 0x0000000cf5497220 */ /* 0x000fe40000410000 */
[C---:B------:R-:W-:Y:S02]  /*5f00*/  FADD.FTZ R18, -R72.reuse, R18 ;  /* 0x0000001248127221 */ /* 0x040fe40000010100 */
[----:B------:R-:W-:Y:S02]  /*5f10*/  FADD.FTZ R19, -R72, R19 ;  /* 0x0000001348137221 */ /* 0x000fe40000010100 */
[----:B------:R-:W-:Y:S02]  /*5f20*/  FMUL.FTZ R72, R99, R14 ;  /* 0x0000000e63487220 */ /* 0x000fe40000410000 */
[----:B------:R-:W-:Y:S02]  /*5f30*/  FMUL.FTZ R12, R244, R13 ;  /* 0x0000000df40c7220 */ /* 0x000fe40000410000 */
[----:B------:R-:W-:Y:S02]  /*5f40*/  FMUL.FTZ R8, R8, c[0x0][0x2ec] ;  /* 0x0000bb0008087a20 */ /* 0x000fe40000410000 */
[----:B------:R-:W-:Y:S02]  /*5f50*/  FMUL.FTZ R7, R7, c[0x0][0x2ec] ;  /* 0x0000bb0007077a20 */ /* 0x000fe40000410000 */
[----:B------:R-:W-:Y:S02]  /*5f60*/  FMUL.FTZ R14, R98, R15 ;  /* 0x0000000f620e7220 */ /* 0x000fe40000410000 */
[----:B------:R-:W-:Y:S02]  /*5f70*/  FMUL.FTZ R9, R9, c[0x0][0x2ec] ;  /* 0x0000bb0009097a20 */ /* 0x000fe40000410000 */
[----:B------:R-:W-:Y:S02]  /*5f80*/  FMUL.FTZ R6, R6, c[0x0][0x2ec] ;  /* 0x0000bb0006067a20 */ /* 0x000fe40000410000 */
[----:B------:R-:W-:Y:S01]  /*5f90*/  FMUL.FTZ R12, R12, R8 ;  /* 0x000000080c0c7220 */ /* 0x000fe20000410000 */
[----:B------:R-:W-:Y:S01]  /*5fa0*/  F2FP.PACK_AB R8, R10, R11 ;  /* 0x0000000b0a08723e */ /* 0x000fe200000000ff */
[----:B------:R-:W-:Y:S02]  /*5fb0*/  FMUL.FTZ R15, R72, R7 ;  /* 0x00000007480f7220 */ /* 0x000fe40000410000 */
[----:B------:R-:W-:Y:S02]  /*5fc0*/  FFMA.FTZ R7, -R89, R89, 1 ;  /* 0x3f80000059077423 */ /* 0x000fe40000010159 */
[----:B------:R-:W-:Y:S01]  /*5fd0*/  FMUL.FTZ R13, R73, R9 ;  /* 0x00000009490d7220 */ /* 0x000fe20000410000 */
[----:B------:R-:W-:Y:S01]  /*5fe0*/  F2FP.PACK_AB R9, R68, R69 ;  /* 0x000000454409723e */ /* 0x000fe200000000ff */
[----:B------:R-:W-:Y:S01]  /*5ff0*/  FMUL.FTZ R14, R14, R6 ;  /* 0x000000060e0e7220 */ /* 0x000fe20000410000 */
[----:B------:R-:W-:Y:S01]  /*6000*/  STS [R100+0x12000], R8 ;  /* 0x0120000864007388 */ /* 0x000fe20000000800 */
[----:B------:R-:W-:Y:S02]  /*6010*/  FFMA.FTZ R6, -R88, R88, 1 ;  /* 0x3f80000058067423 */ /* 0x000fe40000010158 */
[----:B------:R-:W-:Y:S01]  /*6020*/  FMUL.FTZ R16, R249, R16 ;  /* 0x00000010f9107220 */ /* 0x000fe20000410000 */
[----:B------:R-:W-:Y:S01]  /*6030*/  STS [R100+0x12400], R9 ;  /* 0x0124000964007388 */ /* 0x000fe20000000800 */
[----:B------:R-:W-:Y:S02]  /*6040*/  FFMA.FTZ R4, -R86, R86, 1 ;  /* 0x3f80000056047423 */ /* 0x000fe40000010156 */
[----:B------:R-:W-:Y:S02]  /*6050*/  FMUL.FTZ R7, R7, c[0x0][0x2ec] ;  /* 0x0000bb0007077a20 */ /* 0x000fe40000410000 */
[----:B------:R-:W-:Y:S02]  /*6060*/  FMUL.FTZ R17, R248, R17 ;  /* 0x00000011f8117220 */ /* 0x000fe40000410000 */
[----:B------:R-:W-:Y:S02]  /*6070*/  FFMA.FTZ R5, -R87, R87, 1 ;  /* 0x3f80000057057423 */ /* 0x000fe40000010157 */
[----:B------:R-:W-:Y:S02]  /*6080*/  FMUL.FTZ R6, R6, c[0x0][0x2ec] ;  /* 0x0000bb0006067a20 */ /* 0x000fe40000410000 */
[----:B------:R-:W-:Y:S02]  /*6090*/  FMUL.FTZ R10, R4, c[0x0][0x2ec] ;  /* 0x0000bb00040a7a20 */ /* 0x000fe40000410000 */
[----:B------:R-:W-:Y:S01]  /*60a0*/  FMUL.FTZ R4, R16, R7 ;  /* 0x0000000710047220 */ /* 0x000fe20000410000 */
[----:B------:R-:W-:Y:S01]  /*60b0*/  F2FP.PACK_AB R7, R12, R13 ;  /* 0x0000000d0c07723e */ /* 0x000fe200000000ff */
[----:B------:R-:W-:Y:S02]  /*60c0*/  FMUL.FTZ R18, R247, R18 ;  /* 0x00000012f7127220 */ /* 0x000fe40000410000 */
[----:B------:R-:W-:Y:S02]  /*60d0*/  FMUL.FTZ R19, R246, R19 ;  /* 0x00000013f6137220 */ /* 0x000fe40000410000 */
[----:B------:R-:W-:Y:S01]  /*60e0*/  FMUL.FTZ R11, R5, c[0x0][0x2ec] ;  /* 0x0000bb00050b7a20 */ /* 0x000fe20000410000 */
[----:B------:R-:W-:Y:S01]  /*60f0*/  STS [R251+0x12000], R7 ;  /* 0x01200007fb007388 */ /* 0x000fe20000000800 */
[----:B------:R-:W-:Y:S01]  /*6100*/  FMUL.FTZ R5, R17, R6 ;  /* 0x0000000611057220 */ /* 0x000fe20000410000 */
[----:B------:R-:W-:Y:S01]  /*6110*/  F2FP.PACK_AB R6, R14, R15 ;  /* 0x0000000f0e06723e */ /* 0x000fe200000000ff */
[----:B------:R-:W-:Y:S02]  /*6120*/  FMUL.FTZ R11, R18, R11 ;  /* 0x0000000b120b7220 */ /* 0x000fe40000410000 */
[----:B------:R-:W-:Y:S01]  /*6130*/  FMUL.FTZ R10, R19, R10 ;  /* 0x0000000a130a7220 */ /* 0x000fe20000410000 */
[----:B------:R-:W-:Y:S01]  /*6140*/  F2FP.PACK_AB R5, R5, R4 ;  /* 0x000000040505723e */ /* 0x000fe200000000ff */
[----:B------:R-:W-:Y:S03]  /*6150*/  STS [R251+0x12400], R6 ;  /* 0x01240006fb007388 */ /* 0x000fe60000000800 */
[----:B------:R-:W-:Y:S01]  /*6160*/  F2FP.PACK_AB R4, R10, R11 ;  /* 0x0000000b0a04723e */ /* 0x000fe200000000ff */
[----:B------:R-:W-:Y:S04]  /*6170*/  STS [R250+0x12000], R5 ;  /* 0x01200005fa007388 */ /* 0x000fe80000000800 */
        /* <DEDUP_REMOVED lines=19> */
[----:B------:R-:W-:Y:S01]  /*62b0*/  LDSM.16.MT88.4 R92, [R0+0x9800] ;  /* 0x00980000005c783b */ /* 0x000fe20000004200 */
[-C--:B------:R-:W-:Y:S07]  /*62c0*/  HMMA.16816.F32 R44, R12, R18.reuse, R44 ;  /* 0x000000120c2c723c */ /* 0x080fee000000182c */
[----:B------:R4:W5:Y:S04]  /*62d0*/  LDL.LU R100, [R1+0x88] ;  /* 0x0000880001647983 */ /* 0x0009680000300800 */
[----:B------:R-:W4:Y:S01]  /*62e0*/  LDL.LU.64 R96, [R1+0x30] ;  /* 0x0000300001607983 */ /* 0x000f220000300a00 */
[C---:B------:R-:W-:Y:S05]  /*62f0*/  HMMA.16816.F32 R48, R4.reuse, R18, R48 ;  /* 0x000000120430723c */ /* 0x040fea0000001830 */
[----:B------:R-:W-:Y:S03]  /*6300*/  LDSM.16.MT88.4 R16, [R2+0x15000] ;  /* 0x015000000210783b */ /* 0x000fe60000004200 */
        /* <DEDUP_REMOVED lines=24> */
[----:B------:R-:W-:Y:S07]  /*6490*/  BAR.SYNC.DEFER_BLOCKING 0x0 ;  /* 0x0000000000007b1d */ /* 0x000fee0000010000 */
[C---:B------:R-:W-:Y:S08]  /*64a0*/  HMMA.16816.F32 R24, R16.reuse, R12, R24 ;  /* 0x0000000c1018723c */ /* 0x040ff00000001818 */
        /* <DEDUP_REMOVED lines=9> */
[----:B------:R-:W-:Y:S07]  /*6540*/  HMMA.16816.F32 R64, R4, R78, R64 ;  /* 0x0000004e0440723c */ /* 0x000fee0000001840 */
[----:B------:R-:W-:Y:S01]  /*6550*/  MOV R4, c[0x0][0x22c] ;  /* 0x00008b0000047a02 */ /* 0x000fe20000000f00 */
[-C--:B------:R-:W-:Y:S05]  /*6560*/  HMMA.16816.F32 R20, R80, R84.reuse, R20 ;  /* 0x000000545014723c */ /* 0x080fea0000001814 */
[----:B------:R-:W-:Y:S03]  /*6570*/  IMAD R98, R4, c[0x0][0x1c0], RZ ;  /* 0x0000700004627a24 */ /* 0x000fe600078e02ff */
[C---:B------:R-:W-:Y:S04]  /*6580*/  HMMA.16816.F32 R24, R88.reuse, R84, R24 ;  /* 0x000000545818723c */ /* 0x040fe80000001818 */
[----:B------:R-:W-:Y:S04]  /*6590*/  LEA R4, -R98, RZ, 0x6 ;  /* 0x000000ff62047211 */ /* 0x000fe800078e31ff */
[-C--:B------:R-:W-:Y:S08]  /*65a0*/  HMMA.16816.F32 R28, R88, R86.reuse, R28 ;  /* 0x00000056581c723c */ /* 0x080ff0000000181c */
[C---:B------:R-:W-:Y:S08]  /*65b0*/  HMMA.16816.F32 R32, R80.reuse, R86, R32 ;  /* 0x000000565020723c */ /* 0x040ff00000001820 */
[-C--:B------:R-:W-:Y:S08]  /*65c0*/  HMMA.16816.F32 R36, R80, R92.reuse, R36 ;  /* 0x0000005c5024723c */ /* 0x080ff00000001824 */
[C---:B------:R-:W-:Y:S08]  /*65d0*/  HMMA.16816.F32 R40, R88.reuse, R92, R40 ;  /* 0x0000005c5828723c */ /* 0x040ff00000001828 */
[-C--:B------:R-:W-:Y:S08]  /*65e0*/  HMMA.16816.F32 R44, R88, R94.reuse, R44 ;  /* 0x0000005e582c723c */ /* 0x080ff0000000182c */
[C---:B------:R-:W-:Y:S08]  /*65f0*/  HMMA.16816.F32 R48, R80.reuse, R94, R48 ;  /* 0x0000005e5030723c */ /* 0x040ff00000001830 */
[-C--:B------:R-:W-:Y:S04]  /*6600*/  HMMA.16816.F32 R52, R80, R8.reuse, R52 ;  /* 0x000000085034723c */ /* 0x080fe80000001834 */
[C---:B----4-:R-:W-:Y:S04]  /*6610*/  LEA R5, P1, R4.reuse, R96, 0x2 ;  /* 0x0000006004057211 */ /* 0x050fe800078210ff */
[C---:B------:R-:W-:Y:S04]  /*6620*/  HMMA.16816.F32 R56, R88.reuse, R8, R56 ;  /* 0x000000085838723c */ /* 0x040fe80000001838 */
[----:B------:R-:W-:Y:S04]  /*6630*/  LEA.HI.X.SX32 R4, R4, R97, 0x2, P1 ;  /* 0x0000006104047211 */ /* 0x000fe800008f16ff */
[-C--:B------:R-:W-:Y:S04]  /*6640*/  HMMA.16816.F32 R60, R88, R10.reuse, R60 ;  /* 0x0000000a583c723c */ /* 0x080fe8000000183c */
[-C--:B------:R-:W-:Y:S04]  /*6650*/  LOP3.LUT R5, R5, R4.reuse, RZ, 0x3c, !PT ;  /* 0x0000000405057212 */ /* 0x080fe800078e3cff */
[----:B------:R-:W-:Y:S04]  /*6660*/  HMMA.16816.F32 R64, R80, R10, R64 ;  /* 0x0000000a5040723c */ /* 0x000fe80000001840 */
[C---:B------:R-:W-:Y:S04]  /*6670*/  LOP3.LUT R4, R5.reuse, R4, RZ, 0x3c, !PT ;  /* 0x0000000405047212 */ /* 0x040fe800078e3cff */
        /* <DEDUP_REMOVED lines=57> */
.L_x_687:
        /* <DEDUP_REMOVED lines=418> */
.L_x_688:
[----:B------:R-:W-:Y:S02]  /*8430*/  UISETP.GT.AND UP0, UPT, UR7, UR17, UPT ;  /* 0x000000110700728c */ /* 0x000fe4000bf04270 */
[----:B------:R-:W-:Y:S04]  /*8440*/  UIADD3 UR7, UR7, -0x1, URZ ;  /* 0xffffffff07077890 */ /* 0x000fe8000fffe03f */
[----:B------:R-:W-:Y:S11]  /*8450*/  PLOP3.LUT P0, PT, PT, PT, UP0, 0x80, 0x0 ;  /* 0x000000000000781c */ /* 0x000ff60003f0f008 */
[----:B------:R-:W-:Y:S02]  /*8460*/  @!UPT UIADD3 URZ, URZ, URZ, URZ ;  /* 0x0000003f3f3ff290 */ /* 0x000fe4000fffe03f */
        /* <DEDUP_REMOVED lines=169> */
.L_x_690:
        /* <DEDUP_REMOVED lines=19> */
.L_x_691:
        /* <DEDUP_REMOVED lines=54> */
.L_x_693:
[----:B------:R-:W-:Y:S05]  /*9390*/  BSYNC B0 ;  /* 0x0000000000007941 */ /* 0x000fea0003800000 */
.L_x_692:
        /* <DEDUP_REMOVED lines=19> */
.L_x_695:
[----:B------:R-:W-:Y:S05]  /*94d0*/  BSYNC B0 ;  /* 0x0000000000007941 */ /* 0x000fea0003800000 */
.L_x_694:
        /* <DEDUP_REMOVED lines=30> */
.L_x_697:
[----:B------:R-:W-:Y:S05]  /*96c0*/  BSYNC B0 ;  /* 0x0000000000007941 */ /* 0x000fea0003800000 */
.L_x_696:
        /* <DEDUP_REMOVED lines=16> */
.L_x_668:
[----:B------:R-:W-:Y:S05]  /*97d0*/  BSYNC B1 ;  /* 0x0000000000017941 */ /* 0x000fea0003800000 */
.L_x_654:
        /* <DEDUP_REMOVED lines=11> */
.L_x_698:
[----:B------:R-:W-:Y:S05]  /*9890*/  EXIT ;  /* 0x000000000000794d */ /* 0x000fea0003800000 */
.L_x_700:
        /* <DEDUP_REMOVED lines=14> */
.L_x_1594:


//--------------------- .text._ZN5flash44flash_bwd_dq_dk_dv_loop_seqk_parallel_kernelI23Flash_bwd_kernel_traitsILi192ELi64ELi64ELi8ELi4ELi2ELi2ELb1ELb1EN7cutlass6half_tE19Flash_kernel_traitsILi192ELi64ELi64ELi8ES3_EELb1ELb0ELb0ELb0ELb0ELb1ELb0EEEvNS_16Flash_bwd_paramsE --------------------------
	.section	.text._ZN5flash44flash_bwd_dq_dk_dv_loop_seqk_parallel_kernelI23Flash_bwd_kernel_traitsILi192ELi64ELi64ELi8ELi4ELi2ELi2ELb1ELb1EN7cutlass6half_tE19Flash_kernel_traitsILi192ELi64ELi64ELi8ES3_EELb1ELb0ELb0ELb0ELb0ELb1ELb0EEEvNS_16Flash_bwd_paramsE,"ax",@progbits
	.sectioninfo	@"SHI_REGISTERS=255"
	.align	128
        .global         _ZN5flash44flash_bwd_dq_dk_dv_loop_seqk_parallel_kernelI23Flash_bwd_kernel_traitsILi192ELi64ELi64ELi8ELi4ELi2ELi2ELb1ELb1EN7cutlass6half_tE19Flash_kernel_traitsILi192ELi64ELi64ELi8ES3_EELb1ELb0ELb0ELb0ELb0ELb1ELb0EEEvNS_16Flash_bwd_paramsE
        .type           _ZN5flash44flash_bwd_dq_dk_dv_loop_seqk_parallel_kernelI23Flash_bwd_kernel_traitsILi192ELi64ELi64ELi8ELi4ELi2ELi2ELb1ELb1EN7cutlass6half_tE19Flash_kernel_traitsILi192ELi64ELi64ELi8ES3_EELb1ELb0ELb0ELb0ELb0ELb1ELb0EEEvNS_16Flash_bwd_paramsE,@function
        .size           _ZN5flash44flash_bwd_dq_dk_dv_loop_seqk_parallel_kernelI23Flash_bwd_kernel_traitsILi192ELi64ELi64ELi8ELi4ELi2ELi2ELb1ELb1EN7cutlass6half_tE19Flash_kernel_traitsILi192ELi64ELi64ELi8ES3_EELb1ELb0ELb0ELb0ELb0ELb1ELb0EEEvNS_16Flash_bwd_paramsE,(.L_x_1595 - _ZN5flash44flash_bwd_dq_dk_dv_loop_seqk_parallel_kernelI23Flash_bwd_kernel_traitsILi192ELi64ELi64ELi8ELi4ELi2ELi2ELb1ELb1EN7cutlass6half_tE19Flash_kernel_traitsILi192ELi64ELi64ELi8ES3_EELb1ELb0ELb0ELb0ELb0ELb1ELb0EEEvNS_16Flash_bwd_paramsE)
        .other          _ZN5flash44flash_bwd_dq_dk_dv_loop_seqk_parallel_kernelI23Flash_bwd_kernel_traitsILi192ELi64ELi64ELi8ELi4ELi2ELi2ELb1ELb1EN7cutlass6half_tE19Flash_kernel_traitsILi192ELi64ELi64ELi8ES3_EELb1ELb0ELb0ELb0ELb0ELb1ELb0EEEvNS_16Flash_bwd_paramsE,@"STO_CUDA_ENTRY STV_DEFAULT"
_ZN5flash44flash_bwd_dq_dk_dv_loop_seqk_parallel_kernelI23Flash_bwd_kernel_traitsILi192ELi64ELi64ELi8ELi4ELi2ELi2ELb1ELb1EN7cutlass6half_tE19Flash_kernel_traitsILi192ELi64ELi64ELi8ES3_EELb1ELb0ELb0ELb0ELb0ELb1ELb0EEEvNS_16Flash_bwd_paramsE:
.text._ZN5flash44flash_bwd_dq_dk_dv_loop_seqk_parallel_kernelI23Flash_bwd_kernel_traitsILi192ELi64ELi64ELi8ELi4ELi2ELi2ELb1ELb1EN7cutlass6half_tE19Flash_kernel_traitsILi192ELi64ELi64ELi8ES3_EELb1ELb0ELb0ELb0ELb0ELb1ELb0EEEvNS_16Flash_bwd_paramsE:
        /* <DEDUP_REMOVED lines=14> */
[----:B------:R-:W-:Y:S02]  /*00e0*/  USHF.R.S32.HI UR8, URZ, 0x1f, UR15 ;  /* 0x0000001f3f087899 */ /* 0x000fe4000801140f */
[----:B------:R-:W-:Y:S02]  /*00f0*/  ULDC.U8 UR9, c[0x0][0x328] ;  /* 0x0000ca0000097ab9 */ /* 0x000fe40000000000 */
[----:B------:R-:W-:Y:S01]  /*0100*/  UISETP.NE.AND UP2, UPT, UR9, URZ, UPT ;  /* 0x0000003f0900728c */ /* 0x000fe2000bf45270 */
[----:B------:R-:W3:Y:S01]  /*0110*/  S2UR UR32, SR_CTAID.Y ;  /* 0x00000000002079c3 */ /* 0x000ee20000002600 */
[----:B------:R-:W-:-:S02]  /*0120*/  ULDC UR47, c[0x0][0x22c] ;  /* 0x00008b00002f7ab9 */ /* 0x000fc40000000800 */
[----:B------:R-:W-:Y:S02]  /*0130*/  ULDC UR36, c[0x0][0x1c0] ;  /* 0x0000700000247ab9 */ /* 0x000fe40000000800 */
[----:B------:R-:W-:Y:S02]  /*0140*/  UMOV UR7, 0x80 ;  /* 0x0000008000077882 */ /* 0x000fe40000000000 */
[----:B------:R-:W-:Y:S02]  /*0150*/  ULDC UR6, c[0x0][0x210] ;  /* 0x0000840000067ab9 */ /* 0x000fe40000000800 */
[----:B------:R-:W-:Y:S02]  /*0160*/  ULDC UR57, c[0x0][0x234] ;  /* 0x00008d0000397ab9 */ /* 0x000fe40000000800 */
[----:B------:R-:W-:Y:S02]  /*0170*/  ULDC UR12, c[0x0][0x1c0] ;  /* 0x00007000000c7ab9 */ /* 0x000fe40000000800 */
[----:B------:R-:W-:Y:S01]  /*0180*/  ULDC UR13, c[0x0][0x1c0] ;  /* 0x00007000000d7ab9 */ /* 0x000fe20000000800 */
[----:B-1----:R-:W-:Y:S01]  /*0190*/  SHF.R.S32.HI R5, RZ, 0x1f, R11 ;  /* 0x0000001fff057819 */ /* 0x002fe2000001140b */
[----:B--2---:R-:W-:-:S02]  /*01a0*/  USHF.R.S32.HI UR16, URZ, 0x1f, UR38 ;  /* 0x0000001f3f107899 */ /* 0x004fc40008011426 */
[----:B------:R-:W-:Y:S01]  /*01b0*/  UIMAD.WIDE UR36, UR47, UR36, URZ ;  /* 0x000000242f2472a5 */ /* 0x000fe2000f8e023f */
[CC--:B------:R-:W-:Y:S01]  /*01c0*/  LEA.HI R3, R5.reuse, R11.reuse, RZ, 0x5 ;  /* 0x0000000b05037211 */ /* 0x0c0fe200078f28ff */
[----:B------:R-:W-:Y:S01]  /*01d0*/  UIMAD UR48, UR38, UR47, URZ ;  /* 0x0000002f263072a4 */ /* 0x000fe2000f8e023f */
[-C--:B------:R-:W-:Y:S01]  /*01e0*/  LEA.HI R10, R5, R11.reuse, RZ, 0x3 ;  /* 0x0000000b050a7211 */ /* 0x080fe200078f18ff */
[----:B------:R-:W-:Y:S01]  /*01f0*/  UIMAD UR57, UR7, UR6, UR57 ;  /* 0x00000006073972a4 */ /* 0x000fe2000f8e0239 */
[--C-:B------:R-:W-:Y:S01]  /*0200*/  SHF.R.S32.HI R0, RZ, 0x5, R3.reuse ;  /* 0x00000005ff007819 */ /* 0x100fe20000011403 */
[----:B---3--:R-:W-:Y:S01]  /*0210*/  UIMAD.WIDE.U32 UR44, UR32, UR15, URZ ;  /* 0x0000000f202c72a5 */ /* 0x008fe2000f8e003f */
[----:B------:R-:W-:Y:S01]  /*0220*/  SHF.R.S32.HI R4, RZ, 0x1f, R3 ;  /* 0x0000001fff047819 */ /* 0x000fe20000011403 */
[----:B------:R-:W-:Y:S01]  /*0230*/  USHF.L.U32 UR15, UR32, 0x7, URZ ;  /* 0x00000007200f7899 */ /* 0x000fe2000800063f */
[C---:B------:R-:W-:Y:S01]  /*0240*/  LOP3.LUT R6, R3.reuse, 0xffffffe0, RZ, 0xc0, !PT ;  /* 0xffffffe003067812 */ /* 0x040fe200078ec0ff */
[----:B------:R-:W-:Y:S01]  /*0250*/  USHF.R.S32.HI UR9, URZ, 0x1f, UR32 ;  /* 0x0000001f3f097899 */ /* 0x000fe20008011420 */
[-C--:B------:R-:W-:Y:S01]  /*0260*/  LEA.HI R4, R4, R0.reuse, RZ, 0x2 ;  /* 0x0000000004047211 */ /* 0x080fe200078f10ff */
[----:B------:R-:W-:Y:S01]  /*0270*/  UIMAD UR47, UR47, UR12, URZ ;  /* 0x0000000c2f2f72a4 */ /* 0x000fe2000f8e023f */
[----:B------:R-:W-:Y:S01]  /*0280*/  LEA.HI R3, R3, R0, RZ, 0x1 ;  /* 0x0000000003037211 */ /* 0x000fe200078f08ff */
[----:B------:R-:W-:Y:S01]  /*0290*/  IMAD.IADD R9, R11, 0x1, -R6 ;  /* 0x000000010b097824 */ /* 0x000fe200078e0a06 */
[----:B------:R-:W-:Y:S01]  /*02a0*/  LOP3.LUT R4, R4, 0xfffffffc, RZ, 0xc0, !PT ;  /* 0xfffffffc04047812 */ /* 0x000fe200078ec0ff */
[----:B------:R-:W-:Y:S01]  /*02b0*/  UIMAD UR6, UR32, UR13, UR38 ;  /* 0x0000000d200672a4 */ /* 0x000fe2000f8e0226 */
[----:B------:R-:W-:Y:S01]  /*02c0*/  LOP3.LUT R3, R3, 0xfffffffe, RZ, 0xc0, !PT ;  /* 0xfffffffe03037812 */ /* 0x000fe200078ec0ff */
[----:B------:R-:W-:Y:S01]  /*02d0*/  ULDC UR14, c[0x0][0x1c0] ;  /* 0x00007000000e7ab9 */ /* 0x000fe20000000800 */
[CC--:B------:R-:W-:Y:S01]  /*02e0*/  LEA.HI R2, R5.reuse, R11.reuse, RZ, 0x4 ;  /* 0x0000000b05027211 */ /* 0x0c0fe200078f20ff */
[C---:B------:R-:W-:Y:S01]  /*02f0*/  IMAD.IADD R18, R0.reuse, 0x1, -R4 ;  /* 0x0000000100127824 */ /* 0x040fe200078e0a04 */
[CC--:B------:R-:W-:Y:S01]  /*0300*/  LEA.HI R14, R5.reuse, R11.reuse, RZ, 0x7 ;  /* 0x0000000b050e7211 */ /* 0x0c0fe200078f38ff */
[----:B------:R-:W-:Y:S01]  /*0310*/  IMAD.IADD R13, R0, 0x1, -R3 ;  /* 0x00000001000d7824 */ /* 0x000fe200078e0a03 */
[CC--:B------:R-:W-:Y:S01]  /*0320*/  LEA.HI R15, R5.reuse, R11.reuse, RZ, 0x6 ;  /* 0x0000000b050f7211 */ /* 0x0c0fe200078f30ff */
[----:B------:R-:W-:Y:S01]  /*0330*/  ULDC UR11, c[0x0][0x1c0] ;  /* 0x00007000000b7ab9 */ /* 0x000fe20000000800 */
[----:B------:R-:W-:Y:S01]  /*0340*/  LEA.HI R5, R5, R11, RZ, 0x2 ;  /* 0x0000000b05057211 */ /* 0x000fe200078f10ff */
[----:B------:R-:W-:Y:S01]  /*0350*/  STL [R1+0x7c], R18 ;  /* 0x00007c1201007387 */ /* 0x000fe20000100800 */
[----:B------:R-:W-:Y:S01]  /*0360*/  LOP3.LUT R7, R10, 0xfffffff8, RZ, 0xc0, !PT ;  /* 0xfffffff80a077812 */ /* 0x000fe200078ec0ff */
[----:B------:R-:W-:Y:S01]  /*0370*/  UIMAD UR54, UR8, UR32, URZ ;  /* 0x00000020083672a4 */ /* 0x000fe2000f8e023f */
[--C-:B------:R-:W-:Y:S01]  /*0380*/  SHF.R.S32.HI R3, RZ, 0x2, R5.reuse ;  /* 0x00000002ff037819 */ /* 0x100fe20000011405 */
[----:B------:R-:W-:Y:S01]  /*0390*/  UIMAD UR7, UR32, UR11, UR38 ;  /* 0x0000000b200772a4 */ /* 0x000fe2000f8e0226 */
[----:B------:R-:W-:Y:S01]  /*03a0*/  SHF.R.S32.HI R0, RZ, 0x1f, R5 ;  /* 0x0000001fff007819 */ /* 0x000fe20000011405 */
[C---:B------:R-:W-:Y:S01]  /*03b0*/  IMAD.IADD R6, R11.reuse, 0x1, -R7 ;  /* 0x000000010b067824 */ /* 0x040fe200078e0a07 */
[----:B------:R-:W-:Y:S01]  /*03c0*/  LOP3.LUT R8, R2, 0xfffffff0, RZ, 0xc0, !PT ;  /* 0xfffffff002087812 */ /* 0x000fe200078ec0ff */
[----:B------:R-:W-:Y:S01]  /*03d0*/  @!UP2 UIMAD UR8, UR32, UR14, UR38 ;  /* 0x0000000e2008a2a4 */ /* 0x000fe2000f8e0226 */
[----:B------:R-:W-:Y:S01]  /*03e0*/  LEA.HI R0, R0, R3, RZ, 0x3 ;  /* 0x0000000300007211 */ /* 0x000fe200078f18ff */
[----:B------:R-:W-:Y:S01]  /*03f0*/  IMAD.SHL.U32 R20, R6, 0x8, RZ ;  /* 0x0000000806147824 */ /* 0x000fe200078e00ff */
[----:B------:R-:W-:Y:S01]  /*0400*/  SHF.R.S32.HI R4, RZ, 0x4, R2 ;  /* 0x00000004ff047819 */ /* 0x000fe20000011402 */
[----:B------:R-:W-:Y:S01]  /*0410*/  IMAD.IADD R7, R11, 0x1, -R8 ;  /* 0x000000010b077824 */ /* 0x000fe200078e0a08 */
[----:B------:R-:W-:Y:S01]  /*0420*/  LOP3.LUT R0, R0, 0xfffffff8, RZ, 0xc0, !PT ;  /* 0xfffffff800007812 */ /* 0x000fe200078ec0ff */
[----:B------:R-:W-:Y:S01]  /*0430*/  USHF.L.U32 UR46, UR47, 0x6, URZ ;  /* 0x000000062f2e7899 */ /* 0x000fe2000800063f */
[----:B------:R-:W-:Y:S01]  /*0440*/  SHF.R.S32.HI R17, RZ, 0x3, R10 ;  /* 0x00000003ff117819 */ /* 0x000fe2000001140a */
[----:B------:R-:W-:Y:S01]  /*0450*/  STL [R1+0x80], R20 ;  /* 0x0000801401007387 */ /* 0x000fe20000100800 */
[----:B------:R-:W-:Y:S01]  /*0460*/  LEA.HI R2, R2, R4, RZ, 0x1 ;  /* 0x0000000402027211 */ /* 0x000fe200078f08ff */
[----:B------:R-:W-:Y:S01]  /*0470*/  IMAD.IADD R8, R3, 0x1, -R0 ;  /* 0x0000000103087824 */ /* 0x000fe200078e0a00 */
[----:B------:R-:W-:Y:S01]  /*0480*/  LOP3.LUT R12, R5, 0x7ffffffc, RZ, 0xc0, !PT ;  /* 0x7ffffffc050c7812 */ /* 0x000fe200078ec0ff */
[----:B------:R-:W-:Y:S01]  /*0490*/  IMAD.SHL.U32 R0, R17, 0x40, RZ ;  /* 0x0000004011007824 */ /* 0x000fe200078e00ff */
[----:B------:R-:W-:Y:S01]  /*04a0*/  LOP3.LUT R2, R2, 0xfffffffe, RZ, 0xc0, !PT ;  /* 0xfffffffe02027812 */ /* 0x000fe200078ec0ff */
[----:B------:R-:W-:Y:S01]  /*04b0*/  USHF.L.U32 UR41, UR6, 0x5, URZ ;  /* 0x0000000506297899 */ /* 0x000fe2000800063f */
[----:B------:R-:W-:Y:S01]  /*04c0*/  SHF.R.S32.HI R3, RZ, 0x1f, R9 ;  /* 0x0000001fff037819 */ /* 0x000fe20000011409 */
[----:B------:R-:W-:Y:S01]  /*04d0*/  IMAD.IADD R16, R11, 0x1, -R12 ;  /* 0x000000010b107824 */ /* 0x000fe200078e0a0c */
[----:B------:R-:W-:Y:S01]  /*04e0*/  LOP3.LUT R0, R0, 0x1c0, RZ, 0xc0, !PT ;  /* 0x000001c000007812 */ /* 0x000fe200078ec0ff */
[----:B------:R-:W-:Y:S01]  /*04f0*/  IMAD.IADD R11, R4, 0x1, -R2 ;  /* 0x00000001040b7824 */ /* 0x000fe200078e0a02 */
[----:B------:R-:W-:Y:S01]  /*0500*/  SHF.R.S32.HI R4, RZ, 0x1f, R7 ;  /* 0x0000001fff047819 */ /* 0x000fe20000011407 */
[----:B------:R-:W-:Y:S01]  /*0510*/  ULDC UR51, c[0x0][0x214] ;  /* 0x0000850000337ab9 */ /* 0x000fe20000000800 */
[----:B------:R-:W-:Y:S01]  /*0520*/  SHF.R.U32.HI R2, RZ, 0x3, R0 ;  /* 0x00000003ff027819 */ /* 0x000fe20000011600 */
[----:B------:R-:W-:Y:S01]  /*0530*/  ULDC UR58, c[0x0][0x1c8] ;  /* 0x00007200003a7ab9 */ /* 0x000fe20000000800 */
[----:B------:R-:W-:Y:S01]  /*0540*/  LOP3.LUT R0, R0, 0x38, R20, 0xf8, !PT ;  /* 0x0000003800007812 */ /* 0x000fe200078ef814 */
[----:B------:R-:W-:Y:S01]  /*0550*/  ULDC.U8 UR10, c[0x0][0x3d0] ;  /* 0x0000f400000a7ab9 */ /* 0x000fe20000000000 */
[----:B------:R-:W-:Y:S01]  /*0560*/  LEA.HI R12, R4, R7, RZ, 0x3 ;  /* 0x00000007040c7211 */ /* 0x000fe200078f18ff */
[----:B------:R-:W-:Y:S01]  /*0570*/  ULDC UR52, c[0x0][0x224] ;  /* 0x0000890000347ab9 */ /* 0x000fe20000000800 */
[----:B------:R-:W-:Y:S01]  /*0580*/  LEA.HI R17, R3, R9, RZ, 0x2 ;  /* 0x0000000903117211 */ /* 0x000fe200078f10ff */
[----:B------:R-:W-:Y:S01]  /*0590*/  @UP2 UIMAD UR56, UR32, UR51, URZ ;  /* 0x00000033203822a4 */ /* 0x000fe2000f8e023f */
[----:B------:R-:W-:Y:S01]  /*05a0*/  LOP3.LUT R9, R0, R2, RZ, 0x3c, !PT ;  /* 0x0000000200097212 */ /* 0x000fe200078e3cff */
[----:B------:R-:W-:Y:S01]  /*05b0*/  IMAD.SHL.U32 R0, R6, 0x40, RZ ;  /* 0x0000004006007824 */ /* 0x000fe200078e00ff */
[----:B------:R-:W-:Y:S01]  /*05c0*/  LOP3.LUT R2, R12, 0xfffffff8, RZ, 0xc0, !PT ;  /* 0xfffffff80c027812 */ /* 0x000fe200078ec0ff */
[----:B------:R-:W-:Y:S01]  /*05d0*/  ULDC.64 UR4, c[0x0][0x118] ;  /* 0x0000460000047ab9 */ /* 0x000fe20000000a00 */
[----:B------:R-:W-:Y:S01]  /*05e0*/  LOP3.LUT P4, RZ, R6, 0x2, RZ, 0xc0, !PT ;  /* 0x0000000206ff7812 */ /* 0x000fe2000788c0ff */
[----:B------:R-:W-:Y:S01]  /*05f0*/  ULOP3.LUT UR58, UR38, UR58, URZ, 0x3c, !UPT ;  /* 0x0000003a263a7292 */ /* 0x000fe2000f8e3c3f */
[----:B------:R-:W-:Y:S01]  /*0600*/  LOP3.LUT R0, R0, 0x1c0, RZ, 0xc0, !PT ;  /* 0x000001c000007812 */ /* 0x000fe200078ec0ff */
[----:B------:R-:W-:Y:S01]  /*0610*/  IMAD.IADD R7, R7, 0x1, -R2 ;  /* 0x0000000107077824 */ /* 0x000fe200078e0a02 */
[----:B------:R-:W-:Y:S01]  /*0620*/  LOP3.LUT P3, RZ, R6, 0x4, RZ, 0xc0, !PT ;  /* 0x0000000406ff7812 */ /* 0x000fe2000786c0ff */
[----:B------:R-:W-:Y:S01]  /*0630*/  IMAD.U32 R2, RZ, RZ, UR16 ;  /* 0x00000010ff027e24 */ /* 0x000fe2000f8e00ff */
[C---:B------:R-:W-:Y:S01]  /*0640*/  LOP3.LUT R5, R0.reuse, 0x8, R10, 0xf8, !PT ;  /* 0x0000000800057812 */ /* 0x040fe200078ef80a */
[----:B------:R-:W-:Y:S01]  /*0650*/  IMAD.SHL.U32 R2, R13, 0x10, RZ ;  /* 0x000000100d027824 */ /* 0x000fe200078e00ff */
[----:B------:R-:W-:Y:S01]  /*0660*/  SHF.R.U32.HI R4, RZ, 0x3, R0 ;  /* 0x00000003ff047819 */ /* 0x000fe20000011600 */
[----:B------:R-:W-:Y:S01]  /*0670*/  UISETP.NE.AND UP3, UPT, UR10, URZ, UPT ;  /* 0x0000003f0a00728c */ /* 0x000fe2000bf65270 */
[----:B------:R-:W-:Y:S01]  /*0680*/  SHF.R.S32.HI R14, RZ, 0x7, R14 ;  /* 0x00000007ff0e7819 */ /* 0x000fe2000001140e */
[----:B------:R-:W-:Y:S01]  /*0690*/  USHF.R.S32.HI UR61, URZ, 0x1f, UR38 ;  /* 0x0000001f3f3d7899 */ /* 0x000fe20008011426 */
[----:B------:R-:W-:Y:S01]  /*06a0*/  LOP3.LUT R6, R0, 0x10, R2, 0xf8, !PT ;  /* 0x0000001000067812 */ /* 0x000fe200078ef802 */
[----:B------:R-:W-:Y:S01]  /*06b0*/  IMAD.SHL.U32 R2, R11, 0x200, RZ ;  /* 0x000002000b027824 */ /* 0x000fe200078e00ff */
[----:B------:R-:W-:Y:S01]  /*06c0*/  LOP3.LUT R3, R8, 0x1, RZ, 0xc0, !PT ;  /* 0x0000000108037812 */ /* 0x000fe200078ec0ff */
[----:B------:R-:W-:Y:S01]  /*06d0*/  USHF.R.S32.HI UR60, URZ, 0x1f, UR32 ;  /* 0x0000001f3f3c7899 */ /* 0x000fe20008011420 */
[----:B------:R-:W-:Y:S01]  /*06e0*/  LOP3.LUT R0, R5, R4, RZ, 0x3c, !PT ;  /* 0x0000000405007212 */ /* 0x000fe200078e3cff */
[----:B------:R-:W-:Y:S01]  /*06f0*/  USHF.R.S32.HI UR59, URZ, 0x1f, UR38 ;  /* 0x0000001f3f3b7899 */ /* 0x000fe20008011426 */
[----:B------:R-:W-:Y:S01]  /*0700*/  LOP3.LUT R5, R6, 0x8, R10, 0xf8, !PT ;  /* 0x0000000806057812 */ /* 0x000fe200078ef80a */
[----:B------:R-:W-:Y:S01]  /*0710*/  IMAD.U32 R6, RZ, RZ, UR15 ;  /* 0x0000000fff067e24 */ /* 0x000fe2000f8e00ff */
[----:B------:R-:W-:Y:S01]  /*0720*/  ISETP.NE.U32.AND P0, PT, R3, 0x1, PT ;  /* 0x000000010300780c */ /* 0x000fe20003f05070 */
[----:B------:R-:W-:Y:S01]  /*0730*/  IMAD R3, R14, 0x800, R2 ;  /* 0x000008000e037824 */ /* 0x000fe200078e0202 */
[----:B------:R-:W-:Y:S01]  /*0740*/  LOP3.LUT R4, R2, R5, R4, 0xf6, !PT ;  /* 0x0000000502047212 */ /* 0x000fe200078ef604 */
[C---:B------:R-:W-:Y:S01]  /*0750*/  IMAD.SHL.U32 R5, R8.reuse, 0x40, RZ ;  /* 0x0000004008057824 */ /* 0x040fe200078e00ff */
[----:B------:R-:W-:Y:S01]  /*0760*/  SHF.R.S32.HI R2, RZ, 0x6, R15 ;  /* 0x00000006ff027819 */ /* 0x000fe2000001140f */
[----:B------:R-:W-:Y:S01]  /*0770*/  IMAD.IADD R0, R3, 0x1, R0 ;  /* 0x0000000103007824 */ /* 0x000fe200078e0200 */
[----:B------:R-:W-:Y:S01]  /*0780*/  R2P PR, R8, 0x6 ;  /* 0x0000000608007804 */ /* 0x000fe20000000000 */
[----:B------:R-:W-:Y:S01]  /*0790*/  IMAD.SHL.U32 R6, R11, 0x20, RZ ;  /* 0x000000200b067824 */ /* 0x000fe200078e00ff */
[C---:B------:R-:W-:Y:S01]  /*07a0*/  LOP3.LUT P6, RZ, R7.reuse, 0x2, RZ, 0xc0, !PT ;  /* 0x0000000207ff7812 */ /* 0x040fe200078cc0ff */
[C---:B------:R-:W-:Y:S01]  /*07b0*/  IMAD R10, R2.reuse, 0x200, R9 ;  /* 0x00000200020a7824 */ /* 0x040fe200078e0209 */
[----:B------:R-:W-:Y:S01]  /*07c0*/  LOP3.LUT P5, RZ, R7, 0x4, RZ, 0xc0, !PT ;  /* 0x0000000407ff7812 */ /* 0x000fe200078ac0ff */
[----:B------:R-:W-:Y:S01]  /*07d0*/  IMAD.SHL.U32 R3, R2, 0x8, RZ ;  /* 0x0000000802037824 */ /* 0x000fe200078e00ff */
[----:B------:R-:W-:Y:S01]  /*07e0*/  LOP3.LUT R2, R5, 0x1c0, RZ, 0xc0, !PT ;  /* 0x000001c005027812 */ /* 0x000fe200078ec0ff */
[----:B------:R-:W-:Y:S01]  /*07f0*/  IMAD.SHL.U32 R14, R14, 0x20, RZ ;  /* 0x000000200e0e7824 */ /* 0x000fe200078e00ff */
[----:B------:R-:W-:Y:S01]  /*0800*/  UIMAD.WIDE.U32 UR42, UR36, UR44, URZ ;  /* 0x0000002c242a72a5 */ /* 0x000fe2000f8e003f */
[----:B------:R-:W-:Y:S01]  /*0810*/  IMAD.SHL.U32 R7, R7, 0x40, RZ ;  /* 0x0000004007077824 */ /* 0x000fe200078e00ff */
[----:B------:R-:W-:Y:S01]  /*0820*/  LOP3.LUT R3, R3, 0x18, RZ, 0xc0, !PT ;  /* 0x0000001803037812 */ /* 0x000fe200078ec0ff */
[----:B------:R-:W-:Y:S01]  /*0830*/  IMAD.SHL.U32 R252, R0, 0x2, RZ ;  /* 0x0000000200fc7824 */ /* 0x000fe200078e00ff */
[----:B------:R-:W-:Y:S01]  /*0840*/  SHF.R.U32.HI R5, RZ, 0x3, R2 ;  /* 0x00000003ff057819 */ /* 0x000fe20000011602 */
[----:B------:R1:W-:Y:S01]  /*0850*/  STL [R1+0x88], R14 ;  /* 0x0000880e01007387 */ /* 0x0003e20000100800 */
[----:B------:R-:W-:Y:S01]  /*0860*/  LOP3.LUT R9, R3, 0x20, R6, 0xf8, !PT ;  /* 0x0000002003097812 */ /* 0x000fe200078ef806 */
[----:B------:R-:W-:Y:S01]  /*0870*/  IMAD.U32 R6, RZ, RZ, UR9 ;  /* 0x00000009ff067e24 */ /* 0x000fe2000f8e00ff */
[----:B------:R-:W-:Y:S01]  /*0880*/  LOP3.LUT R8, R5, R2, R3, 0x1e, !PT ;  /* 0x0000000205087212 */ /* 0x000fe200078e1e03 */
[----:B------:R-:W-:Y:S01]  /*0890*/  UIMAD UR53, UR37, UR44, URZ ;  /* 0x0000002c253572a4 */ /* 0x000fe2000f8e023f */
[----:B------:R-:W-:Y:S01]  /*08a0*/  LOP3.LUT R3, R2, 0x20, R14, 0xf8, !PT ;  /* 0x0000002002037812 */ /* 0x000fe200078ef80e */
[----:B------:R-:W-:Y:S01]  /*08b0*/  IMAD.SHL.U32 R2, R16, 0x2, RZ ;  /* 0x0000000210027824 */ /* 0x000fe200078e00ff */
[----:B------:R-:W-:-:S02]  /*08c0*/  USHF.R.S32.HI UR55, URZ, 0x1f, UR48 ;  /* 0x0000001f3f377899 */ /* 0x000fc40008011430 */
[----:B------:R-:W-:Y:S01]  /*08d0*/  LOP3.LUT R5, R3, R5, RZ, 0x3c, !PT ;  /* 0x0000000503057212 */ /* 0x000fe200078e3cff */
[--C-:B------:R-:W-:Y:S01]  /*08e0*/  IMAD R6, R18, 0x400, R2.reuse ;  /* 0x0000040012067824 */ /* 0x100fe200078e0202 */
[----:B------:R-:W-:Y:S01]  /*08f0*/  UIMAD UR52, UR7, UR52, URZ ;  /* 0x00000034073472a4 */ /* 0x000fe2000f8e023f */
[----:B------:R-:W-:Y:S01]  /*0900*/  IMAD R3, R13, 0x400, R2 ;  /* 0x000004000d037824 */ /* 0x000fe200078e0202 */
[----:B------:R-:W-:Y:S01]  /*0910*/  LOP3.LUT R2, R7, 0x1c0, RZ, 0xc0, !PT ;  /* 0x000001c007027812 */ /* 0x000fe200078ec0ff */
[----:B------:R-:W-:Y:S01]  /*0920*/  IMAD.IADD R15, R6, 0x1, R5 ;  /* 0x00000001060f7824 */ /* 0x000fe200078e0205 */
[----:B------:R-:W-:Y:S01]  /*0930*/  @!UP2 UIMAD UR51, UR8, UR51, URZ ;  /* 0x000000330833a2a4 */ /* 0x000fe2000f8e023f */
[----:B------:R-:W-:Y:S01]  /*0940*/  IMAD.SHL.U32 R5, R11, 0x8, RZ ;  /* 0x000000080b057824 */ /* 0x000fe200078e00ff */
[----:B------:R-:W-:Y:S01]  /*0950*/  USHF.R.S32.HI UR50, URZ, 0x1f, UR46 ;  /* 0x0000001f3f327899 */ /* 0x000fe2000801142e */
[----:B------:R-:W-:Y:S01]  /*0960*/  IMAD.SHL.U32 R7, R12, 0x40, RZ ;  /* 0x000000400c077824 */ /* 0x000fe200078e00ff */
[----:B------:R-:W-:Y:S01]  /*0970*/  USHF.R.S32.HI UR49, URZ, 0x1f, UR41 ;  /* 0x0000001f3f317899 */ /* 0x000fe20008011429 */
[----:B------:R-:W-:Y:S01]  /*0980*/  IMAD.MOV.U32 R11, RZ, RZ, 0x40 ;  /* 0x00000040ff0b7424 */ /* 0x000fe200078e00ff */
[----:B------:R-:W-:Y:S01]  /*0990*/  LOP3.LUT R5, R2, 0x8, R5, 0xf8, !PT ;  /* 0x0000000802057812 */ /* 0x000fe200078ef805 */
[----:B------:R-:W-:Y:S01]  /*09a0*/  IMAD.MOV.U32 R6, RZ, RZ, 0x20 ;  /* 0x00000020ff067424 */ /* 0x000fe200078e00ff */
[----:B------:R-:W-:Y:S01]  /*09b0*/  LOP3.LUT R7, R7, 0xfffffe00, RZ, 0xc0, !PT ;  /* 0xfffffe0007077812 */ /* 0x000fe200078ec0ff */
[----:B------:R-:W-:Y:S01]  /*09c0*/  IMAD.MOV.U32 R12, RZ, RZ, -0x10 ;  /* 0xfffffff0ff0c7424 */ /* 0x000fe200078e00ff */
[----:B------:R-:W-:Y:S01]  /*09d0*/  ULDC.U8 UR30, c[0x0][0x2d8] ;  /* 0x0000b600001e7ab9 */ /* 0x000fe20000000000 */
[----:B-1----:R-:W-:Y:S01]  /*09e0*/  IMAD.IADD R14, R3, 0x1, R8 ;  /* 0x00000001030e7824 */ /* 0x002fe200078e0208 */
[----:B------:R-:W-:Y:S01]  /*09f0*/  SHF.R.U32.HI R3, RZ, 0x3, R2 ;  /* 0x00000003ff037819 */ /* 0x000fe20000011602 */
[----:B------:R-:W-:-:S03]  /*0a00*/  IMAD R8, R18, 0x400, R7 ;  /* 0x0000040012087824 */ /* 0x000fc600078e0207 */
[----:B------:R-:W-:Y:S01]  /*0a10*/  LOP3.LUT R2, R3, R9, R2, 0x1e, !PT ;  /* 0x0000000903027212 */ /* 0x000fe200078e1e02 */
[----:B------:R-:W-:Y:S01]  /*0a20*/  IMAD R9, R13, 0x400, R7 ;  /* 0x000004000d097824 */ /* 0x000fe200078e0207 */
[----:B------:R-:W-:Y:S02]  /*0a30*/  LOP3.LUT R3, R5, R3, RZ, 0x3c, !PT ;  /* 0x0000000305037212 */ /* 0x000fe400078e3cff */
[----:B------:R-:W-:Y:S02]  /*0a40*/  SHF.R.S32.HI R5, RZ, 0x2, R17 ;  /* 0x00000002ff057819 */ /* 0x000fe40000011411 */
[----:B------:R-:W-:Y:S01]  /*0a50*/  LOP3.LUT R7, R2, R7, RZ, 0xfc, !PT ;  /* 0x0000000702077212 */ /* 0x000fe200078efcff */
[----:B------:R-:W-:Y:S01]  /*0a60*/  IMAD.IADD R8, R8, 0x1, R3 ;  /* 0x0000000108087824 */ /* 0x000fe200078e0203 */
[----:B------:R-:W-:Y:S01]  /*0a70*/  SEL R2, R11, 0xffffffc0, !P3 ;  /* 0xffffffc00b027807 */ /* 0x000fe20005800000 */
[----:B------:R-:W-:Y:S01]  /*0a80*/  IMAD.IADD R9, R3, 0x1, R9 ;  /* 0x0000000103097824 */ /* 0x000fe200078e0209 */
[----:B------:R-:W-:Y:S01]  /*0a90*/  SEL R3, R6, 0xffffffe0, !P4 ;  /* 0xffffffe006037807 */ /* 0x000fe20006000000 */
[----:B------:R-:W-:Y:S01]  /*0aa0*/  IMAD R13, R18, 0x10, R5 ;  /* 0x00000010120d7824 */ /* 0x000fe200078e0205 */
[----:B------:R-:W-:Y:S01]  /*0ab0*/  SEL R6, R6, 0xffffffe0, !P6 ;  /* 0xffffffe006067807 */ /* 0x000fe20007000000 */
[----:B------:R-:W-:Y:S01]  /*0ac0*/  IMAD.SHL.U32 R5, R10, 0x2, RZ ;  /* 0x000000020a057824 */ /* 0x000fe200078e00ff */
[----:B------:R-:W-:Y:S01]  /*0ad0*/  SEL R10, R12, 0x10, !P0 ;  /* 0x000000100c0a7807 */ /* 0x000fe20004000000 */
[----:B------:R-:W-:Y:S01]  /*0ae0*/  IMAD R16, R0, 0x2, R2 ;  /* 0x0000000200107824 */ /* 0x000fe200078e0202 */
[----:B------:R1:W-:Y:S01]  /*0af0*/  STL [R1+0x64], R13 ;  /* 0x0000640d01007387 */ /* 0x0003e20000100800 */
[----:B------:R-:W-:Y:S01]  /*0b00*/  LEA R12, R14, 0xc000, 0x1 ;  /* 0x0000c0000e0c7811 */ /* 0x000fe200078e08ff */
[----:B------:R-:W-:Y:S01]  /*0b10*/  IMAD.SHL.U32 R8, R8, 0x2, RZ ;  /* 0x0000000208087824 */ /* 0x000fe200078e00ff */
[----:B------:R-:W-:Y:S01]  /*0b20*/  LEA R9, R9, 0x12000, 0x1 ;  /* 0x0001200009097811 */ /* 0x000fe200078e08ff */
[----:B------:R2:W-:Y:S04]  /*0b30*/  STL [R1+0x38], R5 ;  /* 0x0000380501007387 */ /* 0x0005e80000100800 */
[----:B------:R-:W-:Y:S01]  /*0b40*/  STL [R1], R16 ;  /* 0x0000001001007387 */ /* 0x000fe20000100800 */
[----:B-1----:R-:W-:-:S02]  /*0b50*/  IMAD R13, R0, 0x2, R3 ;  /* 0x00000002000d7824 */ /* 0x002fc400078e0203 */
[----:B------:R-:W-:Y:S02]  /*0b60*/  IMAD.IADD R3, R3, 0x1, R16 ;  /* 0x0000000103037824 */ /* 0x000fe400078e0210 */
[----:B------:R-:W-:Y:S01]  /*0b70*/  IMAD.IADD R0, R2, 0x1, R13 ;  /* 0x0000000102007824 */ /* 0x000fe200078e020d */
[----:B------:R1:W-:Y:S01]  /*0b80*/  STL [R1+0x4], R13 ;  /* 0x0000040d01007387 */ /* 0x0003e20000100800 */
[----:B--2---:R-:W-:Y:S01]  /*0b90*/  SEL R5, R11, 0xffffffc0, !P5 ;  /* 0xffffffc00b057807 */ /* 0x004fe20006800000 */
[----:B------:R-:W-:Y:S02]  /*0ba0*/  IMAD R2, R4, 0x2, R2 ;  /* 0x0000000204027824 */ /* 0x000fe400078e0202 */
[----:B------:R2:W-:Y:S04]  /*0bb0*/  STL [R1+0x2c], R3 ;  /* 0x00002c0301007387 */ /* 0x0005e80000100800 */
[----:B------:R3:W-:Y:S01]  /*0bc0*/  STL [R1+0x10], R0 ;  /* 0x0000100001007387 */ /* 0x0007e20000100800 */
[----:B-1----:R-:W-:-:S02]  /*0bd0*/  IMAD.SHL.U32 R13, R15, 0x2, RZ ;  /* 0x000000020f0d7824 */ /* 0x002fc400078e00ff */
[----:B--2---:R-:W-:-:S03]  /*0be0*/  IMAD.SHL.U32 R3, R4, 0x2, RZ ;  /* 0x0000000204037824 */ /* 0x004fc600078e00ff */
[C---:B------:R-:W-:Y:S01]  /*0bf0*/  IADD3 R11, R13.reuse, 0x20, RZ ;  /* 0x000000200d0b7810 */ /* 0x040fe20007ffe0ff */
[----:B------:R-:W-:Y:S01]  /*0c00*/  STL [R1+0x3c], R13 ;  /* 0x00003c0d01007387 */ /* 0x000fe20000100800 */
[C---:B------:R-:W-:Y:S01]  /*0c10*/  IADD3 R4, R12.reuse, 0x40, RZ ;  /* 0x000000400c047810 */ /* 0x040fe20007ffe0ff */
[C---:B---3--:R-:W-:Y:S01]  /*0c20*/  IMAD.IADD R0, R13.reuse, 0x1, R10 ;  /* 0x000000010d007824 */ /* 0x048fe200078e020a */
[----:B------:R-:W-:Y:S01]  /*0c30*/  @P1 IADD3 R11, R13, -0x20, RZ ;  /* 0xffffffe00d0b1810 */ /* 0x000fe20007ffe0ff */
[----:B------:R-:W-:Y:S01]  /*0c40*/  STL [R1+0x70], R12 ;  /* 0x0000700c01007387 */ /* 0x000fe20000100800 */
[----:B------:R-:W-:-:S03]  /*0c50*/  @P2 IADD3 R4, R12, -0x40, RZ ;  /* 0xffffffc00c042810 */ /* 0x000fc60007ffe0ff */
        /* <DEDUP_REMOVED lines=20> */
.L_x_729:
        /* <DEDUP_REMOVED lines=53> */
.L_x_701:
        /* <DEDUP_REMOVED lines=58> */
.L_x_703:
        /* <DEDUP_REMOVED lines=18> */
.L_x_704:
        /* <DEDUP_REMOVED lines=71> */
.L_x_705:
[----:B------:R-:W-:Y:S02]  /*1a20*/  UMOV UR11, UR52 ;  /* 0x00000034000b7c82 */ /* 0x000fe40008000000 */
.L_x_706:
[----:B------:R-:W2:Y:S04]  /*1a30*/  LDL.64 R6, [R1+0x80] ;  /* 0x0000800001067983 */ /* 0x000ea80000100a00 */
[----:B------:R1:W3:Y:S01]  /*1a40*/  LDL.64 R18, [R1+0x80] ;  /* 0x0000800001127983 */ /* 0x0002e20000100a00 */
[----:B------:R-:W-:Y:S01]  /*1a50*/  UIADD3 UR8, UP5, UP4, UR8, UR46, UR48 ;  /* 0x0000002e08087290 */ /* 0x000fe2000fcbe030 */
[----:B------:R-:W-:Y:S01]  /*1a60*/  IMAD.U32 R11, RZ, RZ, UR38 ;  /* 0x00000026ff0b7e24 */ /* 0x000fe2000f8e00ff */
[----:B------:R-:W-:Y:S01]  /*1a70*/  USHF.R.S32.HI UR14, URZ, 0x1f, UR38 ;  /* 0x0000001f3f0e7899 */ /* 0x000fe20008011426 */
[----:B------:R-:W4:Y:S01]  /*1a80*/  S2R R31, SR_TID.X ;  /* 0x00000000001f7919 */ /* 0x000f220000002100 */
[----:B------:R-:W-:Y:S01]  /*1a90*/  UIADD3 UR17, UP1, UP0, UR17, UR8, UR20 ;  /* 0x0000000811117290 */ /* 0x000fe2000f83e014 */
[----:B------:R-:W-:Y:S01]  /*1aa0*/  BSSY B1, `(.L_x_702) ;  /* 0x00006ec000017945 */ /* 0x000fe20003800000 */
[----:B------:R-:W-:Y:S01]  /*1ab0*/  UIADD3.X UR7, UR10, UR50, UR55, UP5, UP4 ;  /* 0x000000320a077290 */ /* 0x000fe2000afe8437 */
[----:B------:R-:W5:Y:S01]  /*1ac0*/  S2R R36, SR_TID.X ;  /* 0x0000000000247919 */ /* 0x000f620000002100 */
[----:B------:R-:W-:-:S02]  /*1ad0*/  ULDC.64 UR8, c[0x0][0x1a8] ;  /* 0x00006a0000087ab9 */ /* 0x000fc40000000a00 */
[----:B------:R-:W-:Y:S01]  /*1ae0*/  UIADD3.X UR13, UR12, UR7, UR13, UP1, UP0 ;  /* 0x000000070c0d7290 */ /* 0x000fe20008fe040d */
[----:B------:R-:W1:Y:S01]  /*1af0*/  S2R R24, SR_TID.X ;  /* 0x0000000000187919 */ /* 0x000e620000002100 */
[----:B------:R-:W-:Y:S02]  /*1b00*/  UIMAD UR7, UR14, UR8, URZ ;  /* 0x000000080e0772a4 */ /* 0x000fe4000f8e023f */
[----:B------:R-:W-:Y:S02]  /*1b10*/  UISETP.GE.AND UP0, UPT, UR23, 0x1, UPT ;  /* 0x000000011700788c */ /* 0x000fe4000bf06270 */
[----:B------:R-:W-:Y:S02]  /*1b20*/  UIMAD UR12, UR38, UR9, UR7 ;  /* 0x00000009260c72a4 */ /* 0x000fe4000f8e0207 */
[----:B------:R-:W-:Y:S02]  /*1b30*/  UMOV UR20, 0x4 ;  /* 0x0000000400147882 */ /* 0x000fe40000000000 */
[----:B------:R-:W-:-:S02]  /*1b40*/  ULDC.64 UR8, c[0x0][0x378] ;  /* 0x0000de0000087ab9 */ /* 0x000fc40000000a00 */
[----:B------:R-:W-:-:S04]  /*1b50*/  UIMAD UR7, UR14, UR8, URZ ;  /* 0x000000080e0772a4 */ /* 0x000fc8000f8e023f */
[----:B------:R-:W-:Y:S01]  /*1b60*/  UIMAD UR10, UR38, UR9, UR7 ;  /* 0x00000009260a72a4 */ /* 0x000fe2000f8e0207 */
[----:B----4-:R-:W-:Y:S02]  /*1b70*/  SHF.R.S32.HI R31, RZ, 0x1f, R31 ;  /* 0x0000001fff1f7819 */ /* 0x010fe4000001141f */
[----:B------:R-:W-:Y:S02]  /*1b80*/  ULDC.64 UR8, c[0x0][0x370] ;  /* 0x0000dc0000087ab9 */ /* 0x000fe40000000a00 */
[----:B-----5:R-:W-:Y:S01]  /*1b90*/  LEA.HI R31, R31, R36, RZ, 0x3 ;  /* 0x000000241f1f7211 */ /* 0x020fe200078f18ff */
[----:B------:R-:W-:Y:S02]  /*1ba0*/  UIMAD UR7, UR24, UR8, URZ ;  /* 0x00000008180772a4 */ /* 0x000fe4000f8e023f */
[----:B------:R-:W-:Y:S01]  /*1bb0*/  UIADD3 UR8, UR16, UR15, URZ ;  /* 0x0000000f10087290 */ /* 0x000fe2000fffe03f */
[----:B------:R-:W-:Y:S01]  /*1bc0*/  SHF.R.S32.HI R31, RZ, 0x3, R31 ;  /* 0x00000003ff1f7819 */ /* 0x000fe2000001141f */
[----:B------:R-:W-:-:S02]  /*1bd0*/  UIMAD UR7, UR16, UR9, UR7 ;  /* 0x00000009100772a4 */ /* 0x000fc4000f8e0207 */
[----:B------:R-:W-:Y:S01]  /*1be0*/  UIADD3 UR9, UR16, UR11, URZ ;  /* 0x0000000b10097290 */ /* 0x000fe2000fffe03f */
[----:B------:R-:W-:Y:S01]  /*1bf0*/  SHF.R.S32.HI R26, RZ, 0x1f, R31 ;  /* 0x0000001fff1a7819 */ /* 0x000fe2000001141f */
[----:B------:R-:W-:Y:S01]  /*1c00*/  ULDC.64 UR14, c[0x0][0x200] ;  /* 0x00008000000e7ab9 */ /* 0x000fe20000000a00 */
[----:B------:R-:W-:Y:S01]  /*1c10*/  IADD3 R5, P1, R31, UR16, RZ ;  /* 0x000000101f057c10 */ /* 0x000fe2000ff3e0ff */
[----:B------:R-:W-:-:S03]  /*1c20*/  UIMAD.WIDE UR14, UR8, UR20, UR14 ;  /* 0x00000014080e72a5 */ /* 0x000fc6000f8e020e */
        /* <DEDUP_REMOVED lines=11> */
[----:B------:R-:W-:Y:S01]  /*1ce0*/  IMAD.U32 R5, RZ, RZ, UR16 ;  /* 0x00000010ff057e24 */ /* 0x000fe2000f8e00ff */
[----:B------:R-:W-:-:S03]  /*1cf0*/  ULEA.HI.SX32 UR16, UR27, 0xffffffff, 0x1a ;  /* 0xffffffff1b107891 */ /* 0x000fc6000f8fd23f */
[----:B------:R-:W-:-:S04]  /*1d00*/  IMAD.WIDE.U32 R6, R5, c[0x0][0x370], R6 ;  /* 0x0000dc0005067a25 */ /* 0x000fc800078e0006 */
[----:B------:R-:W-:Y:S01]  /*1d10*/  IMAD.U32 R5, RZ, RZ, UR38 ;  /* 0x00000026ff057e24 */ /* 0x000fe2000f8e00ff */
[----:B------:R-:W-:Y:S01]  /*1d20*/  IADD3 R7, R7, UR7, RZ ;  /* 0x0000000707077c10 */ /* 0x000fe2000fffe0ff */
[----:B------:R-:W-:-:S04]  /*1d30*/  IMAD.WIDE.U32 R8, R11, c[0x0][0x1a8], R8 ;  /* 0x00006a000b087a25 */ /* 0x000fc800078e0008 */
[----:B------:R-:W-:Y:S01]  /*1d40*/  IMAD.WIDE.U32 R6, R5, c[0x0][0x378], R6 ;  /* 0x0000de0005067a25 */ /* 0x000fe200078e0006 */
[----:B-1----:R-:W-:Y:S02]  /*1d50*/  SHF.R.S32.HI R5, RZ, 0x1f, R24 ;  /* 0x0000001fff057819 */ /* 0x002fe40000011418 */
[----:B------:R-:W-:Y:S02]  /*1d60*/  IADD3 R11, R9, UR12, RZ ;  /* 0x0000000c090b7c10 */ /* 0x000fe4000fffe0ff */
[----:B------:R-:W-:Y:S02]  /*1d70*/  LEA.HI R5, R5, R24, RZ, 0x5 ;  /* 0x0000001805057211 */ /* 0x000fe400078f28ff */
[----:B------:R-:W-:Y:S02]  /*1d80*/  LEA R16, P1, R8, c[0x0][0x160], 0x1 ;  /* 0x0000580008107a11 */ /* 0x000fe400078208ff */
[----:B------:R-:W-:Y:S02]  /*1d90*/  LOP3.LUT R10, R5, 0xffffffe0, RZ, 0xc0, !PT ;  /* 0xffffffe0050a7812 */ /* 0x000fe400078ec0ff */
[----:B------:R-:W-:-:S02]  /*1da0*/  SHF.R.S32.HI R5, RZ, 0x5, R5 ;  /* 0x00000005ff057819 */ /* 0x000fc40000011405 */
[----:B------:R-:W-:Y:S01]  /*1db0*/  LEA.HI.X R17, R8, c[0x0][0x164], R11, 0x1, P1 ;  /* 0x0000590008117a11 */ /* 0x000fe200008f0c0b */
[----:B------:R-:W-:Y:S01]  /*1dc0*/  IMAD.IADD R24, R24, 0x1, -R10 ;  /* 0x0000000118187824 */ /* 0x000fe200078e0a0a */
[----:B------:R-:W-:Y:S01]  /*1dd0*/  IADD3 R7, R7, UR10, RZ ;  /* 0x0000000a07077c10 */ /* 0x000fe2000fffe0ff */
[----:B------:R-:W-:Y:S01]  /*1de0*/  IMAD R10, R26, c[0x0][0x370], RZ ;  /* 0x0000dc001a0a7a24 */ /* 0x000fe200078e02ff */
[----:B------:R-:W-:Y:S01]  /*1df0*/  ULDC.64 UR10, c[0x0][0x3c8] ;  /* 0x0000f200000a7ab9 */ /* 0x000fe20000000a00 */
[----:B------:R-:W-:Y:S02]  /*1e00*/  IMAD R5, R5, UR47, R24 ;  /* 0x0000002f05057c24 */ /* 0x000fe4000f8e0218 */
[C---:B------:R-:W-:Y:S02]  /*1e10*/  IMAD R10, R31.reuse, c[0x0][0x374], R10 ;  /* 0x0000dd001f0a7a24 */ /* 0x040fe400078e020a */
[----:B------:R-:W-:Y:S01]  /*1e20*/  IMAD.WIDE.U32 R6, R31, c[0x0][0x370], R6 ;  /* 0x0000dc001f067a25 */ /* 0x000fe200078e0006 */
[----:B------:R-:W-:-:S04]  /*1e30*/  IADD3 R9, P0, R5, UR17, RZ ;  /* 0x0000001105097c10 */ /* 0x000fc8000ff1e0ff */
[----:B------:R-:W-:Y:S01]  /*1e40*/  LEA.HI.X.SX32 R8, R5, UR13, 0x1, P0 ;  /* 0x0000000d05087c11 */ /* 0x000fe200080f0eff */
[----:B------:R-:W-:Y:S01]  /*1e50*/  IMAD.IADD R5, R7, 0x1, R10 ;  /* 0x0000000107057824 */ /* 0x000fe200078e020a */
[----:B------:R-:W-:Y:S01]  /*1e60*/  PLOP3.LUT P0, PT, PT, PT, UP0, 0x80, 0x0 ;  /* 0x000000000000781c */ /* 0x000fe20003f0f008 */
[----:B------:R-:W-:Y:S01]  /*1e70*/  UIMAD.WIDE UR12, UR9, UR20, UR10 ;  /* 0x00000014090c72a5 */ /* 0x000fe2000f8e020a */
[C---:B------:R-:W-:Y:S02]  /*1e80*/  LEA R22, P1, R9.reuse, c[0x0][0x350], 0x2 ;  /* 0x0000d40009167a11 */ /* 0x040fe400078210ff */
[C---:B------:R-:W-:Y:S02]  /*1e90*/  LEA R12, P2, R6.reuse, c[0x0][0x330], 0x1 ;  /* 0x0000cc00060c7a11 */ /* 0x040fe400078408ff */
[----:B------:R-:W-:Y:S02]  /*1ea0*/  LEA.HI.X R23, R9, c[0x0][0x354], R8, 0x2, P1 ;  /* 0x0000d50009177a11 */ /* 0x000fe400008f1408 */
[----:B------:R-:W-:-:S05]  /*1eb0*/  LEA.HI.X R13, R6, c[0x0][0x334], R5, 0x1, P2 ;  /* 0x0000cd00060d7a11 */ /* 0x000fca00010f0c05 */
[----:B------:R-:W-:Y:S05]  /*1ec0*/  @!P0 BRA `(.L_x_707) ;  /* 0x0000623000008947 */ /* 0x000fea0003800000 */
[----:B--2---:R-:W2:Y:S01]  /*1ed0*/  LDL R30, [R1+0x38] ;  /* 0x00003800011e7983 */ /* 0x004ea20000100800 */
[----:B------:R-:W-:Y:S01]  /*1ee0*/  ULDC.64 UR10, c[0x0][0x1a0] ;  /* 0x00006800000a7ab9 */ /* 0x000fe20000000a00 */
[----:B------:R-:W-:Y:S01]  /*1ef0*/  IMAD.U32 R8, RZ, RZ, UR19 ;  /* 0x00000013ff087e24 */ /* 0x000fe2000f8e00ff */
[----:B------:R-:W-:Y:S01]  /*1f00*/  ULDC.64 UR8, c[0x0][0x198] ;  /* 0x0000660000087ab9 */ /* 0x000fe20000000a00 */
[----:B------:R-:W-:Y:S01]  /*1f10*/  IMAD.U32 R6, RZ, RZ, UR19 ;  /* 0x00000013ff067e24 */ /* 0x000fe2000f8e00ff */
[----:B------:R-:W-:Y:S01]  /*1f20*/  UIMAD UR10, UR18, UR10, URZ ;  /* 0x0000000a120a72a4 */ /* 0x000fe2000f8e023f */
[----:B------:R-:W-:Y:S01]  /*1f30*/  IADD3 R11, R31, 0x20, RZ ;  /* 0x000000201f0b7810 */ /* 0x000fe20007ffe0ff */
[----:B------:R-:W-:Y:S01]  /*1f40*/  UIMAD UR7, UR18, UR8, URZ ;  /* 0x00000008120772a4 */ /* 0x000fe2000f8e023f */
[--C-:B------:R-:W-:Y:S01]  /*1f50*/  IMAD.WIDE.U32 R8, R8, c[0x0][0x1a0], R18.reuse ;  /* 0x0000680008087a25 */ /* 0x100fe200078e0012 */
[----:B------:R-:W-:Y:S02]  /*1f60*/  UIMAD UR11, UR19, UR11, UR10 ;  /* 0x0000000b130b72a4 */ /* 0x000fe4000f8e020a */
[----:B------:R-:W-:Y:S01]  /*1f70*/  UIMAD UR10, UR19, UR9, UR7 ;  /* 0x00000009130a72a4 */ /* 0x000fe2000f8e0207 */
[----:B------:R-:W-:Y:S01]  /*1f80*/  IMAD.WIDE.U32 R6, R6, c[0x0][0x198], R18 ;  /* 0x0000660006067a25 */ /* 0x000fe200078e0012 */
[----:B------:R-:W-:Y:S01]  /*1f90*/  UIMAD UR9, UR28, -0x40, UR6 ;  /* 0xffffffc01c0978a4 */ /* 0x000fe2000f8e0206 */
[----:B------:R-:W-:Y:S01]  /*1fa0*/  IADD3 R10, P3, R8, UR25, RZ ;  /* 0x00000019080a7c10 */ /* 0x000fe2000ff7e0ff */
[----:B------:R-:W-:-:S04]  /*1fb0*/  UMOV UR7, UR16 ;  /* 0x0000001000077c82 */ /* 0x000fc80008000000 */
[----:B------:R-:W-:Y:S01]  /*1fc0*/  ISETP.GE.AND P2, PT, R11, UR9, PT ;  /* 0x000000090b007c0c */ /* 0x000fe2000bf46270 */
[----:B------:R-:W-:Y:S01]  /*1fd0*/  UIMAD UR8, UR7, -0x40, UR23 ;  /* 0xffffffc0070878a4 */ /* 0x000fe2000f8e0217 */
[----:B------:R-:W-:Y:S01]  /*1fe0*/  IADD3 R8, P0, R6, UR33, RZ ;  /* 0x0000002106087c10 */ /* 0x000fe2000ff1e0ff */
[----:B------:R-:W-:Y:S01]  /*1ff0*/  IMAD.U32 R5, RZ, RZ, UR10 ;  /* 0x0000000aff057e24 */ /* 0x000fe2000f8e00ff */
[----:B------:R-:W-:-:S03]  /*2000*/  MOV R6, UR11 ;  /* 0x0000000b00067c02 */ /* 0x000fc60008000f00 */
[----:B------:R-:W-:Y:S02]  /*2010*/  ISETP.GE.AND P1, PT, R11, UR8, PT ;  /* 0x000000080b007c0c */ /* 0x000fe4000bf26270 */
[----:B------:R-:W-:Y:S02]  /*2020*/  IADD3.X R11, R9, UR26, R6, P3, !PT ;  /* 0x0000001a090b7c10 */ /* 0x000fe40009ffe406 */
[----:B------:R-:W-:Y:S02]  /*2030*/  IADD3.X R9, R7, UR34, R5, P0, !PT ;  /* 0x0000002207097c10 */ /* 0x000fe400087fe405 */
[----:B------:R-:W-:-:S05]  /*2040*/  @!P2 IADD3 R18, P0, R31, 0x20, RZ ;  /* 0x000000201f12a810 */ /* 0x000fca0007f1e0ff */
[----:B------:R-:W-:Y:S01]  /*2050*/  @!P2 IMAD.X R19, RZ, RZ, R26, P0 ;  /* 0x000000ffff13a224 */ /* 0x000fe200000e061a */
[----:B------:R-:W-:Y:S01]  /*2060*/  PLOP3.LUT P0, PT, PT, PT, UP3, 0x80, 0x0 ;  /* 0x000000000000781c */ /* 0x000fe20003f0f038 */
[C---:B------:R-:W-:Y:S02]  /*2070*/  IMAD R6, R14.reuse, c[0x0][0x1b8], RZ ;  /* 0x00006e000e067a24 */ /* 0x040fe400078e02ff */
[----:B------:R-:W-:Y:S01]  /*2080*/  IMAD R5, R14, c[0x0][0x1b0], RZ ;  /* 0x00006c000e057a24 */ /* 0x000fe200078e02ff */
[----:B------:R-:W-:Y:S01]  /*2090*/  MOV R34, R12 ;  /* 0x0000000c00227202 */ /* 0x000fe20000000f00 */
[----:B------:R-:W-:Y:S01]  /*20a0*/  IMAD.MOV.U32 R27, RZ, RZ, 0x40 ;  /* 0x00000040ff1b7424 */ /* 0x000fe200078e00ff */
[----:B------:R-:W-:Y:S01]  /*20b0*/  ISETP.GE.AND P3, PT, R31, UR9, PT ;  /* 0x000000091f007c0c */ /* 0x000fe2000bf66270 */
[----:B------:R-:W-:Y:S02]  /*20c0*/  IMAD.MOV.U32 R35, RZ, RZ, R13 ;  /* 0x000000ffff237224 */ /* 0x000fe400078e000d */
[----:B------:R-:W-:-:S02]  /*20d0*/  IMAD R12, R4, c[0x0][0x1bc], R6 ;  /* 0x00006f00040c7a24 */ /* 0x000fc400078e0206 */
[C---:B------:R-:W-:Y:S02]  /*20e0*/  IMAD R13, R4.reuse, c[0x0][0x1b4], R5 ;  /* 0x00006d00040d7a24 */ /* 0x040fe400078e0205 */
[----:B------:R-:W-:Y:S01]  /*20f0*/  IMAD.WIDE.U32 R6, R4, c[0x0][0x1b8], R10 ;  /* 0x00006e0004067a25 */ /* 0x000fe200078e000a */
[----:B------:R-:W-:Y:S03]  /*2100*/  @P0 BAR.SYNC.DEFER_BLOCKING 0x0 ;  /* 0x0000000000000b1d */ /* 0x000fe60000010000 */
[----:B------:R-:W-:-:S04]  /*2110*/  IMAD.WIDE.U32 R14, R27, c[0x0][0x370], RZ ;  /* 0x0000dc001b0e7a25 */ /* 0x000fc800078e00ff */
[----:B------:R-:W-:Y:S01]  /*2120*/  IMAD.WIDE.U32 R4, R4, c[0x0][0x1b0], R8 ;  /* 0x00006c0004047a25 */ /* 0x000fe200078e0008 */
[----:B------:R-:W-:Y:S02]  /*2130*/  @!P1 IADD3 R14, P4, R34, R14, RZ ;  /* 0x0000000e220e9210 */ /* 0x000fe40007f9e0ff */
[----:B------:R-:W-:Y:S01]  /*2140*/  @!P2 IADD3 R8, P5, R31, 0x20, RZ ;  /* 0x000000201f08a810 */ /* 0x000fe20007fbe0ff */
[----:B------:R-:W-:Y:S01]  /*2150*/  IMAD R9, R27, c[0x0][0x374], RZ ;  /* 0x0000dd001b097a24 */ /* 0x000fe200078e02ff */
[----:B------:R-:W-:Y:S01]  /*2160*/  IADD3 R5, R5, R13, RZ ;  /* 0x0000000d05057210 */ /* 0x000fe20007ffe0ff */
[----:B------:R-:W-:Y:S01]  /*2170*/  @!P2 IMAD R19, R19, c[0x0][0x198], RZ ;  /* 0x000066001313aa24 */ /* 0x000fe200078e02ff */
[----:B------:R-:W-:Y:S02]  /*2180*/  IADD3 R7, R7, R12, RZ ;  /* 0x0000000c07077210 */ /* 0x000fe40007ffe0ff */
[----:B------:R-:W-:Y:S01]  /*2190*/  @!P1 IADD3.X R15, R35, R15, R9, P4, !PT ;  /* 0x0000000f230f9210 */ /* 0x000fe200027fe409 */
[----:B------:R-:W-:Y:S01]  /*21a0*/  @!P2 IMAD.X R9, RZ, RZ, R26, P5 ;  /* 0x000000ffff09a224 */ /* 0x000fe200028e061a */
[----:B------:R-:W-:Y:S01]  /*21b0*/  @!P2 MOV R10, R4 ;  /* 0x00000004000aa202 */ /* 0x000fe20000000f00 */
[----:B------:R-:W-:-:S02]  /*21c0*/  @!P2 IMAD.MOV.U32 R11, RZ, RZ, R5 ;  /* 0x000000ffff0ba224 */ /* 0x000fc400078e0005 */
[----:B------:R-:W-:Y:S01]  /*21d0*/  @!P3 IMAD R20, R26, c[0x0][0x1a0], RZ ;  /* 0x000068001a14ba24 */ /* 0x000fe200078e02ff */
[----:B------:R-:W-:Y:S01]  /*21e0*/  @!P2 MOV R12, R6 ;  /* 0x00000006000ca202 */ /* 0x000fe20000000f00 */
[C---:B------:R-:W-:Y:S02]  /*21f0*/  @!P2 IMAD R25, R18.reuse, c[0x0][0x19c], R19 ;  /* 0x000067001219aa24 */ /* 0x040fe400078e0213 */
[----:B------:R-:W-:Y:S02]  /*2200*/  @!P2 IMAD.MOV.U32 R13, RZ, RZ, R7 ;  /* 0x000000ffff0da224 */ /* 0x000fe400078e0007 */
[----:B------:R-:W-:Y:S02]  /*2210*/  @!P2 IMAD R9, R9, c[0x0][0x1a0], RZ ;  /* 0x000068000909aa24 */ /* 0x000fe400078e02ff */
[----:B------:R-:W-:-:S04]  /*2220*/  @!P2 IMAD.WIDE.U32 R18, R18, c[0x0][0x198], R10 ;  /* 0x000066001212aa25 */ /* 0x000fc800078e000a */
[C---:B------:R-:W-:Y:S02]  /*2230*/  @!P3 IMAD R10, R31.reuse, c[0x0][0x1a4], R20 ;  /* 0x000069001f0aba24 */ /* 0x040fe400078e0214 */
[----:B------:R-:W-:-:S04]  /*2240*/  @!P3 IMAD.WIDE.U32 R6, R31, c[0x0][0x1a0], R6 ;  /* 0x000068001f06ba25 */ /* 0x000fc800078e0006 */
[C---:B------:R-:W-:Y:S01]  /*2250*/  @!P2 IMAD R21, R8.reuse, c[0x0][0x1a4], R9 ;  /* 0x000069000815aa24 */ /* 0x040fe200078e0209 */
[----:B------:R-:W-:Y:S01]  /*2260*/  @!P3 IADD3 R7, R7, R10, RZ ;  /* 0x0000000a0707b210 */ /* 0x000fe20007ffe0ff */
[----:B------:R-:W-:Y:S01]  /*2270*/  @!P2 IMAD.WIDE.U32 R8, R8, c[0x0][0x1a0], R12 ;  /* 0x000068000808aa25 */ /* 0x000fe200078e000c */
[----:B------:R-:W-:-:S03]  /*2280*/  @!P3 LEA R12, P5, R6, c[0x0][0x170], 0x1 ;  /* 0x00005c00060cba11 */ /* 0x000fc600078a08ff */
[----:B------:R-:W-:Y:S01]  /*2290*/  @!P3 IMAD R11, R26, c[0x0][0x198], RZ ;  /* 0x000066001a0bba24 */ /* 0x000fe200078e02ff */
[----:B------:R-:W-:Y:S01]  /*22a0*/  @!P3 LEA.HI.X R13, R6, c[0x0][0x174], R7, 0x1, P5 ;  /* 0x00005d00060dba11 */ /* 0x000fe200028f0c07 */
[----:B------:R-:W-:Y:S01]  /*22b0*/  @!P2 IMAD.IADD R9, R9, 0x1, R21 ;  /* 0x000000010909a824 */ /* 0x000fe200078e0215 */
[C---:B------:R-:W-:Y:S01]  /*22c0*/  @!P2 LEA R10, P4, R8.reuse, c[0x0][0x170], 0x1 ;  /* 0x00005c00080aaa11 */ /* 0x040fe200078808ff */
[C---:B------:R-:W-:Y:S01]  /*22d0*/  @!P3 IMAD R20, R31.reuse, c[0x0][0x19c], R11 ;  /* 0x000067001f14ba24 */ /* 0x040fe200078e020b */
[----:B------:R-:W-:Y:S02]  /*22e0*/  MOV R32, R16 ;  /* 0x0000001000207202 */ /* 0x000fe40000000f00 */
[----:B------:R-:W-:Y:S01]  /*22f0*/  @!P2 LEA.HI.X R11, R8, c[0x0][0x174], R9, 0x1, P4 ;  /* 0x00005d00080baa11 */ /* 0x000fe200020f0c09 */
[----:B------:R-:W-:Y:S01]  /*2300*/  IMAD.MOV.U32 R33, RZ, RZ, R17 ;  /* 0x000000ffff217224 */ /* 0x000fe200078e0011 */
[----:B------:R-:W-:Y:S04]  /*2310*/  STL.64 [R1+0x48], R34 ;  /* 0x0000482201007387 */ /* 0x000fe80000100a00 */
[----:B------:R-:W-:Y:S04]  /*2320*/  STL.64 [R1+0x40], R32 ;  /* 0x0000402001007387 */ /* 0x000fe80000100a00 */
        /* <DEDUP_REMOVED lines=18> */
[----:B------:R-:W-:-:S03]  /*2450*/  ISETP.GE.AND P0, PT, R31, UR8, PT ;  /* 0x000000081f007c0c */ /* 0x000fc6000bf06270 */
[----:B------:R-:W0:Y:S04]  /*2460*/  LDGDEPBAR ;  /* 0x00000000000079af */ /* 0x000e280000000000 */
[----:B--2---:R-:W2:Y:S06]  /*2470*/  LDL R10, [R1+0x64] ;  /* 0x00006400010a7983 */ /* 0x004eac0000100800 */
[----:B------:R-:W-:Y:S04]  /*2480*/  @P0 STS.128 [R30+0x6000], RZ ;  /* 0x006000ff1e000388 */ /* 0x000fe80000000c00 */
[----:B------:R-:W-:Y:S04]  /*2490*/  @P0 STS.128 [R30+0x8000], RZ ;  /* 0x008000ff1e000388 */ /* 0x000fe80000000c00 */
[----:B------:R-:W-:Y:S04]  /*24a0*/  @P0 STS.128 [R30+0xa000], RZ ;  /* 0x00a000ff1e000388 */ /* 0x000fe80000000c00 */
[----:B------:R-:W-:Y:S01]  /*24b0*/  @!PT LDS RZ, [RZ] ;  /* 0x00000000fffff984 */ /* 0x000fe20000000800 */
[----:B------:R-:W-:Y:S01]  /*24c0*/  @!PT LDS RZ, [RZ] ;  /* 0x00000000fffff984 */ /* 0x000fe20000000800 */
[----:B------:R-:W-:Y:S01]  /*24d0*/  @!PT LDS RZ, [RZ] ;  /* 0x00000000fffff984 */ /* 0x000fe20000000800 */
[----:B------:R1:W-:Y:S01]  /*24e0*/  @!P0 LDGSTS.E.BYPASS.LTC128B.128 [R30+0x6000], [R34.64] ;  /* 0x06000000221e8fae */ /* 0x0003e2000b901d44 */
[----:B------:R-:W-:-:S03]  /*24f0*/  IMAD.WIDE.U32 R28, R27, c[0x0][0x190], RZ ;  /* 0x000064001b1c7a25 */ /* 0x000fc600078e00ff */
[----:B------:R1:W-:Y:S04]  /*2500*/  @!P0 LDGSTS.E.BYPASS.LTC128B.128 [R30+0x8000], [R34.64+0x80] ;  /* 0x08000080221e8fae */ /* 0x0003e8000b901d44 */
[----:B------:R1:W-:Y:S04]  /*2510*/  @!P0 LDGSTS.E.BYPASS.LTC128B.128 [R30+0xa000], [R34.64+0x100] ;  /* 0x0a000100221e8fae */ /* 0x0003e8000b901d44 */
[----:B------:R-:W-:Y:S04]  /*2520*/  @P1 STS.128 [R30+0x7000], RZ ;  /* 0x007000ff1e001388 */ /* 0x000fe80000000c00 */
[----:B------:R-:W-:Y:S01]  /*2530*/  @P1 STS.128 [R30+0x9000], RZ ;  /* 0x009000ff1e001388 */ /* 0x000fe20000000c00 */
[----:B------:R-:W-:-:S03]  /*2540*/  IMAD R27, R27, c[0x0][0x194], RZ ;  /* 0x000065001b1b7a24 */ /* 0x000fc600078e02ff */
[----:B------:R-:W-:Y:S01]  /*2550*/  @P1 STS.128 [R30+0xb000], RZ ;  /* 0x00b000ff1e001388 */ /* 0x000fe20000000c00 */
[----:B------:R-:W-:-:S03]  /*2560*/  @!P1 IADD3 R8, P6, R32, R28, RZ ;  /* 0x0000001c20089210 */ /* 0x000fc60007fde0ff */
[----:B------:R-:W-:Y:S01]  /*2570*/  @!PT LDS RZ, [RZ] ;  /* 0x00000000fffff984 */ /* 0x000fe20000000800 */
[----:B------:R-:W-:Y:S01]  /*2580*/  @!PT LDS RZ, [RZ] ;  /* 0x00000000fffff984 */ /* 0x000fe20000000800 */
[----:B------:R-:W-:Y:S01]  /*2590*/  @!PT LDS RZ, [RZ] ;  /* 0x00000000fffff984 */ /* 0x000fe20000000800 */
[----:B------:R1:W-:Y:S01]  /*25a0*/  @!P1 LDGSTS.E.BYPASS.LTC128B.128 [R30+0x7000], [R14.64] ;  /* 0x070000000e1e9fae */ /* 0x0003e2000b901d44 */
[----:B------:R-:W-:-:S03]  /*25b0*/  @!P3 IMAD.WIDE.U32 R16, R31, c[0x0][0x198], R4 ;  /* 0x000066001f10ba25 */ /* 0x000fc600078e0004 */
[----:B------:R1:W-:Y:S04]  /*25c0*/  @!P1 LDGSTS.E.BYPASS.LTC128B.128 [R30+0x9000], [R14.64+0x80] ;  /* 0x090000800e1e9fae */ /* 0x0003e8000b901d44 */
[----:B------:R1:W-:Y:S04]  /*25d0*/  @!P1 LDGSTS.E.BYPASS.LTC128B.128 [R30+0xb000], [R14.64+0x100] ;  /* 0x0b0001000e1e9fae */ /* 0x0003e8000b901d44 */
[----:B------:R-:W-:Y:S01]  /*25e0*/  @P0 STS.128 [R30], RZ ;  /* 0x000000ff1e000388 */ /* 0x000fe20000000c00 */
[----:B------:R-:W-:-:S03]  /*25f0*/  @!P1 IADD3.X R9, R33, R29, R27, P6, !PT ;  /* 0x0000001d21099210 */ /* 0x000fc600037fe41b */
[----:B------:R-:W-:Y:S04]  /*2600*/  @P0 STS.128 [R30+0x2000], RZ ;  /* 0x002000ff1e000388 */ /* 0x000fe80000000c00 */
[----:B------:R-:W-:Y:S01]  /*2610*/  @P0 STS.128 [R30+0x4000], RZ ;  /* 0x004000ff1e000388 */ /* 0x000fe20000000c00 */
[----:B------:R-:W-:-:S03]  /*2620*/  @!P3 IADD3 R5, R17, R20, RZ ;  /* 0x000000141105b210 */ /* 0x000fc60007ffe0ff */
[----:B------:R-:W-:Y:S01]  /*2630*/  @!PT LDS RZ, [RZ] ;  /* 0x00000000fffff984 */ /* 0x000fe20000000800 */
[----:B------:R-:W-:Y:S01]  /*2640*/  @!PT LDS RZ, [RZ] ;  /* 0x00000000fffff984 */ /* 0x000fe20000000800 */
[----:B------:R-:W-:Y:S01]  /*2650*/  @!PT LDS RZ, [RZ] ;  /* 0x00000000fffff984 */ /* 0x000fe20000000800 */
[----:B------:R1:W-:Y:S01]  /*2660*/  @!P0 LDGSTS.E.BYPASS.LTC128B.128 [R30], [R32.64] ;  /* 0x00000000201e8fae */ /* 0x0003e2000b901d44 */
[----:B------:R-:W-:-:S03]  /*2670*/  @!P3 LEA R6, P5, R16, c[0x0][0x168], 0x1 ;  /* 0x00005a001006ba11 */ /* 0x000fc600078a08ff */
[----:B------:R1:W-:Y:S04]  /*2680*/  @!P0 LDGSTS.E.BYPASS.LTC128B.128 [R30+0x2000], [R32.64+0x80] ;  /* 0x02000080201e8fae */ /* 0x0003e8000b901d44 */
[----:B------:R1:W-:Y:S04]  /*2690*/  @!P0 LDGSTS.E.BYPASS.LTC128B.128 [R30+0x4000], [R32.64+0x100] ;  /* 0x04000100201e8fae */ /* 0x0003e8000b901d44 */
[----:B------:R-:W-:Y:S01]  /*26a0*/  @P1 STS.128 [R30+0x1000], RZ ;  /* 0x001000ff1e001388 */ /* 0x000fe20000000c00 */
[----:B------:R-:W-:-:S03]  /*26b0*/  @!P3 LEA.HI.X R7, R16, c[0x0][0x16c], R5, 0x1, P5 ;  /* 0x00005b001007ba11 */ /* 0x000fc600028f0c05 */
[----:B------:R-:W-:Y:S01]  /*26c0*/  @P1 STS.128 [R30+0x3000], RZ ;  /* 0x003000ff1e001388 */ /* 0x000fe20000000c00 */
[----:B------:R-:W-:-:S03]  /*26d0*/  @!P2 IMAD.IADD R17, R19, 0x1, R25 ;  /* 0x000000011311a824 */ /* 0x000fc600078e0219 */
[----:B------:R-:W-:Y:S01]  /*26e0*/  @P1 STS.128 [R30+0x5000], RZ ;  /* 0x005000ff1e001388 */ /* 0x000fe20000000c00 */
[----:B------:R-:W-:-:S03]  /*26f0*/  @!P2 LEA R4, P4, R18, c[0x0][0x168], 0x1 ;  /* 0x00005a001204aa11 */ /* 0x000fc600078808ff */
[----:B------:R-:W-:Y:S01]  /*2700*/  @!PT LDS RZ, [RZ] ;  /* 0x00000000fffff984 */ /* 0x000fe20000000800 */
[----:B------:R-:W-:Y:S01]  /*2710*/  @!PT LDS RZ, [RZ] ;  /* 0x00000000fffff984 */ /* 0x000fe20000000800 */
[----:B------:R-:W-:Y:S01]  /*2720*/  @!PT LDS RZ, [RZ] ;  /* 0x00000000fffff984 */ /* 0x000fe20000000800 */
[----:B------:R3:W-:Y:S04]  /*2730*/  @!P1 LDGSTS.E.BYPASS.LTC128B.128 [R30+0x1000], [R8.64] ;  /* 0x01000000081e9fae */ /* 0x0007e8000b901d44 */
[----:B------:R3:W-:Y:S04]  /*2740*/  @!P1 LDGSTS.E.BYPASS.LTC128B.128 [R30+0x3000], [R8.64+0x80] ;  /* 0x03000080081e9fae */ /* 0x0007e8000b901d44 */
[----:B------:R3:W-:Y:S04]  /*2750*/  @!P1 LDGSTS.E.BYPASS.LTC128B.128 [R30+0x5000], [R8.64+0x100] ;  /* 0x05000100081e9fae */ /* 0x0007e8000b901d44 */
        /* <DEDUP_REMOVED lines=19> */
[----:B------:R-:W-:Y:S01]  /*2890*/  UMOV UR9, UR15 ;  /* 0x0000000f00097c82 */ /* 0x000fe20008000000 */
[----:B----4-:R-:W-:Y:S01]  /*28a0*/  MOV R6, 0x7f800000 ;  /* 0x7f80000000067802 */ /* 0x010fe20000000f00 */
[----:B------:R-:W-:Y:S01]  /*28b0*/  IMAD.MOV.U32 R7, RZ, RZ, 0x7f800000 ;  /* 0x7f800000ff077424 */ /* 0x000fe200078e00ff */
[----:B------:R-:W0:Y:S01]  /*28c0*/  LDGDEPBAR ;  /* 0x00000000000079af */ /* 0x000e220000000000 */
[----:B------:R-:W-:-:S04]  /*28d0*/  DEPBAR.LE SB0, 0x1 ;  /* 0x000080400000791a */ /* 0x000fc80000000000 */
[C---:B--2---:R-:W-:Y:S02]  /*28e0*/  IADD3 R4, R10.reuse, 0x8, RZ ;  /* 0x000000080a047810 */ /* 0x044fe40007ffe0ff */
[----:B------:R-:W-:Y:S02]  /*28f0*/  ISETP.GE.AND P1, PT, R10, UR8, PT ;  /* 0x000000080a007c0c */ /* 0x000fe4000bf26270 */
[----:B------:R-:W-:Y:S02]  /*2900*/  ISETP.GE.AND P0, PT, R4, UR8, PT ;  /* 0x0000000804007c0c */ /* 0x000fe4000bf06270 */
[----:B------:R-:W-:Y:S01]  /*2910*/  MOV R4, 0x4 ;  /* 0x0000000400047802 */ /* 0x000fe20000000f00 */
[----:B------:R-:W-:-:S04]  /*2920*/  UMOV UR8, UR14 ;  /* 0x0000000e00087c82 */ /* 0x000fc80008000000 */
[----:B------:R-:W-:-:S05]  /*2930*/  IMAD.WIDE R4, R10, R4, UR8 ;  /* 0x000000080a047e25 */ /* 0x000fca000f8e0204 */
[----:B------:R-:W2:Y:S04]  /*2940*/  @!P1 LDG.E R7, [R4.64] ;  /* 0x0000000404079981 */ /* 0x000ea8000c1e1900 */
[----:B------:R-:W4:Y:S04]  /*2950*/  @!P0 LDG.E R6, [R4.64+0x20] ;  /* 0x0000200404068981 */ /* 0x000f28000c1e1900 */
[----:B------:R-:W-:Y:S01]  /*2960*/  BAR.SYNC.DEFER_BLOCKING 0x0 ;  /* 0x0000000000007b1d */ /* 0x000fe20000010000 */
[----:B---3--:R-:W-:-:S05]  /*2970*/  SHF.R.S32.HI R8, RZ, 0x1f, R24 ;  /* 0x0000001fff087819 */ /* 0x008fca0000011418 */
[----:B------:R-:W3:Y:S04]  /*2980*/  LDSM.16.M88.4 R148, [R252+0x12000] ;  /* 0x01200000fc94783b */ /* 0x000ee80000000200 */
[----:B------:R-:W1:Y:S04]  /*2990*/  LDSM.16.M88.4 R152, [R252+0x12800] ;  /* 0x01280000fc98783b */ /* 0x000e680000000200 */
[----:B------:R-:W1:Y:S04]  /*29a0*/  LDSM.16.M88.4 R180, [R252+0x14000] ;  /* 0x01400000fcb4783b */ /* 0x000e680000000200 */
[----:B------:R-:W1:Y:S04]  /*29b0*/  LDSM.16.M88.4 R184, [R252+0x14800] ;  /* 0x01480000fcb8783b */ /* 0x000e680000000200 */
[----:B------:R-:W1:Y:S04]  /*29c0*/  LDSM.16.M88.4 R212, [R252+0x16000] ;  /* 0x01600000fcd4783b */ /* 0x000e680000000200 */
[----:B------:R-:W1:Y:S04]  /*29d0*/  LDSM.16.M88.4 R216, [R252+0x16800] ;  /* 0x01680000fcd8783b */ /* 0x000e680000000200 */
[----:B----4-:R4:W-:Y:S04]  /*29e0*/  STL [R1+0x60], R6 ;  /* 0x0000600601007387 */ /* 0x0109e80000100800 */
[----:B--2---:R2:W-:Y:S01]  /*29f0*/  STL [R1+0x5c], R7 ;  /* 0x00005c0701007387 */ /* 0x0045e20000100800 */
[----:B----4-:R-:W-:Y:S01]  /*2a00*/  IMAD.MOV.U32 R6, RZ, RZ, c[0x0][0x308] ;  /* 0x0000c200ff067624 */ /* 0x010fe200078e00ff */
[----:B--2---:R-:W-:-:S05]  /*2a10*/  MOV R7, c[0x0][0x30c] ;  /* 0x0000c30000077a02 */ /* 0x004fca0000000f00 */
[----:B------:R2:W4:Y:S04]  /*2a20*/  LDG.E.64 R4, [R6.64+0x8] ;  /* 0x0000080406047981 */ /* 0x000528000c1e1b00 */
[----:B--2---:R-:W2:Y:S01]  /*2a30*/  LDG.E.64 R6, [R6.64] ;  /* 0x0000000406067981 */ /* 0x004ea2000c1e1b00 */
[----:B----4-:R-:W-:-:S04]  /*2a40*/  IADD3 R4, P1, P0, R4, UR41, R24 ;  /* 0x0000002904047c10 */ /* 0x010fc8000f83e018 */
[----:B------:R-:W-:-:S05]  /*2a50*/  IADD3.X R5, R5, UR49, R8, P1, P0 ;  /* 0x0000003105057c10 */ /* 0x000fca0008fe0408 */
[----:B------:R4:W-:Y:S04]  /*2a60*/  STL [R1+0x78], R5 ;  /* 0x0000780501007387 */ /* 0x0009e80000100800 */
[----:B------:R5:W-:Y:S01]  /*2a70*/  STL.64 [R1+0x30], R22 ;  /* 0x0000301601007387 */ /* 0x000be20000100a00 */
[----:B--2---:R2:W1:Y:S08]  /*2a80*/  R2UR UR14, R7 ;  /* 0x00000000070e73c2 */ /* 0x00447000000e0000 */
[----:B------:R1:W3:Y:S01]  /*2a90*/  R2UR UR15, R6 ;  /* 0x00000000060f73c2 */ /* 0x0002e200000e0000 */
[----:B----4-:R-:W4:Y:S04]  /*2aa0*/  LDL R5, [R1+0x2c] ;  /* 0x00002c0001057983 */ /* 0x010f280000100800 */
[----:B--2---:R-:W2:Y:S04]  /*2ab0*/  LDL R7, [R1+0x4] ;  /* 0x0000040001077983 */ /* 0x004ea80000100800 */
[----:B-1----:R-:W2:Y:S01]  /*2ac0*/  LDL R6, [R1] ;  /* 0x0000000001067983 */ /* 0x002ea20000100800 */
[----:B------:R-:W-:Y:S01]  /*2ad0*/  UMOV UR11, UR12 ;  /* 0x0000000c000b7c82 */ /* 0x000fe20008000000 */
[----:B------:R-:W-:Y:S01]  /*2ae0*/  CS2R R142, SRZ ;  /* 0x00000000008e7805 */ /* 0x000fe2000001ff00 */
        /* <DEDUP_REMOVED lines=46> */
[----:B-----5:R-:W-:Y:S01]  /*2dd0*/  CS2R R22, SRZ ;  /* 0x0000000000167805 */ /* 0x020fe2000001ff00 */
[----:B------:R-:W-:Y:S01]  /*2de0*/  CS2R R20, SRZ ;  /* 0x0000000000147805 */ /* 0x000fe2000001ff00 */
[----:B------:R-:W-:-:S02]  /*2df0*/  UMOV UR10, UR13 ;  /* 0x0000000d000a7c82 */ /* 0x000fc40008000000 */
[----:B------:R-:W-:Y:S02]  /*2e00*/  UISETP.GE.AND UP0, UPT, UR12, UR6, UPT ;  /* 0x000000060c00728c */ /* 0x000fe4000bf06270 */
[----:B---3--:R-:W-:Y:S02]  /*2e10*/  UIADD3 UR27, UR15, -0x61c88647, URZ ;  /* 0x9e3779b90f1b7890 */ /* 0x008fe4000fffe03f */
[----:B------:R-:W-:Y:S02]  /*2e20*/  UIADD3 UR26, UR14, -0x4498517b, URZ ;  /* 0xbb67ae850e1a7890 */ /* 0x000fe4000fffe03f */
[----:B------:R-:W-:Y:S02]  /*2e30*/  UIADD3 UR25, UR15, 0x3c6ef372, URZ ;  /* 0x3c6ef3720f197890 */ /* 0x000fe4000fffe03f */
[----:B------:R-:W-:Y:S02]  /*2e40*/  UIADD3 UR24, UR14, 0x76cf5d0a, URZ ;  /* 0x76cf5d0a0e187890 */ /* 0x000fe4000fffe03f */
[----:B------:R-:W-:-:S02]  /*2e50*/  UIADD3 UR23, UR15, -0x255992d5, URZ ;  /* 0xdaa66d2b0f177890 */ /* 0x000fc4000fffe03f */
[----:B------:R-:W-:Y:S02]  /*2e60*/  UIADD3 UR22, UR14, 0x32370b8f, URZ ;  /* 0x32370b8f0e167890 */ /* 0x000fe4000fffe03f */
[----:B------:R-:W-:Y:S02]  /*2e70*/  UIADD3 UR21, UR15, 0x78dde6e4, URZ ;  /* 0x78dde6e40f157890 */ /* 0x000fe4000fffe03f */
[----:B------:R-:W-:Y:S02]  /*2e80*/  UIADD3 UR20, UR14, -0x126145ec, URZ ;  /* 0xed9eba140e147890 */ /* 0x000fe4000fffe03f */
[----:B------:R-:W-:Y:S02]  /*2e90*/  UIADD3 UR19, UR15, 0x1715609d, URZ ;  /* 0x1715609d0f137890 */ /* 0x000fe4000fffe03f */
[----:B------:R-:W-:Y:S02]  /*2ea0*/  UIADD3 UR18, UR14, -0x56f99767, URZ ;  /* 0xa90668990e127890 */ /* 0x000fe4000fffe03f */
[----:B------:R-:W-:-:S02]  /*2eb0*/  UIADD3 UR17, UR15, -0x4ab325aa, URZ ;  /* 0xb54cda560f117890 */ /* 0x000fc4000fffe03f */
[----:B------:R-:W-:Y:S01]  /*2ec0*/  UIADD3 UR16, UR14, 0x646e171e, URZ ;  /* 0x646e171e0e107890 */ /* 0x000fe2000fffe03f */
[----:B----4-:R-:W1:Y:S04]  /*2ed0*/  LDSM.16.M88.4 R172, [R5+0x12000] ;  /* 0x0120000005ac783b */ /* 0x010e680000000200 */
[----:B------:R-:W3:Y:S04]  /*2ee0*/  LDSM.16.M88.4 R176, [R5+0x12800] ;  /* 0x0128000005b0783b */ /* 0x000ee80000000200 */
[----:B------:R-:W4:Y:S04]  /*2ef0*/  LDSM.16.M88.4 R204, [R5+0x14000] ;  /* 0x0140000005cc783b */ /* 0x000f280000000200 */
[----:B------:R-:W1:Y:S04]  /*2f00*/  LDSM.16.M88.4 R208, [R5+0x14800] ;  /* 0x0148000005d0783b */ /* 0x000e680000000200 */
[----:B--2---:R-:W2:Y:S04]  /*2f10*/  LDSM.16.M88.4 R156, [R7+0x12000] ;  /* 0x01200000079c783b */ /* 0x004ea80000000200 */
        /* <DEDUP_REMOVED lines=12> */
[----:B------:R5:W1:Y:S02]  /*2fe0*/  LDSM.16.M88.4 R240, [R5+0x16800] ;  /* 0x0168000005f0783b */ /* 0x000a640000000200 */
[----:B-----5:R-:W-:-:S05]  /*2ff0*/  IMAD.WIDE.U32 R4, R4, -0x2daee0ad, RZ ;  /* 0xd2511f5304047825 */ /* 0x020fca00078e00ff */
[----:B--234-:R1:W-:Y:S02]  /*3000*/  STL.64 [R1+0x68], R4 ;  /* 0x0000680401007387 */ /* 0x01c3e40000100a00 */
.L_x_710:
[----:B------:R-:W2:Y:S01]  /*3010*/  LDL R97, [R1+0x8] ;  /* 0x0000080001617983 */ /* 0x000ea20000100800 */
[----:B------:R-:W-:Y:S01]  /*3020*/  PLOP3.LUT P0, PT, PT, PT, UP0, 0x80, 0x0 ;  /* 0x000000000000781c */ /* 0x000fe20003f0f008 */
[----:B------:R-:W-:Y:S01]  /*3030*/  UISETP.GE.AND UP4, UPT, UR7, 0x1, UPT ;  /* 0x000000010700788c */ /* 0x000fe2000bf86270 */
[----:B------:R-:W-:Y:S01]  /*3040*/  PLOP3.LUT P3, PT, PT, PT, UP0, 0x80, 0x0 ;  /* 0x000000000000781c */ /* 0x000fe20003f6f008 */
[----:B------:R-:W3:Y:S01]  /*3050*/  LDL R90, [R1+0x4] ;  /* 0x00000400015a7983 */ /* 0x000ee20000100800 */
[----:B------:R-:W-:Y:S02]  /*3060*/  PLOP3.LUT P2, PT, PT, PT, UP0, 0x80, 0x0 ;  /* 0x000000000000781c */ /* 0x000fe40003f4f008 */
[----:B------:R-:W-:Y:S01]  /*3070*/  PLOP3.LUT P1, PT, PT, PT, UP0, 0x80, 0x0 ;  /* 0x000000000000781c */ /* 0x000fe20003f2f008 */
[----:B------:R-:W4:Y:S01]  /*3080*/  LDL R96, [R1+0xc] ;  /* 0x00000c0001607983 */ /* 0x000f220000100800 */
[----:B------:R-:W-:Y:S02]  /*3090*/  PLOP3.LUT P4, PT, PT, PT, UP0, 0x80, 0x0 ;  /* 0x000000000000781c */ /* 0x000fe40003f8f008 */
[----:B------:R-:W-:Y:S01]  /*30a0*/  PLOP3.LUT P6, PT, PT, PT, UP0, 0x80, 0x0 ;  /* 0x000000000000781c */ /* 0x000fe20003fcf008 */
[----:B-----5:R-:W5:Y:S01]  /*30b0*/  LDL R89, [R1] ;  /* 0x0000000001597983 */ /* 0x020f620000100800 */
[----:B------:R-:W-:Y:S03]  /*30c0*/  PLOP3.LUT P5, PT, PT, PT, UP0, 0x80, 0x0 ;  /* 0x000000000000781c */ /* 0x000fe60003faf008 */
[----:B------:R-:W3:Y:S04]  /*30d0*/  LDL R95, [R1+0x18] ;  /* 0x00001800015f7983 */ /* 0x000ee80000100800 */
[----:B------:R-:W5:Y:S04]  /*30e0*/  LDL R88, [R1+0x10] ;  /* 0x0000100001587983 */ /* 0x000f680000100800 */
[----:B------:R-:W5:Y:S04]  /*30f0*/  LDL R94, [R1+0x14] ;  /* 0x00001400015e7983 */ /* 0x000f680000100800 */
[----:B------:R-:W0:Y:S08]  /*3100*/  LDGDEPBAR ;  /* 0x00000000000079af */ /* 0x000e300000000000 */
[----:B------:R-:W5:Y:S04]  /*3110*/  LDL R99, [R1+0x88] ;  /* 0x0000880001637983 */ /* 0x000f680000100800 */
[----:B------:R-:W5:Y:S04]  /*3120*/  LDL R93, [R1+0x5c] ;  /* 0x00005c00015d7983 */ /* 0x000f680000100800 */
[----:B------:R-:W5:Y:S04]  /*3130*/  LDL R98, [R1+0x7c] ;  /* 0x00007c0001627983 */ /* 0x000f680000100800 */
[----:B------:R-:W5:Y:S04]  /*3140*/  LDL R92, [R1+0x78] ;  /* 0x00007800015c7983 */ /* 0x000f680000100800 */
[----:B-1----:R-:W1:Y:S01]  /*3150*/  S2R R244, SR_TID.X ;  /* 0x0000000000f47919 */ /* 0x002e620000002100 */
[----:B------:R-:W-:Y:S07]  /*3160*/  DEPBAR.LE SB0, 0x0 ;  /* 0x000080000000791a */ /* 0x000fee0000000000 */
[----:B------:R-:W-:Y:S08]  /*3170*/  BAR.SYNC.DEFER_BLOCKING 0x0 ;  /* 0x0000000000007b1d */ /* 0x000ff00000010000 */
[----:B------:R-:W-:Y:S08]  /*3180*/  LDSM.16.M88.4 R8, [R252+0xc000] ;  /* 0x00c00000fc08783b */ /* 0x000ff00000000200 */
[----:B------:R-:W-:Y:S08]  /*3190*/  LDSM.16.M88.4 R68, [R252+0xc800] ;  /* 0x00c80000fc44783b */ /* 0x000ff00000000200 */
[----:B--2---:R-:W2:Y:S08]  /*31a0*/  LDSM.16.M88.4 R16, [R97] ;  /* 0x000000006110783b */ /* 0x004eb00000000200 */
[----:B----4-:R-:W-:Y:S08]  /*31b0*/  LDSM.16.M88.4 R72, [R96] ;  /* 0x000000006048783b */ /* 0x010ff00000000200 */
[----:B---3--:R-:W3:Y:S08]  /*31c0*/  LDSM.16.M88.4 R76, [R90+0xc000] ;  /* 0x00c000005a4c783b */ /* 0x008ef00000000200 */
[----:B------:R-:W4:Y:S08]  /*31d0*/  LDSM.16.M88.4 R80, [R90+0xc800] ;  /* 0x00c800005a50783b */ /* 0x000f300000000200 */
[----:B-----5:R-:W-:Y:S01]  /*31e0*/  LDSM.16.M88.4 R84, [R89+0xc000] ;  /* 0x00c000005954783b */ /* 0x020fe20000000200 */
[C---:B-12---:R-:W-:Y:S08]  /*31f0*/  HMMA.16816.F32 R4, R16.reuse, R8, RZ ;  /* 0x000000081004723c */ /* 0x046ff000000018ff */
[C---:B------:R-:W-:Y:S08]  /*3200*/  HMMA.16816.F32 R8, R16.reuse, R10, RZ ;  /* 0x0000000a1008723c */ /* 0x040ff000000018ff */
[C---:B------:R-:W-:Y:S08]  /*3210*/  HMMA.16816.F32 R12, R16.reuse, R68, RZ ;  /* 0x00000044100c723c */ /* 0x040ff000000018ff */
[----:B------:R-:W-:Y:S01]  /*3220*/  HMMA.16816.F32 R16, R16, R70, RZ ;  /* 0x000000461010723c */ /* 0x000fe200000018ff */
[----:B------:R-:W1:Y:S07]  /*3230*/  LDSM.16.M88.4 R68, [R95] ;  /* 0x000000005f44783b */ /* 0x000e6e0000000200 */
[C---:B---3--:R-:W-:Y:S08]  /*3240*/  HMMA.16816.F32 R4, R72.reuse, R76, R4 ;  /* 0x0000004c4804723c */ /* 0x048ff00000001804 */
[C---:B------:R-:W-:Y:S01]  /*3250*/  HMMA.16816.F32 R8, R72.reuse, R78, R8 ;  /* 0x0000004e4808723c */ /* 0x040fe20000001808 */
[----:B------:R-:W2:Y:S07]  /*3260*/  LDSM.16.M88.4 R76, [R89+0xc800] ;  /* 0x00c80000594c783b */ /* 0x000eae0000000200 */
[C---:B----4-:R-:W-:Y:S08]  /*3270*/  HMMA.16816.F32 R12, R72.reuse, R80, R12 ;  /* 0x00000050480c723c */ /* 0x050ff0000000180c */
[----:B------:R-:W-:Y:S01]  /*3280*/  HMMA.16816.F32 R16, R72, R82, R16 ;  /* 0x000000524810723c */ /* 0x000fe20000001810 */
[----:B------:R-:W-:Y:S07]  /*3290*/  LDSM.16.M88.4 R72, [R94] ;  /* 0x000000005e48783b */ /* 0x000fee0000000200 */
[C---:B-1----:R-:W-:Y:S01]  /*32a0*/  HMMA.16816.F32 R4, R68.reuse, R84, R4 ;  /* 0x000000544404723c */ /* 0x042fe20000001804 */
        /* <DEDUP_REMOVED lines=9> */
[----:B------:R-:W1:Y:S07]  /*3340*/  LDSM.16.M88.4 R80, [R252+0xe800] ;  /* 0x00e80000fc50783b */ /* 0x000e6e0000000200 */
[C---:B---3--:R-:W-:Y:S08]  /*3350*/  HMMA.16816.F32 R12, R72.reuse, R84, R12 ;  /* 0x00000054480c723c */ /* 0x048ff0000000180c */
[----:B------:R-:W-:Y:S01]  /*3360*/  HMMA.16816.F32 R16, R72, R86, R16 ;  /* 0x000000564810723c */ /* 0x000fe20000001810 */
[----:B------:R-:W-:Y:S07]  /*3370*/  LDSM.16.M88.4 R72, [R96+0x2000] ;  /* 0x002000006048783b */ /* 0x000fee0000000200 */
[C---:B--2---:R-:W-:Y:S01]  /*3380*/  HMMA.16816.F32 R4, R68.reuse, R76, R4 ;  /* 0x0000004c4404723c */ /* 0x044fe20000001804 */
[----:B------:R-:W2:Y:S07]  /*3390*/  LDSM.16.M88.4 R84, [R90+0xe000] ;  /* 0x00e000005a54783b */ /* 0x000eae0000000200 */
[C---:B------:R-:W-:Y:S01]  /*33a0*/  HMMA.16816.F32 R8, R68.reuse, R78, R8 ;  /* 0x0000004e4408723c */ /* 0x040fe20000001808 */
[----:B------:R-:W3:Y:S07]  /*33b0*/  LDSM.16.M88.4 R76, [R90+0xe800] ;  /* 0x00e800005a4c783b */ /* 0x000eee0000000200 */
[C---:B-1----:R-:W-:Y:S08]  /*33c0*/  HMMA.16816.F32 R12, R68.reuse, R80, R12 ;  /* 0x00000050440c723c */ /* 0x042ff0000000180c */
[----:B------:R-:W-:Y:S01]  /*33d0*/  HMMA.16816.F32 R16, R68, R82, R16 ;  /* 0x000000524410723c */ /* 0x000fe20000001810 */
[----:B------:R-:W-:Y:S08]  /*33e0*/  LDSM.16.M88.4 R68, [R95+0x2000] ;  /* 0x002000005f44783b */ /* 0x000ff00000000200 */
[----:B------:R-:W1:Y:S01]  /*33f0*/  LDSM.16.M88.4 R80, [R89+0xe000] ;  /* 0x00e000005950783b */ /* 0x000e620000000200 */
[C---:B--2---:R-:W-:Y:S08]  /*3400*/  HMMA.16816.F32 R4, R72.reuse, R84, R4 ;  /* 0x000000544804723c */ /* 0x044ff00000001804 */
[C---:B------:R-:W-:Y:S01]  /*3410*/  HMMA.16816.F32 R8, R72.reuse, R86, R8 ;  /* 0x000000564808723c */ /* 0x040fe20000001808 */
[----:B------:R-:W2:Y:S07]  /*3420*/  LDSM.16.M88.4 R84, [R89+0xe800] ;  /* 0x00e800005954783b */ /* 0x000eae0000000200 */
[C---:B---3--:R-:W-:Y:S08]  /*3430*/  HMMA.16816.F32 R12, R72.reuse, R76, R12 ;  /* 0x0000004c480c723c */ /* 0x048ff0000000180c */
[----:B------:R-:W-:Y:S01]  /*3440*/  HMMA.16816.F32 R16, R72, R78, R16 ;  /* 0x0000004e4810723c */ /* 0x000fe20000001810 */
[----:B------:R-:W-:Y:S07]  /*3450*/  LDSM.16.M88.4 R72, [R94+0x2000] ;  /* 0x002000005e48783b */ /* 0x000fee0000000200 */
[C---:B-1----:R-:W-:Y:S01]  /*3460*/  HMMA.16816.F32 R4, R68.reuse, R80, R4 ;  /* 0x000000504404723c */ /* 0x042fe20000001804 */
[----:B------:R-:W1:Y:S07]  /*3470*/  LDSM.16.M88.4 R76, [R88+0xe000] ;  /* 0x00e00000584c783b */ /* 0x000e6e0000000200 */
[C---:B------:R-:W-:Y:S01]  /*3480*/  HMMA.16816.F32 R8, R68.reuse, R82, R8 ;  /* 0x000000524408723c */ /* 0x040fe20000001808 */
[----:B------:R-:W3:Y:S07]  /*3490*/  LDSM.16.M88.4 R80, [R88+0xe800] ;  /* 0x00e800005850783b */ /* 0x000eee0000000200 */
[C---:B--2---:R-:W-:Y:S08]  /*34a0*/  HMMA.16816.F32 R12, R68.reuse, R84, R12 ;  /* 0x00000054440c723c */ /* 0x044ff0000000180c */
[----:B------:R-:W-:Y:S01]  /*34b0*/  HMMA.16816.F32 R16, R68, R86, R16 ;  /* 0x000000564410723c */ /* 0x000fe20000001810 */
[----:B------:R-:W-:Y:S08]  /*34c0*/  LDSM.16.M88.4 R68, [R97+0x4000] ;  /* 0x004000006144783b */ /* 0x000ff00000000200 */
[----:B------:R-:W-:Y:S01]  /*34d0*/  LDSM.16.M88.4 R84, [R252+0x10800] ;  /* 0x01080000fc54783b */ /* 0x000fe20000000200 */
[C---:B-1----:R-:W-:Y:S08]  /*34e0*/  HMMA.16816.F32 R4, R72.reuse, R76, R4 ;  /* 0x0000004c4804723c */ /* 0x042ff00000001804 */
[C---:B------:R-:W-:Y:S01]  /*34f0*/  HMMA.16816.F32 R8, R72.reuse, R78, R8 ;  /* 0x0000004e4808723c */ /* 0x040fe20000001808 */
[----:B------:R-:W1:Y:S07]  /*3500*/  LDSM.16.M88.4 R76, [R252+0x10000] ;  /* 0x01000000fc4c783b */ /* 0x000e6e0000000200 */
[C---:B---3--:R-:W-:Y:S08]  /*3510*/  HMMA.16816.F32 R12, R72.reuse, R80, R12 ;  /* 0x00000050480c723c */ /* 0x048ff0000000180c */
[----:B------:R-:W-:Y:S01]  /*3520*/  HMMA.16816.F32 R16, R72, R82, R16 ;  /* 0x000000524810723c */ /* 0x000fe20000001810 */
[----:B------:R-:W-:Y:S08]  /*3530*/  LDSM.16.M88.4 R72, [R96+0x4000] ;  /* 0x004000006048783b */ /* 0x000ff00000000200 */
[----:B------:R-:W-:Y:S01]  /*3540*/  LDSM.16.M88.4 R80, [R90+0x10800] ;  /* 0x010800005a50783b */ /* 0x000fe20000000200 */
[C---:B-1----:R-:W-:Y:S08]  /*3550*/  HMMA.16816.F32 R4, R68.reuse, R76, R4 ;  /* 0x0000004c4404723c */ /* 0x042ff00000001804 */
[C---:B------:R-:W-:Y:S01]  /*3560*/  HMMA.16816.F32 R8, R68.reuse, R78, R8 ;  /* 0x0000004e4408723c */ /* 0x040fe20000001808 */
[----:B------:R1:W2:Y:S07]  /*3570*/  LDSM.16.M88.4 R76, [R90+0x10000] ;  /* 0x010000005a4c783b */ /* 0x0002ae0000000200 */
[C---:B------:R-:W-:Y:S08]  /*3580*/  HMMA.16816.F32 R12, R68.reuse, R84, R12 ;  /* 0x00000054440c723c */ /* 0x040ff0000000180c */
[----:B------:R-:W-:Y:S01]  /*3590*/  HMMA.16816.F32 R16, R68, R86, R16 ;  /* 0x000000564410723c */ /* 0x000fe20000001810 */
[----:B------:R-:W-:Y:S08]  /*35a0*/  LDSM.16.M88.4 R84, [R89+0x10000] ;  /* 0x010000005954783b */ /* 0x000ff00000000200 */
[----:B-1----:R-:W3:Y:S06]  /*35b0*/  LDL.64 R90, [R1+0x68] ;  /* 0x00006800015a7983 */ /* 0x002eec0000100a00 */
[----:B------:R-:W1:Y:S01]  /*35c0*/  LDSM.16.M88.4 R68, [R95+0x4000] ;  /* 0x004000005f44783b */ /* 0x000e620000000200 */
[C---:B--2---:R-:W-:Y:S08]  /*35d0*/  HMMA.16816.F32 R4, R72.reuse, R76, R4 ;  /* 0x0000004c4804723c */ /* 0x044ff00000001804 */
[C---:B------:R-:W-:Y:S01]  /*35e0*/  HMMA.16816.F32 R8, R72.reuse, R78, R8 ;  /* 0x0000004e4808723c */ /* 0x040fe20000001808 */
[----:B------:R2:W4:Y:S07]  /*35f0*/  LDSM.16.M88.4 R76, [R89+0x10800] ;  /* 0x01080000594c783b */ /* 0x00052e0000000200 */
[C---:B------:R-:W-:Y:S08]  /*3600*/  HMMA.16816.F32 R12, R72.reuse, R80, R12 ;  /* 0x00000050480c723c */ /* 0x040ff0000000180c */
[----:B------:R-:W-:Y:S01]  /*3610*/  HMMA.16816.F32 R16, R72, R82, R16 ;  /* 0x000000524810723c */ /* 0x000fe20000001810 */
[----:B------:R-:W-:Y:S07]  /*3620*/  LDSM.16.M88.4 R72, [R94+0x4000] ;  /* 0x004000005e48783b */ /* 0x000fee0000000200 */
[C---:B-1----:R-:W-:Y:S01]  /*3630*/  HMMA.16816.F32 R4, R68.reuse, R84, R4 ;  /* 0x000000544404723c */ /* 0x042fe20000001804 */
[----:B--2---:R-:W2:Y:S04]  /*3640*/  LDL R89, [R1+0x60] ;  /* 0x0000600001597983 */ /* 0x004ea80000100800 */
[----:B------:R-:W1:Y:S03]  /*3650*/  LDSM.16.M88.4 R80, [R88+0x10000] ;  /* 0x010000005850783b */ /* 0x000e660000000200 */
[C---:B------:R-:W-:Y:S05]  /*3660*/  HMMA.16816.F32 R8, R68.reuse, R86, R8 ;  /* 0x000000564408723c */ /* 0x040fea0000001808 */
[----:B------:R-:W5:Y:S01]  /*3670*/  @P0 S2R R84, SR_TID.X ;  /* 0x0000000000540919 */ /* 0x000f620000002100 */
[----:B------:R-:W-:Y:S02]  /*3680*/  PLOP3.LUT P0, PT, PT, PT, UP0, 0x80, 0x0 ;  /* 0x000000000000781c */ /* 0x000fe40003f0f008 */
[C---:B----4-:R-:W-:Y:S07]  /*3690*/  HMMA.16816.F32 R12, R68.reuse, R76, R12 ;  /* 0x0000004c440c723c */ /* 0x050fee000000180c */
[C---:B------:R-:W-:Y:S01]  /*36a0*/  FMUL.FTZ R77, R93.reuse, 1.4426950216293334961 ;  /* 0x3fb8aa3b5d4d7820 */ /* 0x040fe20000410000 */
[----:B------:R-:W-:Y:S07]  /*36b0*/  HMMA.16816.F32 R16, R68, R78, R16 ;  /* 0x0000004e4410723c */ /* 0x000fee0000001810 */
[----:B------:R-:W-:Y:S02]  /*36c0*/  IMAD.U32 R69, RZ, RZ, UR7 ;  /* 0x00000007ff457e24 */ /* 0x000fe4000f8e00ff */
[----:B------:R-:W-:Y:S03]  /*36d0*/  IMAD.U32 R68, RZ, RZ, UR28 ;  /* 0x0000001cff447e24 */ /* 0x000fe6000f8e00ff */
[----:B-----5:R-:W-:Y:S01]  /*36e0*/  @P3 IMAD.SHL.U32 R76, R84, 0x2, RZ ;  /* 0x00000002544c3824 */ /* 0x020fe200078e00ff */
[----:B------:R-:W-:Y:S02]  /*36f0*/  FSETP.NEU.FTZ.AND P3, PT, R93, -INF , PT ;  /* 0xff8000005d00780b */ /* 0x000fe40003f7d000 */
[----:B------:R-:W4:Y:S02]  /*3700*/  LDL R93, [R1+0x64] ;  /* 0x00006400015d7983 */ /* 0x000f240000100800 */
[----:B------:R-:W-:Y:S02]  /*3710*/  @P2 LOP3.LUT R76, R99, 0x6, R76, 0xf8, !PT ;  /* 0x00000006634c2812 */ /* 0x000fe400078ef84c */
[----:B------:R-:W5:Y:S01]  /*3720*/  S2R R99, SR_TID.X ;  /* 0x0000000000637919 */ /* 0x000f620000002100 */
[C---:B-1----:R-:W-:Y:S01]  /*3730*/  HMMA.16816.F32 R4, R72.reuse, R80, R4 ;  /* 0x000000504804723c */ /* 0x042fe20000001804 */
[----:B------:R-:W-:Y:S04]  /*3740*/  PLOP3.LUT P2, PT, PT, PT, UP0, 0x80, 0x0 ;  /* 0x000000000000781c */ /* 0x000fe80003f4f008 */
[----:B------:R-:W-:Y:S01]  /*3750*/  @P1 IMAD R76, R68, 0x40, R76 ;  /* 0x00000040444c1824 */ /* 0x000fe200078e024c */
[----:B------:R-:W-:Y:S02]  /*3760*/  FSEL R77, R77, RZ, P3 ;  /* 0x000000ff4d4d7208 */ /* 0x000fe40001800000 */
[C---:B------:R-:W-:Y:S01]  /*3770*/  HMMA.16816.F32 R8, R72.reuse, R82, R8 ;  /* 0x000000524808723c */ /* 0x040fe20000001808 */
[----:B------:R-:W-:Y:S02]  /*3780*/  PLOP3.LUT P1, PT, PT, PT, UP0, 0x80, 0x0 ;  /* 0x000000000000781c */ /* 0x000fe40003f2f008 */
[C---:B------:R-:W-:Y:S02]  /*3790*/  @P4 ISETP.GE.AND P4, PT, R76.reuse, UR6, PT ;  /* 0x000000064c004c0c */ /* 0x040fe4000bf86270 */
[----:B------:R-:W-:Y:S02]  /*37a0*/  @P0 IADD3 R71, R76, 0x1, RZ ;  /* 0x000000014c470810 */ /* 0x000fe40007ffe0ff */
[----:B------:R-:W-:Y:S02]  /*37b0*/  PLOP3.LUT P0, PT, PT, PT, UP0, 0x80, 0x0 ;  /* 0x000000000000781c */ /* 0x000fe40003f0f008 */
[----:B------:R-:W-:Y:S03]  /*37c0*/  @P6 ISETP.GE.AND P6, PT, R71, UR6, PT ;  /* 0x0000000647006c0c */ /* 0x000fe6000bfc6270 */
[----:B-----5:R-:W-:Y:S04]  /*37d0*/  SHF.R.S32.HI R99, RZ, 0x1f, R99 ;  /* 0x0000001fff637819 */ /* 0x020fe80000011463 */
[----:B------:R-:W-:Y:S02]  /*37e0*/  @P2 FSEL R4, R4, -INF , !P4 ;  /* 0xff80000004042808 */ /* 0x000fe40006000000 */
[----:B------:R-:W-:Y:S02]  /*37f0*/  LEA.HI R99, R99, R244, RZ, 0x7 ;  /* 0x000000f463637211 */ /* 0x000fe400078f38ff */
[----:B------:R-:W-:Y:S01]  /*3800*/  @P0 FSEL R6, R6, -INF , !P4 ;  /* 0xff80000006060808 */ /* 0x000fe20006000000 */
[----:B------:R-:W-:Y:S01]  /*3810*/  FFMA.FTZ R4, R4, c[0x0][0x23c], -R77 ;  /* 0x00008f0004047a23 */ /* 0x000fe2000001084d */
[----:B------:R-:W-:Y:S02]  /*3820*/  SHF.R.S32.HI R99, RZ, 0x7, R99 ;  /* 0x00000007ff637819 */ /* 0x000fe40000011463 */
[----:B------:R-:W-:Y:S01]  /*3830*/  PLOP3.LUT P2, PT, PT, PT, UP0, 0x80, 0x0 ;  /* 0x000000000000781c */ /* 0x000fe20003f4f008 */
[----:B------:R-:W1:Y:S01]  /*3840*/  MUFU.EX2 R87, R4 ;  /* 0x0000000400577308 */ /* 0x000e620000000800 */
[----:B------:R-:W-:Y:S01]  /*3850*/  @P1 FSEL R5, R5, -INF , !P6 ;  /* 0xff80000005051808 */ /* 0x000fe20007000000 */
[----:B------:R-:W-:Y:S01]  /*3860*/  IMAD R70, R68, 0x2, R99 ;  /* 0x0000000244467824 */ /* 0x000fe200078e0263 */
[----:B------:R-:W-:Y:S01]  /*3870*/  PLOP3.LUT P1, PT, PT, PT, UP0, 0x80, 0x0 ;  /* 0x000000000000781c */ /* 0x000fe20003f2f008 */
[----:B------:R-:W-:Y:S01]  /*3880*/  IMAD R68, R69, 0x4, R98 ;  /* 0x0000000445447824 */ /* 0x000fe200078e0262 */
[----:B------:R-:W-:Y:S01]  /*3890*/  PLOP3.LUT P0, PT, PT, PT, UP0, 0x80, 0x0 ;  /* 0x000000000000781c */ /* 0x000fe20003f0f008 */
[--C-:B------:R-:W-:Y:S01]  /*38a0*/  FFMA.FTZ R5, R5, c[0x0][0x23c], -R77.reuse ;  /* 0x00008f0005057a23 */ /* 0x100fe2000001084d */
[----:B------:R-:W-:Y:S01]  /*38b0*/  PLOP3.LUT P4, PT, PT, PT, UP0, 0x80, 0x0 ;  /* 0x000000000000781c */ /* 0x000fe20003f8f008 */
[----:B------:R-:W-:Y:S02]  /*38c0*/  IMAD.WIDE.U32 R68, R68, -0x326172a9, RZ ;  /* 0xcd9e8d5744447825 */ /* 0x000fe400078e00ff */
[----:B------:R5:W-:Y:S02]  /*38d0*/  MUFU.EX2 R86, R5 ;  /* 0x0000000500567308 */ /* 0x000be40000000800 */
[----:B------:R-:W-:Y:S02]  /*38e0*/  @P2 IADD3 R78, R76, 0x8, RZ ;  /* 0x000000084c4e2810 */ /* 0x000fe40007ffe0ff */
[----:B------:R-:W-:Y:S02]  /*38f0*/  LOP3.LUT R79, R69, UR15, R92, 0x96, !PT ;  /* 0x0000000f454f7c12 */ /* 0x000fe4000f8e965c */
[----:B------:R-:W4:Y:S01]  /*3900*/  LDL R92, [R1+0x3c] ;  /* 0x00003c00015c7983 */ /* 0x000f220000100800 */
[----:B------:R-:W-:Y:S02]  /*3910*/  @P5 ISETP.GE.AND P5, PT, R78, UR6, PT ;  /* 0x000000064e005c0c */ /* 0x000fe4000bfa6270 */
[----:B------:R-:W-:Y:S01]  /*3920*/  IMAD.WIDE.U32 R78, R79, -0x2daee0ad, RZ ;  /* 0xd2511f534f4e7825 */ /* 0x000fe200078e00ff */
[----:B------:R-:W-:Y:S02]  /*3930*/  @P0 FSEL R7, R7, -INF , !P6 ;  /* 0xff80000007070808 */ /* 0x000fe40007000000 */
[----:B------:R-:W-:Y:S02]  /*3940*/  PLOP3.LUT P2, PT, PT, PT, UP0, 0x80, 0x0 ;  /* 0x000000000000781c */ /* 0x000fe40003f4f008 */
        /* <DEDUP_REMOVED lines=22> */
[----:B---3--:R-:W-:Y:S02]  /*3ab0*/  LOP3.LUT R70, R91, UR14, R70, 0x96, !PT ;  /* 0x0000000e5b467c12 */ /* 0x008fe4000f8e9646 */
[----:B------:R-:W3:Y:S03]  /*3ac0*/  LDL R91, [R1+0x58] ;  /* 0x00005800015b7983 */ /* 0x000ee60000100800 */
[----:B------:R-:W-:Y:S05]  /*3ad0*/  IMAD.WIDE.U32 R84, R70, -0x326172a9, RZ ;  /* 0xcd9e8d5746547825 */ /* 0x000fea00078e00ff */
[----:B------:R-:W-:Y:S02]  /*3ae0*/  LOP3.LUT R80, R85, UR27, R68, 0x96, !PT ;  /* 0x0000001b55507c12 */ /* 0x000fe4000f8e9644 */
[----:B------:R-:W5:Y:S03]  /*3af0*/  LDSM.16.M88.4 R68, [R88+0x10800] ;  /* 0x010800005844783b */ /* 0x000f660000000200 */
[----:B------:R-:W-:Y:S05]  /*3b00*/  IMAD.WIDE.U32 R80, R80, -0x2daee0ad, RZ ;  /* 0xd2511f5350507825 */ /* 0x000fea00078e00ff */
[----:B------:R-:W-:Y:S02]  /*3b10*/  LOP3.LUT R82, R81, UR24, R78, 0x96, !PT ;  /* 0x0000001851527c12 */ /* 0x000fe4000f8e964e */
[----:B------:R-:W-:Y:S01]  /*3b20*/  MUFU.EX2 R81, R9 ;  /* 0x0000000900517308 */ /* 0x000fe20000000800 */
[C---:B--2---:R-:W-:Y:S01]  /*3b30*/  FMUL.FTZ R4, R89.reuse, 1.4426950216293334961 ;  /* 0x3fb8aa3b59047820 */ /* 0x044fe20000410000 */
[----:B------:R-:W-:Y:S01]  /*3b40*/  FSETP.NEU.FTZ.AND P3, PT, R89, -INF , PT ;  /* 0xff8000005900780b */ /* 0x000fe20003f7d000 */
[C---:B-----5:R-:W-:Y:S01]  /*3b50*/  HMMA.16816.F32 R12, R72.reuse, R68, R12 ;  /* 0x00000044480c723c */ /* 0x060fe2000000180c */
[----:B------:R-:W2:Y:S02]  /*3b60*/  LDL R89, [R1+0x54] ;  /* 0x0000540001597983 */ /* 0x000ea40000100800 */
        /* <DEDUP_REMOVED lines=27> */
[----:B------:R4:W-:Y:S01]  /*3d20*/  MUFU.EX2 R79, R12 ;  /* 0x0000000c004f7308 */ /* 0x0009e20000000800 */
[----:B-1----:R-:W-:Y:S02]  /*3d30*/  @P6 IADD3 R8, R76, 0x11, RZ ;  /* 0x000000114c086810 */ /* 0x002fe40007ffe0ff */
[----:B------:R-:W-:Y:S02]  /*3d40*/  PLOP3.LUT P6, PT, PT, PT, UP0, 0x80, 0x0 ;  /* 0x000000000000781c */ /* 0x000fe40003fcf008 */
[----:B------:R-:W-:Y:S02]  /*3d50*/  @P4 ISETP.GE.AND P4, PT, R8, UR6, PT ;  /* 0x0000000608004c0c */ /* 0x000fe4000bf86270 */
[----:B------:R-:W-:Y:S03]  /*3d60*/  LOP3.LUT R8, R69, UR19, R6, 0x96, !PT ;  /* 0x0000001345087c12 */ /* 0x000fe6000f8e9606 */
[----:B------:R-:W1:Y:S01]  /*3d70*/  MUFU.EX2 R80, R80 ;  /* 0x0000005000507308 */ /* 0x000e620000000800 */
[----:B------:R-:W-:Y:S02]  /*3d80*/  @P2 IADD3 R76, R76, 0x19, RZ ;  /* 0x000000194c4c2810 */ /* 0x000fe40007ffe0ff */
[----:B----4-:R-:W-:Y:S01]  /*3d90*/  LOP3.LUT R10, R7, UR21, R82, 0x96, !PT ;  /* 0x00000015070a7c12 */ /* 0x010fe2000f8e9652 */
        /* <DEDUP_REMOVED lines=25> */
[----:B------:R-:W1:Y:S01]  /*3f30*/  MUFU.EX2 R75, R15 ;  /* 0x0000000f004b7308 */ /* 0x000e620000000800 */
[----:B------:R-:W-:Y:S02]  /*3f40*/  @P0 FSEL R16, R16, -INF , !P5 ;  /* 0xff80000010100808 */ /* 0x000fe40006800000 */
[----:B------:R-:W-:Y:S02]  /*3f50*/  ISETP.LE.U32.AND P0, PT, R7, UR30, PT ;  /* 0x0000001e07007c0c */ /* 0x000fe4000bf03070 */
[----:B------:R-:W-:Y:S01]  /*3f60*/  LOP3.LUT R12, R6, 0xff, RZ, 0xc0, !PT ;  /* 0x000000ff060c7812 */ /* 0x000fe200078ec0ff */
[----:B------:R-:W-:Y:S01]  /*3f70*/  FFMA.FTZ R16, R16, c[0x0][0x23c], -R77 ;  /* 0x00008f0010107a23 */ /* 0x000fe2000001084d */
[----:B----4-:R-:W-:Y:S02]  /*3f80*/  SHF.R.U32.HI R13, RZ, 0x10, R6 ;  /* 0x00000010ff0d7819 */ /* 0x010fe40000011606 */
        /* <DEDUP_REMOVED lines=39> */
[----:B-1----:R-:W-:Y:S01]  /*4200*/  @!P0 FADD.FTZ R80, -R80, -RZ ;  /* 0x800000ff50508221 */ /* 0x002fe20000010100 */
[----:B------:R-:W-:Y:S01]  /*4210*/  LOP3.LUT R10, R10, 0xffff, RZ, 0xc0, !PT ;  /* 0x0000ffff0a0a7812 */ /* 0x000fe200078ec0ff */
[----:B------:R-:W-:Y:S01]  /*4220*/  @!P5 FADD.FTZ R79, -R79, -RZ ;  /* 0x800000ff4f4fd221 */ /* 0x000fe20000010100 */
[----:B------:R-:W-:Y:S02]  /*4230*/  ISETP.LE.U32.AND P2, PT, R5, UR30, PT ;  /* 0x0000001e05007c0c */ /* 0x000fe4000bf43070 */
[----:B------:R-:W-:Y:S02]  /*4240*/  ISETP.LE.U32.AND P1, PT, R6, UR30, PT ;  /* 0x0000001e06007c0c */ /* 0x000fe4000bf23070 */
[----:B------:R-:W-:Y:S01]  /*4250*/  LOP3.LUT R6, R70, 0xff, RZ, 0xc0, !PT ;  /* 0x000000ff46067812 */ /* 0x000fe200078ec0ff */
[----:B------:R-:W-:Y:S01]  /*4260*/  @!P6 FADD.FTZ R83, -R83, -RZ ;  /* 0x800000ff5353e221 */ /* 0x000fe20000010100 */
[----:B------:R-:W-:Y:S02]  /*4270*/  SHF.R.U32.HI R5, RZ, 0x8, R10 ;  /* 0x00000008ff057819 */ /* 0x000fe4000001160a */
[----:B----4-:R-:W-:Y:S02]  /*4280*/  SHF.R.U32.HI R4, RZ, 0x8, R71 ;  /* 0x00000008ff047819 */ /* 0x010fe40000011647 */
[----:B------:R-:W-:Y:S02]  /*4290*/  ISETP.LE.U32.AND P0, PT, R6, UR30, PT ;  /* 0x0000001e06007c0c */ /* 0x000fe4000bf03070 */
[----:B------:R-:W-:Y:S01]  /*42a0*/  F2FP.RELU.PACK_AB R6, R86, R87 ;  /* 0x000000575606723e */ /* 0x000fe200000008ff */
[----:B------:R-:W-:Y:S01]  /*42b0*/  @!P2 FADD.FTZ R75, -R75, -RZ ;  /* 0x800000ff4b4ba221 */ /* 0x000fe20000010100 */
        /* <DEDUP_REMOVED lines=23> */
[----:B---3--:R1:W-:Y:S04]  /*4430*/  STS [R91+0x14000], R4 ;  /* 0x014000045b007388 */ /* 0x0083e80000000800 */
[----:B------:R-:W-:Y:S01]  /*4440*/  STS [R91+0x14400], R8 ;  /* 0x014400085b007388 */ /* 0x000fe20000000800 */
[----:B-1----:R-:W-:Y:S03]  /*4450*/  F2FP.RELU.PACK_AB R4, R72, R73 ;  /* 0x000000494804723e */ /* 0x002fe600000008ff */
[----:B-----5:R-:W-:Y:S04]  /*4460*/  STS [R90+0x14000], R7 ;  /* 0x014000075a007388 */ /* 0x020fe80000000800 */
[----:B------:R-:W-:Y:S04]  /*4470*/  STS [R90+0x14400], R6 ;  /* 0x014400065a007388 */ /* 0x000fe80000000800 */
[----:B--2---:R-:W-:Y:S04]  /*4480*/  STS [R89+0x14000], R5 ;  /* 0x0140000559007388 */ /* 0x004fe80000000800 */
        /* <DEDUP_REMOVED lines=125> */
[----:B------:R-:W-:Y:S01]  /*4c60*/  FMUL.FTZ R10, R76, R10 ;  /* 0x0000000a4c0a7220 */ /* 0x000fe20000410000 */
[----:B------:R-:W-:Y:S01]  /*4c70*/  PLOP3.LUT P3, PT, PT, PT, UP4, 0x80, 0x0 ;  /* 0x000000000000781c */ /* 0x000fe20003f6f048 */
[----:B------:R-:W-:Y:S01]  /*4c80*/  FMUL.FTZ R80, R80, R4 ;  /* 0x0000000450507220 */ /* 0x000fe20000410000 */
[----:B------:R-:W-:Y:S02]  /*4c90*/  F2FP.PACK_AB R4, R85, R88 ;  /* 0x000000585504723e */ /* 0x000fe400000000ff */
[----:B------:R-:W-:Y:S01]  /*4ca0*/  FSEL R5, R5, R68, P1 ;  /* 0x0000004405057208 */ /* 0x000fe20000800000 */
[----:B------:R-:W-:Y:S01]  /*4cb0*/  @P0 FADD.FTZ R68, -R68, R19 ;  /* 0x0000001344440221 */ /* 0x000fe20000010100 */
[----:B------:R-:W-:Y:S01]  /*4cc0*/  F2FP.PACK_AB R6, R80, R83 ;  /* 0x000000535006723e */ /* 0x000fe200000000ff */
[----:B------:R1:W-:Y:S02]  /*4cd0*/  STS [R92+0x12400], R4 ;  /* 0x012400045c007388 */ /* 0x0003e40000000800 */
        /* <DEDUP_REMOVED lines=113> */
.L_x_708:
        /* <DEDUP_REMOVED lines=119> */
[----:B----4-:R1:W-:Y:S04]  /*5b60*/  @P3 STL [R1+0x5c], R25 ;  /* 0x00005c1901003387 */ /* 0x0103e80000100800 */
[----:B-1----:R1:W5:Y:S04]  /*5b70*/  LDL.LU.64 R24, [R1+0x98] ;  /* 0x0000980001187983 */ /* 0x0023680000300a00 */
[----:B---3--:R2:W-:Y:S02]  /*5b80*/  @P3 STL [R1+0x60], R246 ;  /* 0x000060f601003387 */ /* 0x0085e40000100800 */
        /* <DEDUP_REMOVED lines=248> */
.L_x_709:
        /* <DEDUP_REMOVED lines=15> */
[----:B------:R-:W-:Y:S01]  /*6c00*/  FMUL.FTZ R13, R45, c[0x0][0x2dc] ;  /* 0x0000b7002d0d7a20 */ /* 0x000fe20000410000 */
        /* <DEDUP_REMOVED lines=130> */
[----:B-1----:R-:W-:Y:S01]  /*7430*/  FMUL.FTZ R9, R57, c[0x0][0x2dc] ;  /* 0x0000b70039097a20 */ /* 0x002fe20000410000 */
        /* <DEDUP_REMOVED lines=73> */
.L_x_711:
        /* <DEDUP_REMOVED lines=19> */
.L_x_712:
        /* <DEDUP_REMOVED lines=53> */
.L_x_714:
[----:B-1-34-:R-:W-:Y:S05]  /*7d50*/  BSYNC B0 ;  /* 0x0000000000007941 */ /* 0x01afea0003800000 */
.L_x_713:
        /* <DEDUP_REMOVED lines=16> */
.L_x_716:
[----:B------:R-:W-:Y:S05]  /*7e60*/  BSYNC B0 ;  /* 0x0000000000007941 */ /* 0x000fea0003800000 */
.L_x_715:
        /* <DEDUP_REMOVED lines=26> */
.L_x_718:
[----:B------:R-:W-:Y:S05]  /*8010*/  BSYNC B0 ;  /* 0x0000000000007941 */ /* 0x000fea0003800000 */
.L_x_717:
        /* <DEDUP_REMOVED lines=14> */
.L_x_707:
        /* <DEDUP_REMOVED lines=20> */
.L_x_720:
        /* <DEDUP_REMOVED lines=18> */
.L_x_721:
        /* <DEDUP_REMOVED lines=38> */
.L_x_723:
[----:B------:R-:W-:Y:S05]  /*85c0*/  BSYNC B0 ;  /* 0x0000000000007941 */ /* 0x000fea0003800000 */
.L_x_722:
        /* <DEDUP_REMOVED lines=16> */
.L_x_725:
[----:B------:R-:W-:Y:S05]  /*86d0*/  BSYNC B0 ;  /* 0x0000000000007941 */ /* 0x000fea0003800000 */
.L_x_724:
        /* <DEDUP_REMOVED lines=26> */
.L_x_727:
[----:B------:R-:W-:Y:S05]  /*8880*/  BSYNC B0 ;  /* 0x0000000000007941 */ /* 0x000fea0003800000 */
.L_x_726:
        /* <DEDUP_REMOVED lines=13> */
.L_x_719:
[----:B------:R-:W-:Y:S05]  /*8960*/  BSYNC B1 ;  /* 0x0000000000017941 */ /* 0x000fea0003800000 */
.L_x_702:
        /* <DEDUP_REMOVED lines=11> */
.L_x_728:
[----:B------:R-:W-:Y:S05]  /*8a20*/  EXIT ;  /* 0x000000000000794d */ /* 0x000fea0003800000 */
.L_x_730:
        /* <DEDUP_REMOVED lines=13> */
.L_x_1595:


//--------------------- .text._ZN5flash44flash_bwd_dq_dk_dv_loop_seqk_parallel_kernelI23Flash_bwd_kernel_traitsILi192ELi64ELi64ELi8ELi4ELi2ELi2ELb1ELb1EN7cutlass6half_tE19Flash_kernel_traitsILi192ELi64ELi64ELi8ES3_EELb0ELb0ELb0ELb0ELb0ELb1ELb1EEEvNS_16Flash_bwd_paramsE --------------------------
	.section	.text._ZN5flash44flash_bwd_dq_dk_dv_loop_seqk_parallel_kernelI23Flash_bwd_kernel_traitsILi192ELi64ELi64ELi8ELi4ELi2ELi2ELb1ELb1EN7cutlass6half_tE19Flash_kernel_traitsILi192ELi64ELi64ELi8ES3_EELb0ELb0ELb0ELb0ELb0ELb1ELb1EEEvNS_16Flash_bwd_paramsE,"ax",@progbits
	.sectioninfo	@"SHI_REGISTERS=255"
	.align	128
        .global         _ZN5flash44flash_bwd_dq_dk_dv_loop_seqk_parallel_kernelI23Flash_bwd_kernel_traitsILi192ELi64ELi64ELi8ELi4ELi2ELi2ELb1ELb1EN7cutlass6half_tE19Flash_kernel_traitsILi192ELi64ELi64ELi8ES3_EELb0ELb0ELb0ELb0ELb0ELb1ELb1EEEvNS_16Flash_bwd_paramsE
        .type           _ZN5flash44flash_bwd_dq_dk_dv_loop_seqk_parallel_kernelI23Flash_bwd_kernel_traitsILi192ELi64ELi64ELi8ELi4ELi2ELi2ELb1ELb1EN7cutlass6half_tE19Flash_kernel_traitsILi192ELi64ELi64ELi8ES3_EELb0ELb0ELb0ELb0ELb0ELb1ELb1EEEvNS_16Flash_bwd_paramsE,@function
        .size           _ZN5flash44flash_bwd_dq_dk_dv_loop_seqk_parallel_kernelI23Flash_bwd_kernel_traitsILi192ELi64ELi64ELi8ELi4ELi2ELi2ELb1ELb1EN7cutlass6half_tE19Flash_kernel_traitsILi192ELi64ELi64ELi8ES3_EELb0ELb0ELb0ELb0ELb0ELb1ELb1EEEvNS_16Flash_bwd_paramsE,(.L_x_1596 - _ZN5flash44flash_bwd_dq_dk_dv_loop_seqk_parallel_kernelI23Flash_bwd_kernel_traitsILi192ELi64ELi64ELi8ELi4ELi2ELi2ELb1ELb1EN7cutlass6half_tE19Flash_kernel_traitsILi192ELi64ELi64ELi8ES3_EELb0ELb0ELb0ELb0ELb0ELb1ELb1EEEvNS_16Flash_bwd_paramsE)
        .other          _ZN5flash44flash_bwd_dq_dk_dv_loop_seqk_parallel_kernelI23Flash_bwd_kernel_traitsILi192ELi64ELi64ELi8ELi4ELi2ELi2ELb1ELb1EN7cutlass6half_tE19Flash_kernel_traitsILi192ELi64ELi64ELi8ES3_EELb0ELb0ELb0ELb0ELb0ELb1ELb1EEEvNS_16Flash_bwd_paramsE,@"STO_CUDA_ENTRY STV_DEFAULT"
_ZN5flash44flash_bwd_dq_dk_dv_loop_seqk_parallel_kernelI23Flash_bwd_kernel_traitsILi192ELi64ELi64ELi8ELi4ELi2ELi2ELb1ELb1EN7cutlass6half_tE19Flash_kernel_traitsILi192ELi64ELi64ELi8ES3_EELb0ELb0ELb0ELb0ELb0ELb1ELb1EEEvNS_16Flash_bwd_paramsE:
.text._ZN5flash44flash_bwd_dq_dk_dv_loop_seqk_parallel_kernelI23Flash_bwd_kernel_traitsILi192ELi64ELi64ELi8ELi4ELi2ELi2ELb1ELb1EN7cutlass6half_tE19Flash_kernel_traitsILi192ELi64ELi64ELi8ES3_EELb0ELb0ELb0ELb0ELb0ELb1ELb1EEEvNS_16Flash_bwd_paramsE:
        /* <DEDUP_REMOVED lines=212> */
.L_x_759:
        /* <DEDUP_REMOVED lines=53> */
.L_x_731:
        /* <DEDUP_REMOVED lines=58> */
.L_x_733:
        /* <DEDUP_REMOVED lines=18> */
.L_x_734:
        /* <DEDUP_REMOVED lines=71> */
.L_x_735:
[----:B------:R-:W-:Y:S02]  /*19c0*/  UMOV UR11, UR50 ;  /* 0x00000032000b7c82 */ /* 0x000fe40008000000 */
.L_x_736:
        /* <DEDUP_REMOVED lines=330> */
.L_x_740:
[----:B------:R-:W2:Y:S01]  /*2e70*/  LDL R246, [R1+0x4] ;  /* 0x0000040001f67983 */ /* 0x000ea20000100800 */
[----:B------:R-:W-:Y:S01]  /*2e80*/  PLOP3.LUT P0, PT, PT, PT, UP0, 0x80, 0x0 ;  /* 0x000000000000781c */ /* 0x000fe20003f0f008 */
[----:B------:R-:W-:Y:S01]  /*2e90*/  UISETP.GE.AND UP5, UPT, UR7, 0x1, UPT ;  /* 0x000000010700788c */ /* 0x000fe2000bfa6270 */
[----:B------:R-:W-:Y:S01]  /*2ea0*/  PLOP3.LUT P5, PT, PT, PT, UP0, 0x80, 0x0 ;  /* 0x000000000000781c */ /* 0x000fe20003faf008 */
[----:B------:R-:W3:Y:S01]  /*2eb0*/  LDL R245, [R1] ;  /* 0x0000000001f57983 */ /* 0x000ee20000100800 */
[----:B------:R-:W-:Y:S02]  /*2ec0*/  PLOP3.LUT P1, PT, PT, PT, UP0, 0x80, 0x0 ;  /* 0x000000000000781c */ /* 0x000fe40003f2f008 */
[----:B------:R-:W-:Y:S01]  /*2ed0*/  PLOP3.LUT P4, PT, PT, PT, UP0, 0x80, 0x0 ;  /* 0x000000000000781c */ /* 0x000fe20003f8f008 */
[----:B----4-:R-:W4:Y:S01]  /*2ee0*/  LDL R244, [R1+0x10] ;  /* 0x0000100001f47983 */ /* 0x010f220000100800 */
[----:B------:R-:W-:Y:S02]  /*2ef0*/  PLOP3.LUT P2, PT, PT, PT, UP0, 0x80, 0x0 ;  /* 0x000000000000781c */ /* 0x000fe40003f4f008 */
[----:B------:R-:W-:Y:S01]  /*2f00*/  PLOP3.LUT P3, PT, PT, PT, UP0, 0x80, 0x0 ;  /* 0x000000000000781c */ /* 0x000fe20003f6f008 */
[----:B-1----:R1:W-:Y:S01]  /*2f10*/  STL [R1+0xa0], R107 ;  /* 0x0000a06b01007387 */ /* 0x0023e20000100800 */
[----:B------:R-:W-:Y:S03]  /*2f20*/  PLOP3.LUT P6, PT, PT, PT, UP0, 0x80, 0x0 ;  /* 0x000000000000781c */ /* 0x000fe60003fcf008 */
[----:B------:R-:W0:Y:S08]  /*2f30*/  LDGDEPBAR ;  /* 0x00000000000079af */ /* 0x000e300000000000 */
[----:B-1----:R-:W4:Y:S04]  /*2f40*/  LDL R107, [R1+0x8] ;  /* 0x00000800016b7983 */ /* 0x002f280000100800 */
[----:B------:R1:W-:Y:S04]  /*2f50*/  STL [R1+0x9c], R106 ;  /* 0x00009c6a01007387 */ /* 0x0003e80000100800 */
[----:B-1----:R-:W4:Y:S04]  /*2f60*/  LDL R106, [R1+0xc] ;  /* 0x00000c00016a7983 */ /* 0x002f280000100800 */
[----:B------:R1:W-:Y:S04]  /*2f70*/  STL [R1+0x98], R105 ;  /* 0x0000986901007387 */ /* 0x0003e80000100800 */
[----:B-1----:R-:W4:Y:S04]  /*2f80*/  LDL R105, [R1+0x18] ;  /* 0x0000180001697983 */ /* 0x002f280000100800 */
[----:B------:R1:W-:Y:S04]  /*2f90*/  STL [R1+0x94], R104 ;  /* 0x0000946801007387 */ /* 0x0003e80000100800 */
[----:B-1----:R-:W4:Y:S04]  /*2fa0*/  LDL R104, [R1+0x14] ;  /* 0x0000140001687983 */ /* 0x002f280000100800 */
[----:B------:R1:W-:Y:S04]  /*2fb0*/  STL [R1+0x90], R103 ;  /* 0x0000906701007387 */ /* 0x0003e80000100800 */
[----:B------:R1:W-:Y:S04]  /*2fc0*/  STL [R1+0x8c], R102 ;  /* 0x00008c6601007387 */ /* 0x0003e80000100800 */
[----:B------:R1:W-:Y:S04]  /*2fd0*/  STL [R1+0x88], R101 ;  /* 0x0000886501007387 */ /* 0x0003e80000100800 */
[----:B------:R1:W-:Y:S04]  /*2fe0*/  STL [R1+0x84], R100 ;  /* 0x0000846401007387 */ /* 0x0003e80000100800 */
[----:B-1----:R-:W4:Y:S04]  /*2ff0*/  LDL R103, [R1+0x3c] ;  /* 0x00003c0001677983 */ /* 0x002f280000100800 */
[----:B------:R-:W4:Y:S04]  /*3000*/  LDL R102, [R1+0x58] ;  /* 0x0000580001667983 */ /* 0x000f280000100800 */
[----:B------:R-:W4:Y:S04]  /*3010*/  LDL R101, [R1+0x50] ;  /* 0x0000500001657983 */ /* 0x000f280000100800 */
[----:B------:R-:W4:Y:S01]  /*3020*/  LDL R100, [R1+0x54] ;  /* 0x0000540001647983 */ /* 0x000f220000100800 */
[----:B------:R-:W-:Y:S04]  /*3030*/  DEPBAR.LE SB0, 0x0 ;  /* 0x000080000000791a */ /* 0x000fe80000000000 */
[----:B------:R-:W-:Y:S08]  /*3040*/  BAR.SYNC.DEFER_BLOCKING 0x0 ;  /* 0x0000000000007b1d */ /* 0x000ff00000010000 */
[----:B------:R-:W-:Y:S08]  /*3050*/  LDSM.16.M88.4 R8, [R252+0xc000] ;  /* 0x00c00000fc08783b */ /* 0x000ff00000000200 */
[----:B------:R-:W-:Y:S08]  /*3060*/  LDSM.16.M88.4 R68, [R252+0xc800] ;  /* 0x00c80000fc44783b */ /* 0x000ff00000000200 */
[----:B--2---:R-:W-:Y:S08]  /*3070*/  LDSM.16.M88.4 R76, [R246+0xc000] ;  /* 0x00c00000f64c783b */ /* 0x004ff00000000200 */
[----:B------:R-:W-:Y:S08]  /*3080*/  LDSM.16.M88.4 R80, [R246+0xc800] ;  /* 0x00c80000f650783b */ /* 0x000ff00000000200 */
[----:B---3--:R-:W-:Y:S08]  /*3090*/  LDSM.16.M88.4 R88, [R245+0xc000] ;  /* 0x00c00000f558783b */ /* 0x008ff00000000200 */
[----:B----4-:R-:W-:Y:S08]  /*30a0*/  LDSM.16.M88.4 R96, [R244+0xc000] ;  /* 0x00c00000f460783b */ /* 0x010ff00000000200 */
[----:B------:R-:W1:Y:S08]  /*30b0*/  LDSM.16.M88.4 R16, [R107] ;  /* 0x000000006b10783b */ /* 0x000e700000000200 */
[----:B------:R-:W2:Y:S01]  /*30c0*/  LDSM.16.M88.4 R72, [R106] ;  /* 0x000000006a48783b */ /* 0x000ea20000000200 */
[C---:B-1----:R-:W-:Y:S08]  /*30d0*/  HMMA.16816.F32 R4, R16.reuse, R8, RZ ;  /* 0x000000081004723c */ /* 0x042ff000000018ff */
[C---:B------:R-:W-:Y:S08]  /*30e0*/  HMMA.16816.F32 R8, R16.reuse, R10, RZ ;  /* 0x0000000a1008723c */ /* 0x040ff000000018ff */
[C---:B------:R-:W-:Y:S01]  /*30f0*/  HMMA.16816.F32 R12, R16.reuse, R68, RZ ;  /* 0x00000044100c723c */ /* 0x040fe200000018ff */
[----:B------:R-:W1:Y:S07]  /*3100*/  LDSM.16.M88.4 R84, [R105] ;  /* 0x000000006954783b */ /* 0x000e6e0000000200 */
        /* <DEDUP_REMOVED lines=220> */
[----:B------:R-:W-:Y:S02]  /*3ed0*/  @P2 FSEL R6, R85, -INF , !P3 ;  /* 0xff80000055062808 */ /* 0x000fe40005800000 */
[----:B------:R-:W-:Y:S03]  /*3ee0*/  PLOP3.LUT P3, PT, PT, PT, UP5, 0x80, 0x0 ;  /* 0x000000000000781c */ /* 0x000fe60003f6f058 */
        /* <DEDUP_REMOVED lines=11> */
[----:B------:R-:W-:Y:S03]  /*3fa0*/  IADD3.X R75, R72, UR10, RZ, P0, !PT ;  /* 0x0000000a484b7c10 */ /* 0x000fe600087fe4ff */
        /* <DEDUP_REMOVED lines=259> */
[----:B------:R-:W2:Y:S01]  /*4fe0*/  LDL.LU.64 R94, [R1+0x48] ;  /* 0x00004800015e7983 */ /* 0x000ea20000300a00 */
[----:B------:R-:W-:Y:S01]  /*4ff0*/  IMAD.MOV.U32 R6, RZ, RZ, c[0x0][0x370] ;  /* 0x0000dc00ff067624 */ /* 0x000fe200078e00ff */
[----:B------:R-:W-:Y:S02]  /*5000*/  MOV R7, c[0x0][0x374] ;  /* 0x0000dd0000077a02 */ /* 0x000fe40000000f00 */
[----:B------:R-:W3:Y:S01]  /*5010*/  LDL R92, [R1+0x38] ;  /* 0x00003800015c7983 */ /* 0x000ee20000100800 */
[----:B-1----:R-:W-:Y:S05]  /*5020*/  IMAD.U32 R4, R6, -0x40, RZ ;  /* 0xffffffc006047824 */ /* 0x002fea00078e00ff */
        /* <DEDUP_REMOVED lines=17> */
.L_x_738:
        /* <DEDUP_REMOVED lines=371> */
.L_x_739:
        /* <DEDUP_REMOVED lines=171> */
.L_x_741:
        /* <DEDUP_REMOVED lines=18> */
.L_x_742:
        /* <DEDUP_REMOVED lines=53> */
.L_x_744:
[----:B-1-34-:R-:W-:Y:S05]  /*7790*/  BSYNC B0 ;  /* 0x0000000000007941 */ /* 0x01afea0003800000 */
.L_x_743:
        /* <DEDUP_REMOVED lines=16> */
.L_x_746:
[----:B------:R-:W-:Y:S05]  /*78a0*/  BSYNC B0 ;  /* 0x0000000000007941 */ /* 0x000fea0003800000 */
.L_x_745:
        /* <DEDUP_REMOVED lines=26> */
.L_x_748:
[----:B------:R-:W-:Y:S05]  /*7a50*/  BSYNC B0 ;  /* 0x0000000000007941 */ /* 0x000fea0003800000 */
.L_x_747:
        /* <DEDUP_REMOVED lines=14> */
.L_x_737:
        /* <DEDUP_REMOVED lines=20> */
.L_x_750:
        /* <DEDUP_REMOVED lines=18> */
.L_x_751:
        /* <DEDUP_REMOVED lines=38> */
.L_x_753:
[----:B------:R-:W-:Y:S05]  /*8000*/  BSYNC B0 ;  /* 0x0000000000007941 */ /* 0x000fea0003800000 */
.L_x_752:
        /* <DEDUP_REMOVED lines=16> */
.L_x_755:
[----:B------:R-:W-:Y:S05]  /*8110*/  BSYNC B0 ;  /* 0x0000000000007941 */ /* 0x000fea0003800000 */
.L_x_754:
        /* <DEDUP_REMOVED lines=26> */
.L_x_757:
[----:B------:R-:W-:Y:S05]  /*82c0*/  BSYNC B0 ;  /* 0x0000000000007941 */ /* 0x000fea0003800000 */
.L_x_756:
        /* <DEDUP_REMOVED lines=13> */
.L_x_749:
[----:B------:R-:W-:Y:S05]  /*83a0*/  BSYNC B1 ;  /* 0x0000000000017941 */ /* 0x000fea0003800000 */
.L_x_732:
        /* <DEDUP_REMOVED lines=11> */
.L_x_758:
[----:B------:R-:W-:Y:S05]  /*8460*/  EXIT ;  /* 0x000000000000794d */ /* 0x000fea0003800000 */
.L_x_760:
        /* <DEDUP_REMOVED lines=9> */
.L_x_1596:


//--------------------- .text._ZN5flash44flash_bwd_dq_dk_dv_loop_seqk_parallel_kernelI23Flash_bwd_kernel_traitsILi192ELi64ELi64ELi8ELi4ELi2ELi2ELb1ELb1EN7cutlass6half_tE19Flash_kernel_traitsILi192ELi64ELi64ELi8ES3_EELb1ELb0ELb0ELb1ELb0ELb0ELb0EEEvNS_16Flash_bwd_paramsE --------------------------
	.section	.text._ZN5flash44flash_bwd_dq_dk_dv_loop_seqk_parallel_kernelI23Flash_bwd_kernel_traitsILi192ELi64ELi64ELi8ELi4ELi2ELi2ELb1ELb1EN7cutlass6half_tE19Flash_kernel_traitsILi192ELi64ELi64ELi8ES3_EELb1ELb0ELb0ELb1ELb0ELb0ELb0EEEvNS_16Flash_bwd_paramsE,"ax",@progbits
	.sectioninfo	@"SHI_REGISTERS=255"
	.align	128
        .global         _ZN5flash44flash_bwd_dq_dk_dv_loop_seqk_parallel_kernelI23Flash_bwd_kernel_traitsILi192ELi64ELi64ELi8ELi4ELi2ELi2ELb1ELb1EN7cutlass6half_tE19Flash_kernel_traitsILi192ELi64ELi64ELi8ES3_EELb1ELb0ELb0ELb1ELb0ELb0ELb0EEEvNS_16Flash_bwd_paramsE
        .type           _ZN5flash44flash_bwd_dq_dk_dv_loop_seqk_parallel_kernelI23Flash_bwd_kernel_traitsILi192ELi64ELi64ELi8ELi4ELi2ELi2ELb1ELb1EN7cutlass6half_tE19Flash_kernel_traitsILi192ELi64ELi64ELi8ES3_EELb1ELb0ELb0ELb1ELb0ELb0ELb0EEEvNS_16Flash_bwd_paramsE,@function
        .size           _ZN5flash44flash_bwd_dq_dk_dv_loop_seqk_parallel_kernelI23Flash_bwd_kernel_traitsILi192ELi64ELi64ELi8ELi4ELi2ELi2ELb1ELb1EN7cutlass6half_tE19Flash_kernel_traitsILi192ELi64ELi64ELi8ES3_EELb1ELb0ELb0ELb1ELb0ELb0ELb0EEEvNS_16Flash_bwd_paramsE,(.L_x_1597 - _ZN5flash44flash_bwd_dq_dk_dv_loop_seqk_parallel_kernelI23Flash_bwd_kernel_traitsILi192ELi64ELi64ELi8ELi4ELi2ELi2ELb1ELb1EN7cutlass6half_tE19Flash_kernel_traitsILi192ELi64ELi64ELi8ES3_EELb1ELb0ELb0ELb1ELb0ELb0ELb0EEEvNS_16Flash_bwd_paramsE)
        .other          _ZN5flash44flash_bwd_dq_dk_dv_loop_seqk_parallel_kernelI23Flash_bwd_kernel_traitsILi192ELi64ELi64ELi8ELi4ELi2ELi2ELb1ELb1EN7cutlass6half_tE19Flash_kernel_traitsILi192ELi64ELi64ELi8ES3_EELb1ELb0ELb0ELb1ELb0ELb0ELb0EEEvNS_16Flash_bwd_paramsE,@"STO_CUDA_ENTRY STV_DEFAULT"
_ZN5flash44flash_bwd_dq_dk_dv_loop_seqk_parallel_kernelI23Flash_bwd_kernel_traitsILi192ELi64ELi64ELi8ELi4ELi2ELi2ELb1ELb1EN7cutlass6half_tE19Flash_kernel_traitsILi192ELi64ELi64ELi8ES3_EELb1ELb0ELb0ELb1ELb0ELb0ELb0EEEvNS_16Flash_bwd_paramsE:
.text._ZN5flash44flash_bwd_dq_dk_dv_loop_seqk_parallel_kernelI23Flash_bwd_kernel_traitsILi192ELi64ELi64ELi8ELi4ELi2ELi2ELb1ELb1EN7cutlass6half_tE19Flash_kernel_traitsILi192ELi64ELi64ELi8ES3_EELb1ELb0ELb0ELb1ELb0ELb0ELb0EEEvNS_16Flash_bwd_paramsE:
        /* <DEDUP_REMOVED lines=30> */
[CC--:B------:R-:W-:Y:S01]  /*01e0*/  LEA.HI R10, R5.reuse, R6.reuse, RZ, 0x3 ;  /* 0x00000006050a7211 */ /* 0x0c0fe200078f18ff */
[----:B------:R-:W-:Y:S01]  /*01f0*/  UIMAD.WIDE UR36, UR46, UR36, URZ ;  /* 0x000000242e2472a5 */ /* 0x000fe2000f8e023f */
[CC--:B------:R-:W-:Y:S01]  /*0200*/  LEA.HI R3, R5.reuse, R6.reuse, RZ, 0x4 ;  /* 0x0000000605037211 */ /* 0x0c0fe200078f20ff */
[----:B---3--:R-:W-:Y:S01]  /*0210*/  UIMAD UR47, UR35, UR46, URZ ;  /* 0x0000002e232f72a4 */ /* 0x008fe2000f8e023f */
[CC--:B------:R-:W-:Y:S01]  /*0220*/  LEA.HI R14, R5.reuse, R6.reuse, RZ, 0x7 ;  /* 0x00000006050e7211 */ /* 0x0c0fe200078f38ff */
[----:B------:R-:W-:Y:S01]  /*0230*/  UIMAD UR56, UR7, UR6, UR56 ;  /* 0x00000006073872a4 */ /* 0x000fe2000f8e0238 */
[CC--:B------:R-:W-:Y:S01]  /*0240*/  LEA.HI R15, R5.reuse, R6.reuse, RZ, 0x6 ;  /* 0x00000006050f7211 */ /* 0x0c0fe200078f30ff */
[----:B------:R-:W-:Y:S01]  /*0250*/  UIMAD UR46, UR46, UR12, URZ ;  /* 0x0000000c2e2e72a4 */ /* 0x000fe2000f8e023f */
[----:B------:R-:W-:Y:S01]  /*0260*/  LEA.HI R5, R5, R6, RZ, 0x2 ;  /* 0x0000000605057211 */ /* 0x000fe200078f10ff */
[----:B------:R-:W-:Y:S01]  /*0270*/  UIMAD UR6, UR32, UR13, UR35 ;  /* 0x0000000d200672a4 */ /* 0x000fe2000f8e0223 */
[----:B------:R-:W-:Y:S01]  /*0280*/  LOP3.LUT R2, R0, 0xffffffe0, RZ, 0xc0, !PT ;  /* 0xffffffe000027812 */ /* 0x000fe200078ec0ff */
[----:B------:R-:W-:Y:S01]  /*0290*/  ULDC UR14, c[0x0][0x1c0] ;  /* 0x00007000000e7ab9 */ /* 0x000fe20000000800 */
[----:B------:R-:W-:Y:S01]  /*02a0*/  LOP3.LUT R4, R5, 0x7ffffffc, RZ, 0xc0, !PT ;  /* 0x7ffffffc05047812 */ /* 0x000fe200078ec0ff */
[----:B------:R-:W-:Y:S01]  /*02b0*/  ULDC UR11, c[0x0][0x1c0] ;  /* 0x00007000000b7ab9 */ /* 0x000fe20000000800 */
        /* <DEDUP_REMOVED lines=10> */
[----:B------:R-:W-:Y:S01]  /*0360*/  LEA.HI R0, R0, R2, RZ, 0x1 ;  /* 0x0000000200007211 */ /* 0x000fe200078f08ff */
[----:B------:R-:W-:Y:S01]  /*0370*/  UIMAD UR53, UR8, UR32, URZ ;  /* 0x00000020083572a4 */ /* 0x000fe2000f8e023f */
[----:B------:R-:W-:Y:S01]  /*0380*/  LEA.HI R3, R3, R4, RZ, 0x1 ;  /* 0x0000000403037211 */ /* 0x000fe200078f08ff */
[----:B------:R-:W-:Y:S01]  /*0390*/  UIMAD UR7, UR32, UR11, UR35 ;  /* 0x0000000b200772a4 */ /* 0x000fe2000f8e0223 */
[----:B------:R-:W-:Y:S01]  /*03a0*/  LOP3.LUT R0, R0, 0xfffffffe, RZ, 0xc0, !PT ;  /* 0xfffffffe00007812 */ /* 0x000fe200078ec0ff */
[----:B------:R-:W-:Y:S01]  /*03b0*/  @!UP2 UIMAD UR8, UR32, UR14, UR35 ;  /* 0x0000000e2008a2a4 */ /* 0x000fe2000f8e0223 */
[----:B------:R-:W-:Y:S01]  /*03c0*/  LOP3.LUT R3, R3, 0xfffffffe, RZ, 0xc0, !PT ;  /* 0xfffffffe03037812 */ /* 0x000fe200078ec0ff */
[----:B------:R-:W-:Y:S01]  /*03d0*/  USHF.L.U32 UR45, UR46, 0x6, URZ ;  /* 0x000000062e2d7899 */ /* 0x000fe2000800063f */
[----:B------:R-:W-:Y:S01]  /*03e0*/  LEA.HI R6, R6, R2, RZ, 0x2 ;  /* 0x0000000206067211 */ /* 0x000fe200078f10ff */
[----:B------:R-:W-:Y:S01]  /*03f0*/  IMAD.IADD R13, R2, 0x1, -R0 ;  /* 0x00000001020d7824 */ /* 0x000fe200078e0a00 */
[----:B------:R-:W-:Y:S01]  /*0400*/  SHF.R.S32.HI R0, RZ, 0x1f, R5 ;  /* 0x0000001fff007819 */ /* 0x000fe20000011405 */
[----:B------:R-:W-:Y:S01]  /*0410*/  IMAD.IADD R11, R4, 0x1, -R3 ;  /* 0x00000001040b7824 */ /* 0x000fe200078e0a03 */
[----:B------:R-:W-:Y:S01]  /*0420*/  SHF.R.S32.HI R3, RZ, 0x2, R5 ;  /* 0x00000002ff037819 */ /* 0x000fe20000011405 */
[----:B------:R-:W-:Y:S01]  /*0430*/  USHF.L.U32 UR44, UR6, 0x5, URZ ;  /* 0x00000005062c7899 */ /* 0x000fe2000800063f */
[----:B------:R-:W-:Y:S01]  /*0440*/  LOP3.LUT R6, R6, 0xfffffffc, RZ, 0xc0, !PT ;  /* 0xfffffffc06067812 */ /* 0x000fe200078ec0ff */
[----:B------:R-:W-:Y:S01]  /*0450*/  ULDC UR50, c[0x0][0x214] ;  /* 0x0000850000327ab9 */ /* 0x000fe20000000800 */
[----:B------:R-:W-:Y:S01]  /*0460*/  LEA.HI R0, R0, R3, RZ, 0x3 ;  /* 0x0000000300007211 */ /* 0x000fe200078f18ff */
[----:B------:R-:W-:Y:S01]  /*0470*/  ULDC UR57, c[0x0][0x1c8] ;  /* 0x0000720000397ab9 */ /* 0x000fe20000000800 */
[----:B------:R-:W-:Y:S01]  /*0480*/  SHF.R.S32.HI R12, RZ, 0x3, R10 ;  /* 0x00000003ff0c7819 */ /* 0x000fe2000001140a */
[----:B------:R-:W-:Y:S01]  /*0490*/  IMAD.IADD R18, R2, 0x1, -R6 ;  /* 0x0000000102127824 */ /* 0x000fe200078e0a06 */
[----:B------:R-:W-:Y:S01]  /*04a0*/  LOP3.LUT R0, R0, 0xfffffff8, RZ, 0xc0, !PT ;  /* 0xfffffff800007812 */ /* 0x000fe200078ec0ff */
[----:B------:R-:W-:Y:S01]  /*04b0*/  ULDC.U8 UR10, c[0x0][0x3d0] ;  /* 0x0000f400000a7ab9 */ /* 0x000fe20000000000 */
[----:B------:R-:W-:Y:S01]  /*04c0*/  SHF.R.S32.HI R4, RZ, 0x1f, R8 ;  /* 0x0000001fff047819 */ /* 0x000fe20000011408 */
[----:B------:R-:W-:Y:S01]  /*04d0*/  IMAD.SHL.U32 R2, R12, 0x40, RZ ;  /* 0x000000400c027824 */ /* 0x000fe200078e00ff */
[----:B------:R-:W-:Y:S01]  /*04e0*/  LOP3.LUT P4, RZ, R7, 0x4, RZ, 0xc0, !PT ;  /* 0x0000000407ff7812 */ /* 0x000fe2000788c0ff */
[----:B------:R-:W-:Y:S01]  /*04f0*/  IMAD.IADD R5, R3, 0x1, -R0 ;  /* 0x0000000103057824 */ /* 0x000fe200078e0a00 */
[----:B------:R-:W-:Y:S01]  /*0500*/  SHF.R.S32.HI R3, RZ, 0x1f, R9 ;  /* 0x0000001fff037819 */ /* 0x000fe20000011409 */
[----:B------:R-:W-:Y:S01]  /*0510*/  STL [R1+0x9c], R18 ;  /* 0x00009c1201007387 */ /* 0x000fe20000100800 */
[----:B------:R-:W-:Y:S01]  /*0520*/  LOP3.LUT R0, R2, 0x1c0, RZ, 0xc0, !PT ;  /* 0x000001c002007812 */ /* 0x000fe200078ec0ff */
[----:B------:R-:W-:Y:S01]  /*0530*/  ULDC UR51, c[0x0][0x224] ;  /* 0x0000890000337ab9 */ /* 0x000fe20000000800 */
[----:B------:R-:W-:Y:S01]  /*0540*/  LEA.HI R12, R4, R8, RZ, 0x3 ;  /* 0x00000008040c7211 */ /* 0x000fe200078f18ff */
[----:B------:R-:W-:Y:S01]  /*0550*/  STL [R1+0x50], R20 ;  /* 0x0000501401007387 */ /* 0x000fe20000100800 */
[----:B------:R-:W-:Y:S01]  /*0560*/  LOP3.LUT R2, R0, 0x38, R20, 0xf8, !PT ;  /* 0x0000003800027812 */ /* 0x000fe200078ef814 */
[----:B------:R-:W-:Y:S01]  /*0570*/  @UP2 UIMAD UR55, UR32, UR50, URZ ;  /* 0x00000032203722a4 */ /* 0x000fe2000f8e023f */
[----:B------:R-:W-:Y:S01]  /*0580*/  SHF.R.U32.HI R0, RZ, 0x3, R0 ;  /* 0x00000003ff007819 */ /* 0x000fe20000011600 */
[----:B------:R-:W-:Y:S01]  /*0590*/  ULDC.64 UR4, c[0x0][0x118] ;  /* 0x0000460000047ab9 */ /* 0x000fe20000000a00 */
[----:B------:R-:W-:Y:S01]  /*05a0*/  LEA.HI R17, R3, R9, RZ, 0x2 ;  /* 0x0000000903117211 */ /* 0x000fe200078f10ff */
[----:B------:R-:W-:Y:S01]  /*05b0*/  IMAD.U32 R3, RZ, RZ, UR15 ;  /* 0x0000000fff037e24 */ /* 0x000fe2000f8e00ff */
[----:B------:R-:W-:Y:S01]  /*05c0*/  LOP3.LUT R9, R2, R0, RZ, 0x3c, !PT ;  /* 0x0000000002097212 */ /* 0x000fe200078e3cff */
[----:B------:R-:W-:Y:S01]  /*05d0*/  IMAD.SHL.U32 R0, R7, 0x40, RZ ;  /* 0x0000004007007824 */ /* 0x000fe200078e00ff */
[----:B------:R-:W-:Y:S01]  /*05e0*/  LOP3.LUT R2, R12, 0xfffffff8, RZ, 0xc0, !PT ;  /* 0xfffffff80c027812 */ /* 0x000fe200078ec0ff */
[----:B------:R-:W-:Y:S01]  /*05f0*/  IMAD.SHL.U32 R3, R11, 0x200, RZ ;  /* 0x000002000b037824 */ /* 0x000fe200078e00ff */
[----:B------:R-:W-:Y:S01]  /*0600*/  LOP3.LUT P3, RZ, R7, 0x2, RZ, 0xc0, !PT ;  /* 0x0000000207ff7812 */ /* 0x000fe2000786c0ff */
[----:B------:R-:W-:Y:S01]  /*0610*/  ULOP3.LUT UR57, UR35, UR57, URZ, 0x3c, !UPT ;  /* 0x0000003923397292 */ /* 0x000fe2000f8e3c3f */
[----:B------:R-:W-:Y:S01]  /*0620*/  LOP3.LUT R0, R0, 0x1c0, RZ, 0xc0, !PT ;  /* 0x000001c000007812 */ /* 0x000fe200078ec0ff */
[----:B------:R-:W-:Y:S01]  /*0630*/  IMAD.IADD R8, R8, 0x1, -R2 ;  /* 0x0000000108087824 */ /* 0x000fe200078e0a02 */
[----:B------:R-:W-:Y:S01]  /*0640*/  SHF.R.S32.HI R7, RZ, 0x7, R14 ;  /* 0x00000007ff077819 */ /* 0x000fe2000001140e */
[----:B------:R-:W-:Y:S01]  /*0650*/  IMAD.SHL.U32 R2, R13, 0x10, RZ ;  /* 0x000000100d027824 */ /* 0x000fe200078e00ff */
[C---:B------:R-:W-:Y:S01]  /*0660*/  LOP3.LUT R252, R0.reuse, 0x8, R10, 0xf8, !PT ;  /* 0x0000000800fc7812 */ /* 0x040fe200078ef80a */
[----:B------:R-:W-:Y:S01]  /*0670*/  USHF.R.S32.HI UR58, URZ, 0x1f, UR35 ;  /* 0x0000001f3f3a7899 */ /* 0x000fe20008011423 */
[----:B------:R-:W-:Y:S01]  /*0680*/  LOP3.LUT R4, R5, 0x1, RZ, 0xc0, !PT ;  /* 0x0000000105047812 */ /* 0x000fe200078ec0ff */
[----:B------:R-:W-:Y:S01]  /*0690*/  UISETP.NE.AND UP3, UPT, UR10, URZ, UPT ;  /* 0x0000003f0a00728c */ /* 0x000fe2000bf65270 */
[----:B------:R-:W-:Y:S01]  /*06a0*/  LOP3.LUT R6, R0, 0x10, R2, 0xf8, !PT ;  /* 0x0000001000067812 */ /* 0x000fe200078ef802 */
[----:B------:R-:W-:Y:S01]  /*06b0*/  IMAD R2, R7, 0x800, R3 ;  /* 0x0000080007027824 */ /* 0x000fe200078e0203 */
[----:B------:R-:W-:Y:S01]  /*06c0*/  SHF.R.U32.HI R0, RZ, 0x3, R0 ;  /* 0x00000003ff007819 */ /* 0x000fe20000011600 */
[----:B------:R-:W-:Y:S01]  /*06d0*/  USHF.R.S32.HI UR61, URZ, 0x1f, UR35 ;  /* 0x0000001f3f3d7899 */ /* 0x000fe20008011423 */
[----:B------:R-:W-:Y:S01]  /*06e0*/  ISETP.NE.U32.AND P0, PT, R4, 0x1, PT ;  /* 0x000000010400780c */ /* 0x000fe20003f05070 */
[C---:B------:R-:W-:Y:S01]  /*06f0*/  IMAD.SHL.U32 R4, R5.reuse, 0x40, RZ ;  /* 0x0000004005047824 */ /* 0x040fe200078e00ff */
[----:B------:R-:W-:Y:S01]  /*0700*/  LOP3.LUT R252, R252, R0, RZ, 0x3c, !PT ;  /* 0x00000000fcfc7212 */ /* 0x000fe200078e3cff */
[----:B------:R-:W-:Y:S01]  /*0710*/  USHF.R.S32.HI UR60, URZ, 0x1f, UR32 ;  /* 0x0000001f3f3c7899 */ /* 0x000fe20008011420 */
[----:B------:R-:W-:Y:S01]  /*0720*/  LOP3.LUT R6, R6, 0x8, R10, 0xf8, !PT ;  /* 0x0000000806067812 */ /* 0x000fe200078ef80a */
[----:B------:R-:W-:Y:S01]  /*0730*/  USHF.R.S32.HI UR59, URZ, 0x1f, UR35 ;  /* 0x0000001f3f3b7899 */ /* 0x000fe20008011423 */
[----:B------:R-:W-:Y:S01]  /*0740*/  R2P PR, R5, 0x6 ;  /* 0x0000000605007804 */ /* 0x000fe20000000000 */
        /* <DEDUP_REMOVED lines=10> */
[----:B------:R-:W-:Y:S01]  /*07f0*/  UIMAD.WIDE.U32 UR40, UR36, UR42, URZ ;  /* 0x0000002a242872a5 */ /* 0x000fe2000f8e003f */
[----:B------:R-:W-:Y:S01]  /*0800*/  LOP3.LUT P5, RZ, R8, 0x2, RZ, 0xc0, !PT ;  /* 0x0000000208ff7812 */ /* 0x000fe200078ac0ff */
[----:B------:R-:W-:Y:S01]  /*0810*/  UIMAD UR52, UR37, UR42, URZ ;  /* 0x0000002a253472a4 */ /* 0x000fe2000f8e023f */
[----:B------:R-:W-:Y:S01]  /*0820*/  LOP3.LUT R2, R2, 0x18, RZ, 0xc0, !PT ;  /* 0x0000001802027812 */ /* 0x000fe200078ec0ff */
[----:B------:R-:W-:-:S02]  /*0830*/  USHF.R.S32.HI UR54, URZ, 0x1f, UR47 ;  /* 0x0000001f3f367899 */ /* 0x000fc4000801142f */
[----:B------:R-:W-:Y:S01]  /*0840*/  UIMAD UR51, UR7, UR51, URZ ;  /* 0x00000033073372a4 */ /* 0x000fe2000f8e023f */
[----:B------:R-:W-:Y:S01]  /*0850*/  LOP3.LUT R9, R2, 0x20, R5, 0xf8, !PT ;  /* 0x0000002002097812 */ /* 0x000fe200078ef805 */
[----:B------:R-:W-:Y:S01]  /*0860*/  @!UP2 UIMAD UR50, UR8, UR50, URZ ;  /* 0x000000320832a2a4 */ /* 0x000fe2000f8e023f */
[----:B------:R-:W-:Y:S01]  /*0870*/  LOP3.LUT R5, R0, 0x20, R6, 0xf8, !PT ;  /* 0x0000002000057812 */ /* 0x000fe200078ef806 */
[----:B------:R-:W-:Y:S01]  /*0880*/  IMAD.U32 R6, RZ, RZ, UR9 ;  /* 0x00000009ff067e24 */ /* 0x000fe2000f8e00ff */
[----:B------:R-:W-:Y:S01]  /*0890*/  LOP3.LUT R7, R4, R0, R2, 0x1e, !PT ;  /* 0x0000000004077212 */ /* 0x000fe200078e1e02 */
[----:B------:R-:W-:Y:S01]  /*08a0*/  IMAD.SHL.U32 R0, R16, 0x2, RZ ;  /* 0x0000000210007824 */ /* 0x000fe200078e00ff */
[----:B------:R-:W-:Y:S01]  /*08b0*/  LOP3.LUT R4, R5, R4, RZ, 0x3c, !PT ;  /* 0x0000000405047212 */ /* 0x000fe200078e3cff */
[----:B------:R-:W-:Y:S01]  /*08c0*/  IMAD.SHL.U32 R6, R8, 0x40, RZ ;  /* 0x0000004008067824 */ /* 0x000fe200078e00ff */
[----:B------:R-:W-:Y:S01]  /*08d0*/  IADD3 R16, R20, 0x40, RZ ;  /* 0x0000004014107810 */ /* 0x000fe20007ffe0ff */
[--C-:B------:R-:W-:Y:S01]  /*08e0*/  IMAD R5, R18, 0x400, R0.reuse ;  /* 0x0000040012057824 */ /* 0x100fe200078e0200 */
[----:B------:R-:W-:Y:S01]  /*08f0*/  USHF.R.S32.HI UR49, URZ, 0x1f, UR45 ;  /* 0x0000001f3f317899 */ /* 0x000fe2000801142d */
[----:B------:R-:W-:Y:S01]  /*0900*/  IMAD R2, R13, 0x400, R0 ;  /* 0x000004000d027824 */ /* 0x000fe200078e0200 */
[----:B------:R-:W-:Y:S01]  /*0910*/  LOP3.LUT R0, R6, 0x1c0, RZ, 0xc0, !PT ;  /* 0x000001c006007812 */ /* 0x000fe200078ec0ff */
[----:B------:R-:W-:Y:S01]  /*0920*/  IMAD.IADD R14, R5, 0x1, R4 ;  /* 0x00000001050e7824 */ /* 0x000fe200078e0204 */
[----:B------:R-:W-:Y:S01]  /*0930*/  STL [R1+0x6c], R16 ;  /* 0x00006c1001007387 */ /* 0x000fe20000100800 */
[----:B------:R-:W-:Y:S01]  /*0940*/  IMAD.SHL.U32 R4, R11, 0x8, RZ ;  /* 0x000000080b047824 */ /* 0x000fe200078e00ff */
[----:B------:R-:W-:Y:S01]  /*0950*/  USHF.R.S32.HI UR48, URZ, 0x1f, UR44 ;  /* 0x0000001f3f307899 */ /* 0x000fe2000801142c */
        /* <DEDUP_REMOVED lines=67> */
.L_x_805:
        /* <DEDUP_REMOVED lines=53> */
.L_x_761:
        /* <DEDUP_REMOVED lines=21> */
[----:B------:R-:W-:Y:S02]  /*1230*/  ULDC.64 UR10, c[0x0][0x178] ;  /* 0x00005e00000a7ab9 */ /* 0x000fe40000000a00 */
[----:B-1----:R-:W-:Y:S02]  /*1240*/  UISETP.NE.AND UP0, UPT, UR21, -0x1, UPT ;  /* 0xffffffff1500788c */ /* 0x002fe4000bf05270 */
[----:B------:R-:W-:Y:S02]  /*1250*/  UIADD3 UR6, UR24, 0x3f, URZ ;  /* 0x0000003f18067890 */ /* 0x000fe4000fffe03f */
[----:B------:R-:W-:Y:S02]  /*1260*/  UIMAD UR12, UR39, UR10, URZ ;  /* 0x0000000a270c72a4 */ /* 0x000fe4000f8e023f */
[----:B------:R-:W-:Y:S01]  /*1270*/  UIMAD.WIDE.U32 UR8, UR32, UR10, URZ ;  /* 0x0000000a200872a5 */ /* 0x000fe2000f8e003f */
[----:B------:R-:W-:Y:S01]  /*1280*/  PLOP3.LUT P0, PT, PT, PT, UP0, 0x80, 0x0 ;  /* 0x000000000000781c */ /* 0x000fe20003f0f008 */
[----:B------:R-:W-:-:S02]  /*1290*/  USHF.R.S32.HI UR10, URZ, 0x1f, UR6 ;  /* 0x0000001f3f0a7899 */ /* 0x000fc40008011406 */
[----:B------:R-:W-:Y:S02]  /*12a0*/  UIMAD UR14, UR32, UR11, UR12 ;  /* 0x0000000b200e72a4 */ /* 0x000fe4000f8e020c */
[----:B------:R-:W-:Y:S02]  /*12b0*/  ULEA.HI UR33, UR10, UR6, URZ, 0x6 ;  /* 0x000000060a217291 */ /* 0x000fe4000f8f303f */
[----:B------:R-:W-:Y:S02]  /*12c0*/  ULDC.64 UR12, c[0x0][0x190] ;  /* 0x00006400000c7ab9 */ /* 0x000fe40000000a00 */
[----:B------:R-:W-:Y:S02]  /*12d0*/  UISETP.NE.AND UP1, UPT, UR15, -0x1, UPT ;  /* 0xffffffff0f00788c */ /* 0x000fe4000bf25270 */
[----:B------:R-:W-:Y:S02]  /*12e0*/  UIMAD.WIDE.U32 UR10, UR15, UR12, URZ ;  /* 0x0000000c0f0a72a5 */ /* 0x000fe4000f8e003f */
[----:B------:R-:W-:-:S02]  /*12f0*/  @UP0 UIADD3 UR6, UR20, UR21, URZ ;  /* 0x0000001514060290 */ /* 0x000fc4000fffe03f */
[----:B------:R-:W-:Y:S02]  /*1300*/  ULDC.64 UR16, c[0x0][0x198] ;  /* 0x0000660000107ab9 */ /* 0x000fe40000000a00 */
[----:B------:R-:W-:Y:S02]  /*1310*/  UIADD3 UR34, UR9, UR14, URZ ;  /* 0x0000000e09227290 */ /* 0x000fe4000fffe03f */
[----:B------:R-:W-:Y:S02]  /*1320*/  USEL UR38, UR8, UR10, !UP1 ;  /* 0x0000000a08267287 */ /* 0x000fe4000c800000 */
[----:B------:R-:W-:-:S04]  /*1330*/  @UP0 UIMAD.WIDE.U32 UR8, UR6, UR16, URZ ;  /* 0x00000010060802a5 */ /* 0x000fc8000f8e003f */
[----:B------:R-:W-:Y:S02]  /*1340*/  @UP0 UIMAD UR27, UR6, UR17, UR9 ;  /* 0x00000011061b02a4 */ /* 0x000fe4000f8e0209 */
[----:B------:R-:W-:Y:S02]  /*1350*/  ULOP3.LUT UR9, UR33, 0xffffffc0, URZ, 0xc0, !UPT ;  /* 0xffffffc021097892 */ /* 0x000fe4000f8ec03f */
[----:B------:R-:W-:Y:S02]  /*1360*/  UIMAD UR6, UR15, UR13, URZ ;  /* 0x0000000d0f0672a4 */ /* 0x000fe4000f8e023f */
[----:B------:R-:W-:Y:S02]  /*1370*/  UIADD3 UR17, UR9, -0x40, URZ ;  /* 0xffffffc009117890 */ /* 0x000fe4000fffe03f */
[----:B------:R-:W-:Y:S02]  /*1380*/  @UP1 UIADD3 UR34, UR11, UR6, URZ ;  /* 0x000000060b221290 */ /* 0x000fe4000fffe03f */
[----:B------:R-:W-:-:S02]  /*1390*/  USHF.R.S32.HI UR29, URZ, 0x1f, UR17 ;  /* 0x0000001f3f1d7899 */ /* 0x000fc40008011411 */
        /* <DEDUP_REMOVED lines=14> */
.L_x_763:
        /* <DEDUP_REMOVED lines=18> */
.L_x_764:
        /* <DEDUP_REMOVED lines=72> */
.L_x_765:
[----:B------:R-:W-:Y:S02]  /*1a20*/  UMOV UR12, UR51 ;  /* 0x00000033000c7c82 */ /* 0x000fe40008000000 */
.L_x_766:
[----:B------:R-:W2:Y:S04]  /*1a30*/  LDL.64 R4, [R1+0x50] ;  /* 0x0000500001047983 */ /* 0x000ea80000100a00 */
[----:B------:R1:W3:Y:S01]  /*1a40*/  LDL.64 R28, [R1+0x50] ;  /* 0x00005000011c7983 */ /* 0x0002e20000100a00 */
[----:B------:R-:W-:Y:S01]  /*1a50*/  UIADD3 UR8, UP5, UP4, UR8, UR45, UR47 ;  /* 0x0000002d08087290 */ /* 0x000fe2000fcbe02f */
[----:B------:R-:W-:Y:S01]  /*1a60*/  BSSY B1, `(.L_x_762) ;  /* 0x0000865000017945 */ /* 0x000fe20003800000 */
[----:B------:R-:W-:Y:S01]  /*1a70*/  UMOV UR15, 0x4 ;  /* 0x00000004000f7882 */ /* 0x000fe20000000000 */
        /* <DEDUP_REMOVED lines=11> */
[----:B------:R-:W-:-:S04]  /*1b30*/  UIMAD UR6, UR58, UR8, URZ ;  /* 0x000000083a0672a4 */ /* 0x000fc8000f8e023f */
[----:B------:R-:W-:Y:S01]  /*1b40*/  UIMAD UR10, UR35, UR9, UR6 ;  /* 0x00000009230a72a4 */ /* 0x000fe2000f8e0206 */
[----:B----4-:R-:W-:Y:S02]  /*1b50*/  SHF.R.S32.HI R30, RZ, 0x1f, R30 ;  /* 0x0000001fff1e7819 */ /* 0x010fe4000001141e */
[----:B------:R-:W-:Y:S02]  /*1b60*/  ULDC.64 UR8, c[0x0][0x370] ;  /* 0x0000dc0000087ab9 */ /* 0x000fe40000000a00 */
[----:B------:R-:W-:Y:S01]  /*1b70*/  UIMAD UR6, UR29, UR8, URZ ;  /* 0x000000081d0672a4 */ /* 0x000fe2000f8e023f */
[----:B-----5:R-:W-:Y:S01]  /*1b80*/  LEA.HI R30, R30, R31, RZ, 0x3 ;  /* 0x0000001f1e1e7211 */ /* 0x020fe200078f18ff */
[----:B------:R-:W-:Y:S02]  /*1b90*/  UIADD3 UR8, UR17, UR12, URZ ;  /* 0x0000000c11087290 */ /* 0x000fe4000fffe03f */
[----:B------:R-:W-:Y:S01]  /*1ba0*/  UIMAD UR6, UR17, UR9, UR6 ;  /* 0x00000009110672a4 */ /* 0x000fe2000f8e0206 */
[----:B------:R-:W-:Y:S01]  /*1bb0*/  SHF.R.S32.HI R30, RZ, 0x3, R30 ;  /* 0x00000003ff1e7819 */ /* 0x000fe2000001141e */
[----:B------:R-:W-:Y:S01]  /*1bc0*/  ULEA.HI.SX32 UR12, UR33, 0xffffffff, 0x1a ;  /* 0xffffffff210c7891 */ /* 0x000fe2000f8fd23f */
        /* <DEDUP_REMOVED lines=39> */
[----:B------:R-:W-:-:S02]  /*1e40*/  IADD3 R20, R9, UR11, RZ ;  /* 0x0000000b09147c10 */ /* 0x000fc4000fffe0ff */
[----:B------:R-:W-:Y:S01]  /*1e50*/  ULDC.64 UR18, c[0x0][0x200] ;  /* 0x0000800000127ab9 */ /* 0x000fe20000000a00 */
[----:B------:R-:W-:Y:S01]  /*1e60*/  IMAD.IADD R19, R7, 0x1, R4 ;  /* 0x0000000107137824 */ /* 0x000fe200078e0204 */
[----:B------:R-:W-:Y:S01]  /*1e70*/  LEA R14, P2, R8, c[0x0][0x160], 0x1 ;  /* 0x00005800080e7a11 */ /* 0x000fe200078408ff */
[----:B------:R-:W-:Y:S01]  /*1e80*/  UIMAD.WIDE UR14, UR6, UR15, UR18 ;  /* 0x0000000f060e72a5 */ /* 0x000fe2000f8e0212 */
[----:B------:R-:W-:Y:S02]  /*1e90*/  LEA R12, P1, R6, c[0x0][0x330], 0x1 ;  /* 0x0000cc00060c7a11 */ /* 0x000fe400078208ff */
[----:B------:R-:W-:Y:S02]  /*1ea0*/  LEA.HI.X R15, R8, c[0x0][0x164], R20, 0x1, P2 ;  /* 0x00005900080f7a11 */ /* 0x000fe400010f0c14 */
[----:B------:R-:W-:Y:S01]  /*1eb0*/  LEA.HI.X R13, R6, c[0x0][0x334], R19, 0x1, P1 ;  /* 0x0000cd00060d7a11 */ /* 0x000fe200008f0c13 */
[----:B------:R-:W-:Y:S05]  /*1ec0*/  @!P0 BRA `(.L_x_767) ;  /* 0x000078a000008947 */ /* 0x000fea0003800000 */
[----:B-1----:R-:W2:Y:S01]  /*1ed0*/  LDL R27, [R1+0x2c] ;  /* 0x00002c00011b7983 */ /* 0x002ea20000100800 */
[----:B------:R-:W-:Y:S01]  /*1ee0*/  PLOP3.LUT P0, PT, PT, PT, UP3, 0x80, 0x0 ;  /* 0x000000000000781c */ /* 0x000fe20003f0f038 */
[----:B------:R-:W-:Y:S01]  /*1ef0*/  ULDC.64 UR10, c[0x0][0x1a0] ;  /* 0x00006800000a7ab9 */ /* 0x000fe20000000a00 */
[----:B------:R-:W-:Y:S01]  /*1f00*/  IMAD.MOV.U32 R32, RZ, RZ, R14 ;  /* 0x000000ffff207224 */ /* 0x000fe200078e000e */
[----:B------:R-:W-:Y:S01]  /*1f10*/  UIMAD UR6, UR13, UR10, URZ ;  /* 0x0000000a0d0672a4 */ /* 0x000fe2000f8e023f */
[----:B------:R-:W-:Y:S01]  /*1f20*/  MOV R33, R15 ;  /* 0x0000000f00217202 */ /* 0x000fe20000000f00 */
[----:B------:R-:W-:Y:S01]  /*1f30*/  IMAD.MOV.U32 R34, RZ, RZ, R12 ;  /* 0x000000ffff227224 */ /* 0x000fe200078e000c */
[----:B------:R-:W-:Y:S01]  /*1f40*/  MOV R35, R13 ;  /* 0x0000000d00237202 */ /* 0x000fe20000000f00 */
[----:B------:R-:W-:Y:S01]  /*1f50*/  UIMAD UR6, UR22, UR11, UR6 ;  /* 0x0000000b160672a4 */ /* 0x000fe2000f8e0206 */
[----:B------:R-:W-:Y:S01]  /*1f60*/  MOV R21, UR22 ;  /* 0x0000001600157c02 */ /* 0x000fe20008000f00 */
[----:B------:R1:W-:Y:S01]  /*1f70*/  STL.64 [R1+0x30], R16 ;  /* 0x0000301001007387 */ /* 0x0003e20000100a00 */
[----:B------:R-:W-:Y:S01]  /*1f80*/  UMOV UR16, UR9 ;  /* 0x0000000900107c82 */ /* 0x000fe20008000000 */
[----:B------:R-:W-:Y:S01]  /*1f90*/  BSSY B0, `(.L_x_768) ;  /* 0x0000035000007945 */ /* 0x000fe20003800000 */
[----:B------:R-:W-:Y:S01]  /*1fa0*/  UMOV UR17, UR8 ;  /* 0x0000000800117c82 */ /* 0x000fe20008000000 */
[----:B------:R-:W-:Y:S01]  /*1fb0*/  MOV R11, UR6 ;  /* 0x00000006000b7c02 */ /* 0x000fe20008000f00 */
[----:B------:R-:W-:Y:S01]  /*1fc0*/  UIMAD UR6, UR28, -0x40, UR7 ;  /* 0xffffffc01c0678a4 */ /* 0x000fe2000f8e0207 */
[----:B------:R3:W-:Y:S01]  /*1fd0*/  STL.64 [R1+0x48], R32 ;  /* 0x0000482001007387 */ /* 0x0007e20000100a00 */
[----:B------:R-:W-:Y:S01]  /*1fe0*/  IMAD.WIDE.U32 R4, R21, c[0x0][0x1a0], R28 ;  /* 0x0000680015047a25 */ /* 0x000fe200078e001c */
[----:B------:R-:W-:-:S02]  /*1ff0*/  UMOV UR9, UR12 ;  /* 0x0000000c00097c82 */ /* 0x000fc40008000000 */
[----:B------:R-:W-:Y:S01]  /*2000*/  @P0 BAR.SYNC.DEFER_BLOCKING 0x0 ;  /* 0x0000000000000b1d */ /* 0x000fe20000010000 */
[----:B------:R-:W-:Y:S02]  /*2010*/  ISETP.GE.AND P6, PT, R30, UR6, PT ;  /* 0x000000061e007c0c */ /* 0x000fe4000bfc6270 */
[----:B------:R-:W-:Y:S01]  /*2020*/  IADD3 R10, P0, R4, UR30, RZ ;  /* 0x0000001e040a7c10 */ /* 0x000fe2000ff1e0ff */
[----:B------:R-:W-:Y:S02]  /*2030*/  IMAD R4, R23, c[0x0][0x1b8], RZ ;  /* 0x00006e0017047a24 */ /* 0x000fe400078e02ff */
[----:B------:R3:W-:Y:S01]  /*2040*/  STL.64 [R1+0x40], R34 ;  /* 0x0000402201007387 */ /* 0x0007e20000100a00 */
[----:B------:R-:W-:Y:S01]  /*2050*/  IADD3.X R11, R5, UR31, R11, P0, !PT ;  /* 0x0000001f050b7c10 */ /* 0x000fe200087fe40b */
[----:B------:R-:W-:-:S04]  /*2060*/  IMAD R4, R18, c[0x0][0x1bc], R4 ;  /* 0x00006f0012047a24 */ /* 0x000fc800078e0204 */
        /* <DEDUP_REMOVED lines=39> */
.L_x_769:
[----:B------:R-:W-:Y:S05]  /*22e0*/  BSYNC B0 ;  /* 0x0000000000007941 */ /* 0x000fea0003800000 */
.L_x_768:
        /* <DEDUP_REMOVED lines=42> */
.L_x_771:
[----:B------:R-:W-:Y:S05]  /*2590*/  BSYNC B0 ;  /* 0x0000000000007941 */ /* 0x000fea0003800000 */
.L_x_770:
        /* <DEDUP_REMOVED lines=29> */
.L_x_773:
[----:B------:R-:W-:Y:S05]  /*2770*/  BSYNC B0 ;  /* 0x0000000000007941 */ /* 0x000fea0003800000 */
.L_x_772:
        /* <DEDUP_REMOVED lines=40> */
.L_x_775:
[----:B------:R-:W-:Y:S05]  /*2a00*/  BSYNC B0 ;  /* 0x0000000000007941 */ /* 0x000fea0003800000 */
.L_x_774:
        /* <DEDUP_REMOVED lines=26> */
.L_x_777:
[----:B------:R-:W-:Y:S05]  /*2bb0*/  BSYNC B0 ;  /* 0x0000000000007941 */ /* 0x000fea0003800000 */
.L_x_776:
        /* <DEDUP_REMOVED lines=38> */
.L_x_779:
[----:B------:R-:W-:Y:S05]  /*2e20*/  BSYNC B0 ;  /* 0x0000000000007941 */ /* 0x000fea0003800000 */
.L_x_778:
[----:B------:R-:W5:Y:S01]  /*2e30*/  LDL R15, [R1+0x74] ;  /* 0x00007400010f7983 */ /* 0x000f620000100800 */
[----:B-1----:R-:W-:Y:S01]  /*2e40*/  IMAD.MOV.U32 R6, RZ, RZ, 0x7f800000 ;  /* 0x7f800000ff067424 */ /* 0x002fe200078e00ff */
[----:B------:R-:W-:Y:S01]  /*2e50*/  MOV R7, 0x7f800000 ;  /* 0x7f80000000077802 */ /* 0x000fe20000000f00 */
[----:B------:R-:W-:Y:S01]  /*2e60*/  ULDC.64 UR10, c[0x0][0x198] ;  /* 0x00006600000a7ab9 */ /* 0x000fe20000000a00 */
[C---:B-----5:R-:W-:Y:S02]  /*2e70*/  IADD3 R4, R15.reuse, 0x8, RZ ;  /* 0x000000080f047810 */ /* 0x060fe40007ffe0ff */
[----:B------:R-:W-:Y:S02]  /*2e80*/  ISETP.GE.AND P1, PT, R15, UR6, PT ;  /* 0x000000060f007c0c */ /* 0x000fe4000bf26270 */
[----:B------:R-:W-:Y:S02]  /*2e90*/  ISETP.GE.AND P0, PT, R4, UR6, PT ;  /* 0x0000000604007c0c */ /* 0x000fe4000bf06270 */
        /* <DEDUP_REMOVED lines=54> */
.L_x_781:
[----:B------:R-:W-:Y:S05]  /*3200*/  BSYNC B0 ;  /* 0x0000000000007941 */ /* 0x000fea0003800000 */
.L_x_780:
        /* <DEDUP_REMOVED lines=39> */
.L_x_783:
[----:B------:R-:W-:Y:S05]  /*3480*/  BSYNC B0 ;  /* 0x0000000000007941 */ /* 0x000fea0003800000 */
.L_x_782:
[----:B------:R-:W0:Y:S01]  /*3490*/  LDGDEPBAR ;  /* 0x00000000000079af */ /* 0x000e220000000000 */
[----:B------:R-:W-:Y:S02]  /*34a0*/  ULDC.64 UR12, c[0x0][0x318] ;  /* 0x0000c600000c7ab9 */ /* 0x000fe40000000a00 */
[----:B------:R-:W-:Y:S02]  /*34b0*/  UISETP.NE.U32.AND UP1, UPT, URZ, UR12, UPT ;  /* 0x0000000c3f00728c */ /* 0x000fe4000bf25070 */
[----:B------:R-:W-:Y:S02]  /*34c0*/  ULDC.64 UR18, c[0x0][0x320] ;  /* 0x0000c80000127ab9 */ /* 0x000fe40000000a00 */
[----:B------:R-:W-:-:S06]  /*34d0*/  UISETP.NE.AND.EX UP1, UPT, URZ, UR13, UPT, UP1 ;  /* 0x0000000d3f00728c */ /* 0x000fcc000bf25310 */
        /* <DEDUP_REMOVED lines=13> */
[----:B-1----:R1:W5:Y:S01]  /*35b0*/  @P1 LDG.E R9, [R4.64] ;  /* 0x0000000404091981 */ /* 0x002362000c1e1900 */
[----:B------:R-:W-:Y:S02]  /*35c0*/  IMAD.MOV.U32 R12, RZ, RZ, c[0x0][0x308] ;  /* 0x0000c200ff0c7624 */ /* 0x000fe400078e00ff */
[----:B------:R-:W-:Y:S01]  /*35d0*/  IMAD.MOV.U32 R13, RZ, RZ, c[0x0][0x30c] ;  /* 0x0000c300ff0d7624 */ /* 0x000fe200078e00ff */
[----:B------:R-:W2:Y:S01]  /*35e0*/  S2R R8, SR_TID.X ;  /* 0x0000000000087919 */ /* 0x000ea20000002100 */
[CC--:B------:R-:W-:Y:S01]  /*35f0*/  LEA.HI R6, R26.reuse, R25.reuse, RZ, 0x7 ;  /* 0x000000191a067211 */ /* 0x0c0fe200078f38ff */
[----:B------:R-:W5:Y:S01]  /*3600*/  @P1 MUFU.RCP R14, c[0x0][0x238] ;  /* 0x00008e00000e1b08 */ /* 0x000f620000001000 */
[----:B------:R-:W-:Y:S01]  /*3610*/  LEA.HI R7, R26, R25, RZ, 0x3 ;  /* 0x000000191a077211 */ /* 0x000fe200078f18ff */
[----:B------:R-:W-:Y:S01]  /*3620*/  IMAD.MOV.U32 R240, RZ, RZ, 0x20 ;  /* 0x00000020fff07424 */ /* 0x000fe200078e00ff */
[----:B------:R-:W-:Y:S01]  /*3630*/  SHF.R.S32.HI R6, RZ, 0x7, R6 ;  /* 0x00000007ff067819 */ /* 0x000fe20000011406 */
[----:B------:R-:W3:Y:S04]  /*3640*/  LDSM.16.M88.4 R164, [R252+0x12000] ;  /* 0x01200000fca4783b */ /* 0x000ee80000000200 */
[----:B------:R-:W-:Y:S01]  /*3650*/  IMAD.SHL.U32 R11, R6, 0x20, RZ ;  /* 0x00000020060b7824 */ /* 0x000fe200078e00ff */
[----:B------:R-:W4:Y:S04]  /*3660*/  LDSM.16.M88.4 R168, [R252+0x12800] ;  /* 0x01280000fca8783b */ /* 0x000f280000000200 */
[----:B------:R-:W3:Y:S04]  /*3670*/  LDSM.16.M88.4 R196, [R252+0x14000] ;  /* 0x01400000fcc4783b */ /* 0x000ee80000000200 */
[----:B------:R-:W3:Y:S04]  /*3680*/  LDSM.16.M88.4 R200, [R252+0x14800] ;  /* 0x01480000fcc8783b */ /* 0x000ee80000000200 */
[----:B-1----:R1:W3:Y:S01]  /*3690*/  LDG.E.64 R4, [R12.64+0x8] ;  /* 0x000008040c047981 */ /* 0x0022e2000c1e1b00 */
[----:B--2---:R-:W-:-:S03]  /*36a0*/  IMAD.SHL.U32 R8, R8, 0x2, RZ ;  /* 0x0000000208087824 */ /* 0x004fc600078e00ff */
[----:B------:R-:W2:Y:S02]  /*36b0*/  LDSM.16.M88.4 R228, [R252+0x16000] ;  /* 0x01600000fce4783b */ /* 0x000ea40000000200 */
[----:B------:R-:W-:Y:S01]  /*36c0*/  LOP3.LUT R11, R11, 0x6, R8, 0xf8, !PT ;  /* 0x000000060b0b7812 */ /* 0x000fe200078ef808 */
[----:B------:R-:W-:Y:S01]  /*36d0*/  IMAD.U32 R8, RZ, RZ, UR28 ;  /* 0x0000001cff087e24 */ /* 0x000fe2000f8e00ff */
[----:B------:R-:W2:Y:S04]  /*36e0*/  LDSM.16.M88.4 R232, [R252+0x16800] ;  /* 0x01680000fce8783b */ /* 0x000ea80000000200 */
[----:B-1----:R-:W2:Y:S01]  /*36f0*/  LDG.E.64 R12, [R12.64] ;  /* 0x000000040c0c7981 */ /* 0x002ea2000c1e1b00 */
[----:B------:R-:W-:Y:S01]  /*3700*/  LEA R16, R8, R11, 0x6 ;  /* 0x0000000b08107211 */ /* 0x000fe200078e30ff */
[----:B------:R-:W-:Y:S01]  /*3710*/  CS2R R142, SRZ ;  /* 0x00000000008e7805 */ /* 0x000fe2000001ff00 */
[----:B------:R-:W-:Y:S01]  /*3720*/  LOP3.LUT R7, R7, 0xfffffff8, RZ, 0xc0, !PT ;  /* 0xfffffff807077812 */ /* 0x000fe200078ec0ff */
[----:B------:R-:W-:Y:S01]  /*3730*/  CS2R R140, SRZ ;  /* 0x00000000008c7805 */ /* 0x000fe2000001ff00 */
[----:B------:R-:W-:Y:S01]  /*3740*/  CS2R R146, SRZ ;  /* 0x0000000000927805 */ /* 0x000fe2000001ff00 */
[----:B------:R-:W-:Y:S01]  /*3750*/  STL [R1+0x38], R16 ;  /* 0x0000381001007387 */ /* 0x000fe20000100800 */
[----:B------:R-:W-:Y:S01]  /*3760*/  IADD3 R10, -R7, R25, RZ ;  /* 0x00000019070a7210 */ /* 0x000fe20007ffe1ff */
[----:B------:R-:W-:Y:S01]  /*3770*/  IMAD.U32 R7, RZ, RZ, UR28 ;  /* 0x0000001cff077e24 */ /* 0x000fe2000f8e00ff */
[----:B------:R-:W-:Y:S01]  /*3780*/  CS2R R144, SRZ ;  /* 0x0000000000907805 */ /* 0x000fe2000001ff00 */
[----:B------:R-:W4:Y:S01]  /*3790*/  LDL R8, [R1] ;  /* 0x0000000001087983 */ /* 0x000f220000100800 */
[----:B------:R-:W-:Y:S01]  /*37a0*/  LOP3.LUT P0, RZ, R10, 0x2, RZ, 0xc0, !PT ;  /* 0x000000020aff7812 */ /* 0x000fe2000780c0ff */
        /* <DEDUP_REMOVED lines=41> */
[----:B------:R-:W-:Y:S01]  /*3a40*/  UMOV UR6, URZ ;  /* 0x0000003f00067c82 */ /* 0x000fe20008000000 */
[----:B-----5:R-:W-:-:S02]  /*3a50*/  @P1 FMUL.FTZ R9, R9, R14 ;  /* 0x0000000e09091220 */ /* 0x020fc40000410000 */
[----:B------:R-:W-:Y:S01]  /*3a60*/  IMAD R14, R7, 0x2, R6 ;  /* 0x00000002070e7824 */ /* 0x000fe200078e0206 */
[--C-:B------:R-:W-:Y:S01]  /*3a70*/  SHF.R.S32.HI R6, RZ, 0x1f, R22.reuse ;  /* 0x0000001fff067819 */ /* 0x100fe20000011416 */
[----:B------:R1:W3:Y:S02]  /*3a80*/  @P1 R2UR UR12, R9 ;  /* 0x00000000090c13c2 */ /* 0x0002e400000e0000 */
[----:B-1----:R-:W5:Y:S01]  /*3a90*/  LDL R9, [R1+0x4] ;  /* 0x0000040001097983 */ /* 0x002f620000100800 */
[----:B------:R-:W-:Y:S02]  /*3aa0*/  IADD3 R7, P2, P1, R4, UR44, R22 ;  /* 0x0000002c04077c10 */ /* 0x000fe4000f95e016 */
[----:B------:R-:W-:Y:S02]  /*3ab0*/  SEL R240, R240, 0xffffffe0, !P0 ;  /* 0xffffffe0f0f07807 */ /* 0x000fe40004000000 */
[----:B------:R-:W-:-:S03]  /*3ac0*/  IADD3.X R4, R5, UR48, R6, P2, P1 ;  /* 0x0000003005047c10 */ /* 0x000fc600097e2406 */
[----:B------:R-:W-:Y:S01]  /*3ad0*/  IMAD.IADD R240, R240, 0x1, R252 ;  /* 0x00000001f0f07824 */ /* 0x000fe200078e02fc */
[----:B--2---:R-:W1:Y:S01]  /*3ae0*/  R2UR UR10, R13 ;  /* 0x000000000d0a73c2 */ /* 0x004e6200000e0000 */
[----:B------:R2:W-:Y:S04]  /*3af0*/  STL [R1+0x98], R4 ;  /* 0x0000980401007387 */ /* 0x0005e80000100800 */
[----:B------:R-:W3:Y:S03]  /*3b00*/  LDSM.16.M88.4 R172, [R240+0x12000] ;  /* 0x01200000f0ac783b */ /* 0x000ee60000000200 */
[----:B------:R1:W1:Y:S01]  /*3b10*/  R2UR UR8, R12 ;  /* 0x000000000c0873c2 */ /* 0x00026200000e0000 */
[----:B------:R-:W3:Y:S04]  /*3b20*/  LDSM.16.M88.4 R176, [R240+0x12800] ;  /* 0x01280000f0b0783b */ /* 0x000ee80000000200 */
[----:B------:R-:W3:Y:S04]  /*3b30*/  LDSM.16.M88.4 R204, [R240+0x14000] ;  /* 0x01400000f0cc783b */ /* 0x000ee80000000200 */
[----:B------:R-:W3:Y:S04]  /*3b40*/  LDSM.16.M88.4 R208, [R240+0x14800] ;  /* 0x01480000f0d0783b */ /* 0x000ee80000000200 */
[----:B------:R-:W5:Y:S04]  /*3b50*/  LDSM.16.M88.4 R236, [R240+0x16000] ;  /* 0x01600000f0ec783b */ /* 0x000f680000000200 */
[----:B----4-:R-:W4:Y:S01]  /*3b60*/  LDSM.16.M88.4 R156, [R8+0x12000] ;  /* 0x01200000089c783b */ /* 0x010f220000000200 */
[----:B--2---:R-:W-:-:S03]  /*3b70*/  IADD3 R4, R15, -UR24, -R16 ;  /* 0x800000180f047c10 */ /* 0x004fc6000fffe810 */
[----:B------:R-:W2:Y:S01]  /*3b80*/  LDSM.16.M88.4 R160, [R8+0x12800] ;  /* 0x0128000008a0783b */ /* 0x000ea20000000200 */
[----:B------:R-:W-:-:S03]  /*3b90*/  IADD3 R4, R4, UR7, RZ ;  /* 0x0000000704047c10 */ /* 0x000fc6000fffe0ff */
[----:B------:R-:W2:Y:S01]  /*3ba0*/  LDSM.16.M88.4 R188, [R8+0x14000] ;  /* 0x0140000008bc783b */ /* 0x000ea20000000200 */
[----:B-1----:R-:W-:-:S03]  /*3bb0*/  LOP3.LUT R5, R14, UR10, RZ, 0x3c, !PT ;  /* 0x0000000a0e057c12 */ /* 0x002fc6000f8e3cff */
[----:B------:R-:W1:Y:S04]  /*3bc0*/  LDSM.16.M88.4 R192, [R8+0x14800] ;  /* 0x0148000008c0783b */ /* 0x000e680000000200 */
[----:B------:R-:W1:Y:S04]  /*3bd0*/  LDSM.16.M88.4 R220, [R8+0x16000] ;  /* 0x0160000008dc783b */ /* 0x000e680000000200 */
[----:B------:R-:W1:Y:S04]  /*3be0*/  LDSM.16.M88.4 R224, [R8+0x16800] ;  /* 0x0168000008e0783b */ /* 0x000e680000000200 */
[----:B------:R-:W1:Y:S04]  /*3bf0*/  LDSM.16.M88.4 R240, [R240+0x16800] ;  /* 0x01680000f0f0783b */ /* 0x000e680000000200 */
[----:B------:R-:W-:Y:S01]  /*3c00*/  STL [R1+0x88], R4 ;  /* 0x0000880401007387 */ /* 0x000fe20000100800 */
[----:B------:R-:W-:Y:S01]  /*3c10*/  USHF.L.U32 UR11, UR28, 0x6, URZ ;  /* 0x000000061c0b7899 */ /* 0x000fe2000800063f */
[----:B------:R-:W-:Y:S01]  /*3c20*/  CS2R R26, SRZ ;  /* 0x00000000001a7805 */ /* 0x000fe2000001ff00 */
[----:B------:R-:W-:Y:S01]  /*3c30*/  CS2R R24, SRZ ;  /* 0x0000000000187805 */ /* 0x000fe2000001ff00 */
[----:B------:R-:W-:Y:S01]  /*3c40*/  CS2R R22, SRZ ;  /* 0x0000000000167805 */ /* 0x000fe2000001ff00 */
[----:B------:R-:W-:-:S02]  /*3c50*/  UIADD3 UR11, UR11, 0x40, URZ ;  /* 0x000000400b0b7890 */ /* 0x000fc4000fffe03f */
[----:B---3--:R-:W-:Y:S02]  /*3c60*/  @UP1 UMOV UR6, UR12 ;  /* 0x0000000c00061c82 */ /* 0x008fe40008000000 */
[----:B------:R-:W-:Y:S01]  /*3c70*/  UISETP.GE.AND UP0, UPT, UR11, UR7, UPT ;  /* 0x000000070b00728c */ /* 0x000fe2000bf06270 */
[----:B-----5:R-:W3:Y:S04]  /*3c80*/  LDSM.16.M88.4 R148, [R9+0x12000] ;  /* 0x012000000994783b */ /* 0x020ee80000000200 */
[----:B------:R-:W1:Y:S04]  /*3c90*/  LDSM.16.M88.4 R152, [R9+0x12800] ;  /* 0x012800000998783b */ /* 0x000e680000000200 */
[----:B------:R-:W1:Y:S04]  /*3ca0*/  LDSM.16.M88.4 R180, [R9+0x14000] ;  /* 0x0140000009b4783b */ /* 0x000e680000000200 */
[----:B------:R-:W1:Y:S04]  /*3cb0*/  LDSM.16.M88.4 R184, [R9+0x14800] ;  /* 0x0148000009b8783b */ /* 0x000e680000000200 */
[----:B------:R-:W1:Y:S04]  /*3cc0*/  LDSM.16.M88.4 R212, [R9+0x16000] ;  /* 0x0160000009d4783b */ /* 0x000e680000000200 */
[----:B------:R5:W1:Y:S02]  /*3cd0*/  LDSM.16.M88.4 R216, [R9+0x16800] ;  /* 0x0168000009d8783b */ /* 0x000a640000000200 */
[----:B-----5:R-:W-:-:S05]  /*3ce0*/  IMAD.WIDE.U32 R8, R7, -0x2daee0ad, RZ ;  /* 0xd2511f5307087825 */ /* 0x020fca00078e00ff */
[----:B------:R-:W-:Y:S01]  /*3cf0*/  LOP3.LUT R4, R5, R9, RZ, 0x3c, !PT ;  /* 0x0000000905047212 */ /* 0x000fe200078e3cff */
[----:B------:R1:W-:Y:S04]  /*3d00*/  STL.64 [R1+0x90], R8 ;  /* 0x0000900801007387 */ /* 0x0003e80000100a00 */
[----:B------:R-:W-:-:S05]  /*3d10*/  IMAD.WIDE.U32 R4, R4, -0x326172a9, RZ ;  /* 0xcd9e8d5704047825 */ /* 0x000fca00078e00ff */
[----:B--234-:R1:W-:Y:S02]  /*3d20*/  STL.64 [R1+0x78], R4 ;  /* 0x0000780401007387 */ /* 0x01c3e40000100a00 */
.L_x_786:
[----:B------:R-:W2:Y:S01]  /*3d30*/  LDL R91, [R1+0x4] ;  /* 0x00000400015b7983 */ /* 0x000ea20000100800 */
[----:B------:R-:W-:Y:S02]  /*3d40*/  UIADD3 UR11, UR8, -0x61c88647, URZ ;  /* 0x9e3779b9080b7890 */ /* 0x000fe4000fffe03f */
[----:B------:R-:W-:Y:S01]  /*3d50*/  UIADD3 UR13, UR8, 0x3c6ef372, URZ ;  /* 0x3c6ef372080d7890 */ /* 0x000fe2000fffe03f */
[----:B------:R-:W3:Y:S01]  /*3d60*/  LDL R246, [R1+0x8] ;  /* 0x0000080001f67983 */ /* 0x000ee20000100800 */
[----:B------:R-:W-:Y:S02]  /*3d70*/  UIADD3 UR12, UR10, 0x32370b8f, URZ ;  /* 0x32370b8f0a0c7890 */ /* 0x000fe4000fffe03f */
[----:B------:R-:W-:Y:S01]  /*3d80*/  UISETP.GE.AND UP4, UPT, UR9, 0x1, UPT ;  /* 0x000000010900788c */ /* 0x000fe2000bf86270 */
[----:B------:R-:W4:Y:S04]  /*3d90*/  LDL R89, [R1] ;  /* 0x0000000001597983 */ /* 0x000f280000100800 */
        /* <DEDUP_REMOVED lines=9> */
[----:B------:R-:W4:Y:S04]  /*3e30*/  LDL R93, [R1+0x98] ;  /* 0x00009800015d7983 */ /* 0x000f280000100800 */
[----:B------:R-:W4:Y:S06]  /*3e40*/  LDL.64 R96, [R1+0x78] ;  /* 0x0000780001607983 */ /* 0x000f2c0000100a00 */
[----:B------:R-:W4:Y:S01]  /*3e50*/  LDL R98, [R1+0x74] ;  /* 0x0000740001627983 */ /* 0x000f220000100800 */
[----:B------:R-:W-:Y:S04]  /*3e60*/  DEPBAR.LE SB0, 0x0 ;  /* 0x000080000000791a */ /* 0x000fe80000000000 */
[----:B------:R-:W-:Y:S08]  /*3e70*/  BAR.SYNC.DEFER_BLOCKING 0x0 ;  /* 0x0000000000007b1d */ /* 0x000ff00000010000 */
[----:B------:R-:W-:Y:S08]  /*3e80*/  LDSM.16.M88.4 R84, [R252+0xc000] ;  /* 0x00c00000fc54783b */ /* 0x000ff00000000200 */
[----:B-12---:R-:W-:Y:S08]  /*3e90*/  LDSM.16.M88.4 R8, [R91+0xc000] ;  /* 0x00c000005b08783b */ /* 0x006ff00000000200 */
[----:B---3--:R-:W1:Y:S08]  /*3ea0*/  LDSM.16.M88.4 R16, [R246] ;  /* 0x00000000f610783b */ /* 0x008e700000000200 */
[----:B------:R-:W2:Y:S08]  /*3eb0*/  LDSM.16.M88.4 R68, [R91+0xc800] ;  /* 0x00c800005b44783b */ /* 0x000eb00000000200 */
[----:B-----5:R-:W-:Y:S08]  /*3ec0*/  LDSM.16.M88.4 R72, [R245] ;  /* 0x00000000f548783b */ /* 0x020ff00000000200 */
[----:B----4-:R-:W3:Y:S08]  /*3ed0*/  LDSM.16.M88.4 R76, [R89+0xc000] ;  /* 0x00c00000594c783b */ /* 0x010ef00000000200 */
[----:B------:R-:W4:Y:S01]  /*3ee0*/  LDSM.16.M88.4 R80, [R89+0xc800] ;  /* 0x00c800005950783b */ /* 0x000f220000000200 */
[C---:B-1----:R-:W-:Y:S08]  /*3ef0*/  HMMA.16816.F32 R4, R16.reuse, R8, RZ ;  /* 0x000000081004723c */ /* 0x042ff000000018ff */
[C---:B------:R-:W-:Y:S08]  /*3f00*/  HMMA.16816.F32 R8, R16.reuse, R10, RZ ;  /* 0x0000000a1008723c */ /* 0x040ff000000018ff */
[C---:B--2---:R-:W-:Y:S08]  /*3f10*/  HMMA.16816.F32 R12, R16.reuse, R68, RZ ;  /* 0x00000044100c723c */ /* 0x044ff000000018ff */
        /* <DEDUP_REMOVED lines=23> */
[----:B------:R-:W-:Y:S07]  /*4090*/  LDSM.16.M88.4 R84, [R89+0xe800] ;  /* 0x00e800005954783b */ /* 0x000fee0000000200 */
[C---:B------:R-:W-:Y:S01]  /*40a0*/  HMMA.16816.F32 R8, R68.reuse, R78, R8 ;  /* 0x0000004e4408723c */ /* 0x040fe20000001808 */
[----:B------:R-:W2:Y:S07]  /*40b0*/  LDSM.16.M88.4 R76, [R89+0xe000] ;  /* 0x00e00000594c783b */ /* 0x000eae0000000200 */
[C---:B-1----:R-:W-:Y:S08]  /*40c0*/  HMMA.16816.F32 R12, R68.reuse, R80, R12 ;  /* 0x00000050440c723c */ /* 0x042ff0000000180c */
[----:B------:R-:W-:Y:S01]  /*40d0*/  HMMA.16816.F32 R16, R68, R82, R16 ;  /* 0x000000524410723c */ /* 0x000fe20000001810 */
[----:B------:R-:W-:Y:S08]  /*40e0*/  LDSM.16.M88.4 R68, [R244+0x2000] ;  /* 0x00200000f444783b */ /* 0x000ff00000000200 */
[----:B------:R-:W-:Y:S01]  /*40f0*/  LDSM.16.M88.4 R80, [R252+0xe800] ;  /* 0x00e80000fc50783b */ /* 0x000fe20000000200 */
[C---:B--2---:R-:W-:Y:S08]  /*4100*/  HMMA.16816.F32 R4, R72.reuse, R76, R4 ;  /* 0x0000004c4804723c */ /* 0x044ff00000001804 */
[C---:B------:R-:W-:Y:S01]  /*4110*/  HMMA.16816.F32 R8, R72.reuse, R78, R8 ;  /* 0x0000004e4808723c */ /* 0x040fe20000001808 */
[----:B------:R-:W1:Y:S07]  /*4120*/  LDSM.16.M88.4 R76, [R252+0xe000] ;  /* 0x00e00000fc4c783b */ /* 0x000e6e0000000200 */
[C---:B------:R-:W-:Y:S08]  /*4130*/  HMMA.16816.F32 R12, R72.reuse, R84, R12 ;  /* 0x00000054480c723c */ /* 0x040ff0000000180c */
[----:B------:R-:W-:Y:S01]  /*4140*/  HMMA.16816.F32 R16, R72, R86, R16 ;  /* 0x000000564810723c */ /* 0x000fe20000001810 */
[----:B------:R-:W-:Y:S08]  /*4150*/  LDSM.16.M88.4 R72, [R99+0x2000] ;  /* 0x002000006348783b */ /* 0x000ff00000000200 */
[----:B------:R-:W-:Y:S01]  /*4160*/  LDSM.16.M88.4 R84, [R90+0xe800] ;  /* 0x00e800005a54783b */ /* 0x000fe20000000200 */
[C---:B-1----:R-:W-:Y:S08]  /*4170*/  HMMA.16816.F32 R4, R68.reuse, R76, R4 ;  /* 0x0000004c4404723c */ /* 0x042ff00000001804 */
[C---:B------:R-:W-:Y:S01]  /*4180*/  HMMA.16816.F32 R8, R68.reuse, R78, R8 ;  /* 0x0000004e4408723c */ /* 0x040fe20000001808 */
[----:B------:R-:W1:Y:S07]  /*4190*/  LDSM.16.M88.4 R76, [R90+0xe000] ;  /* 0x00e000005a4c783b */ /* 0x000e6e0000000200 */
[C---:B------:R-:W-:Y:S08]  /*41a0*/  HMMA.16816.F32 R12, R68.reuse, R80, R12 ;  /* 0x00000050440c723c */ /* 0x040ff0000000180c */
[----:B------:R-:W-:Y:S01]  /*41b0*/  HMMA.16816.F32 R16, R68, R82, R16 ;  /* 0x000000524410723c */ /* 0x000fe20000001810 */
[----:B------:R-:W-:Y:S08]  /*41c0*/  LDSM.16.M88.4 R68, [R246+0x4000] ;  /* 0x00400000f644783b */ /* 0x000ff00000000200 */
[----:B------:R-:W2:Y:S01]  /*41d0*/  LDSM.16.M88.4 R80, [R91+0x10000] ;  /* 0x010000005b50783b */ /* 0x000ea20000000200 */
[C---:B-1----:R-:W-:Y:S08]  /*41e0*/  HMMA.16816.F32 R4, R72.reuse, R76, R4 ;  /* 0x0000004c4804723c */ /* 0x042ff00000001804 */
[C---:B------:R-:W-:Y:S01]  /*41f0*/  HMMA.16816.F32 R8, R72.reuse, R78, R8 ;  /* 0x0000004e4808723c */ /* 0x040fe20000001808 */
[----:B------:R-:W1:Y:S07]  /*4200*/  LDSM.16.M88.4 R76, [R91+0x10800] ;  /* 0x010800005b4c783b */ /* 0x000e6e0000000200 */
[C---:B------:R-:W-:Y:S08]  /*4210*/  HMMA.16816.F32 R12, R72.reuse, R84, R12 ;  /* 0x00000054480c723c */ /* 0x040ff0000000180c */
        /* <DEDUP_REMOVED lines=9> */
[----:B------:R-:W1:Y:S01]  /*42b0*/  LDSM.16.M88.4 R76, [R252+0x10000] ;  /* 0x01000000fc4c783b */ /* 0x000e620000000200 */
[C---:B--2---:R-:W-:Y:S08]  /*42c0*/  HMMA.16816.F32 R4, R72.reuse, R80, R4 ;  /* 0x000000504804723c */ /* 0x044ff00000001804 */
[C---:B------:R-:W-:Y:S01]  /*42d0*/  HMMA.16816.F32 R8, R72.reuse, R82, R8 ;  /* 0x000000524808723c */ /* 0x040fe20000001808 */
[----:B------:R-:W2:Y:S07]  /*42e0*/  LDSM.16.M88.4 R80, [R252+0x10800] ;  /* 0x01080000fc50783b */ /* 0x000eae0000000200 */
[C---:B------:R-:W-:Y:S08]  /*42f0*/  HMMA.16816.F32 R12, R72.reuse, R84, R12 ;  /* 0x00000054480c723c */ /* 0x040ff0000000180c */
[----:B------:R-:W-:Y:S01]  /*4300*/  HMMA.16816.F32 R16, R72, R86, R16 ;  /* 0x000000564810723c */ /* 0x000fe20000001810 */
[----:B------:R-:W-:Y:S07]  /*4310*/  LDSM.16.M88.4 R72, [R99+0x4000] ;  /* 0x004000006348783b */ /* 0x000fee0000000200 */
[C---:B-1----:R-:W-:Y:S01]  /*4320*/  HMMA.16816.F32 R4, R68.reuse, R76, R4 ;  /* 0x0000004c4404723c */ /* 0x042fe20000001804 */
[----:B------:R-:W1:Y:S06]  /*4330*/  LDSM.16.M88.4 R84, [R90+0x10000] ;  /* 0x010000005a54783b */ /* 0x000e6c0000000200 */
[----:B------:R-:W-:Y:S01]  /*4340*/  IMAD.U32 R76, RZ, RZ, UR9 ;  /* 0x00000009ff4c7e24 */ /* 0x000fe2000f8e00ff */
[C---:B------:R-:W-:Y:S04]  /*4350*/  HMMA.16816.F32 R8, R68.reuse, R78, R8 ;  /* 0x0000004e4408723c */ /* 0x040fe80000001808 */
[----:B------:R-:W-:Y:S04]  /*4360*/  IMAD R76, R76, 0x40, R88 ;  /* 0x000000404c4c7824 */ /* 0x000fe800078e0258 */
[C---:B--2---:R-:W-:Y:S04]  /*4370*/  HMMA.16816.F32 R12, R68.reuse, R80, R12 ;  /* 0x00000050440c723c */ /* 0x044fe8000000180c */
[C---:B------:R-:W-:Y:S02]  /*4380*/  IADD3 R79, R76.reuse, -0x9, RZ ;  /* 0xfffffff74c4f7810 */ /* 0x040fe40007ffe0ff */
[C---:B------:R-:W-:Y:S02]  /*4390*/  IADD3 R78, R76.reuse, -0x10, RZ ;  /* 0xfffffff04c4e7810 */ /* 0x040fe40007ffe0ff */
[----:B------:R-:W-:Y:S01]  /*43a0*/  IADD3 R80, R76, -0x8, RZ ;  /* 0xfffffff84c507810 */ /* 0x000fe20007ffe0ff */
[----:B------:R-:W-:Y:S03]  /*43b0*/  HMMA.16816.F32 R16, R68, R82, R16 ;  /* 0x000000524410723c */ /* 0x000fe60000001810 */
[----:B------:R-:W-:Y:S02]  /*43c0*/  ISETP.GE.AND P6, PT, R80, RZ, PT ;  /* 0x000000ff5000720c */ /* 0x000fe40003fc6270 */
[C---:B------:R-:W-:Y:S02]  /*43d0*/  IADD3 R77, R76.reuse, -0x11, RZ ;  /* 0xffffffef4c4d7810 */ /* 0x040fe40007ffe0ff */
[C---:B------:R-:W-:Y:S02]  /*43e0*/  IADD3 R70, R76.reuse, 0x8, RZ ;  /* 0x000000084c467810 */ /* 0x040fe40007ffe0ff */
[----:B------:R-:W-:Y:S02]  /*43f0*/  IADD3 R69, R76, 0x7, RZ ;  /* 0x000000074c457810 */ /* 0x000fe40007ffe0ff */
[----:B------:R-:W-:Y:S02]  /*4400*/  ISETP.GE.AND P0, PT, R70, RZ, PT ;  /* 0x000000ff4600720c */ /* 0x000fe40003f06270 */
[----:B------:R-:W-:Y:S02]  /*4410*/  ISETP.GE.AND P1, PT, R69, RZ, PT ;  /* 0x000000ff4500720c */ /* 0x000fe40003f26270 */
[C---:B------:R-:W-:Y:S01]  /*4420*/  IADD3 R68, R76.reuse, -0x1, RZ ;  /* 0xffffffff4c447810 */ /* 0x040fe20007ffe0ff */
[C---:B-1----:R-:W-:Y:S05]  /*4430*/  HMMA.16816.F32 R4, R72.reuse, R84, R4 ;  /* 0x000000544804723c */ /* 0x042fea0000001804 */
[C---:B------:R-:W-:Y:S02]  /*4440*/  IADD3 R81, R76.reuse, -0x18, RZ ;  /* 0xffffffe84c517810 */ /* 0x040fe40007ffe0ff */
[C---:B------:R-:W-:Y:S01]  /*4450*/  IADD3 R82, R76.reuse, -0x19, RZ ;  /* 0xffffffe74c527810 */ /* 0x040fe20007ffe0ff */
[C---:B------:R-:W-:Y:S01]  /*4460*/  HMMA.16816.F32 R8, R72.reuse, R86, R8 ;  /* 0x000000564808723c */ /* 0x040fe20000001808 */
[----:B------:R-:W2:Y:S02]  /*4470*/  LDL.64 R86, [R1+0x90] ;  /* 0x0000900001567983 */ /* 0x000ea40000100a00 */
[----:B------:R-:W-:Y:S02]  /*4480*/  ISETP.GE.AND P3, PT, R79, RZ, PT ;  /* 0x000000ff4f00720c */ /* 0x000fe40003f66270 */
[C---:B------:R-:W-:Y:S02]  /*4490*/  @!P0 IADD3 R70, -R76.reuse, -0x8, RZ ;  /* 0xfffffff84c468810 */ /* 0x040fe40007ffe1ff */
[----:B------:R-:W-:Y:S02]  /*44a0*/  @!P1 IADD3 R69, -R76, -0x7, RZ ;  /* 0xfffffff94c459810 */ /* 0x000fe40007ffe1ff */
[----:B------:R-:W-:Y:S01]  /*44b0*/  ISETP.GE.AND P0, PT, R68, RZ, PT ;  /* 0x000000ff4400720c */ /* 0x000fe20003f06270 */
[----:B------:R-:W1:Y:S01]  /*44c0*/  I2F R84, R70 ;  /* 0x0000004600547306 */ /* 0x000e620000201400 */
[----:B------:R-:W-:Y:S02]  /*44d0*/  ISETP.GE.AND P4, PT, R78, RZ, PT ;  /* 0x000000ff4e00720c */ /* 0x000fe40003f86270 */
[----:B------:R-:W-:Y:S02]  /*44e0*/  ISETP.GE.AND P2, PT, R77, RZ, PT ;  /* 0x000000ff4d00720c */ /* 0x000fe40003f46270 */
[----:B------:R-:W-:Y:S02]  /*44f0*/  ISETP.GE.AND P5, PT, R81, RZ, PT ;  /* 0x000000ff5100720c */ /* 0x000fe40003fa6270 */
[----:B------:R-:W-:Y:S02]  /*4500*/  ISETP.GE.AND P1, PT, R82, RZ, PT ;  /* 0x000000ff5200720c */ /* 0x000fe40003f26270 */
[C---:B------:R-:W-:Y:S01]  /*4510*/  @!P6 IADD3 R80, -R76.reuse, 0x8, RZ ;  /* 0x000000084c50e810 */ /* 0x040fe20007ffe1ff */
[----:B------:R-:W3:Y:S01]  /*4520*/  I2F R85, R69 ;  /* 0x0000004500557306 */ /* 0x000ee20000201400 */
[C---:B------:R-:W-:Y:S02]  /*4530*/  @!P3 IADD3 R79, -R76.reuse, 0x9, RZ ;  /* 0x000000094c4fb810 */ /* 0x040fe40007ffe1ff */
[C---:B------:R-:W-:Y:S02]  /*4540*/  @!P0 IADD3 R68, -R76.reuse, 0x1, RZ ;  /* 0x000000014c448810 */ /* 0x040fe40007ffe1ff */
[C---:B------:R-:W-:Y:S02]  /*4550*/  @!P4 IADD3 R78, -R76.reuse, 0x10, RZ ;  /* 0x000000104c4ec810 */ /* 0x040fe40007ffe1ff */
[----:B------:R-:W-:Y:S02]  /*4560*/  IABS R89, R76 ;  /* 0x0000004c00597213 */ /* 0x000fe40000000000 */
[C---:B------:R-:W-:Y:S01]  /*4570*/  @!P2 IADD3 R77, -R76.reuse, 0x11, RZ ;  /* 0x000000114c4da810 */ /* 0x040fe20007ffe1ff */
[----:B------:R4:W5:Y:S01]  /*4580*/  I2F R88, R68 ;  /* 0x0000004400587306 */ /* 0x0009620000201400 */
[C---:B------:R-:W-:Y:S02]  /*4590*/  @!P5 IADD3 R81, -R76.reuse, 0x18, RZ ;  /* 0x000000184c51d810 */ /* 0x040fe40007ffe1ff */
[----:B------:R-:W-:Y:S01]  /*45a0*/  @!P1 IADD3 R82, -R76, 0x19, RZ ;  /* 0x000000194c529810 */ /* 0x000fe20007ffe1ff */
[----:B-1----:R-:W-:Y:S01]  /*45b0*/  FFMA.FTZ R6, R84, -UR6, R6 ;  /* 0x8000000654067c23 */ /* 0x002fe20008010006 */
[----:B------:R-:W-:Y:S02]  /*45c0*/  PLOP3.LUT P0, PT, PT, PT, UP0, 0x80, 0x0 ;  /* 0x000000000000781c */ /* 0x000fe40003f0f008 */
[----:B------:R-:W-:Y:S02]  /*45d0*/  PLOP3.LUT P3, PT, PT, PT, UP0, 0x80, 0x0 ;  /* 0x000000000000781c */ /* 0x000fe40003f6f008 */
[----:B------:R-:W-:Y:S01]  /*45e0*/  PLOP3.LUT P2, PT, PT, PT, UP0, 0x80, 0x0 ;  /* 0x000000000000781c */ /* 0x000fe20003f4f008 */
[----:B------:R1:W1:Y:S01]  /*45f0*/  I2F R76, R80 ;  /* 0x00000050004c7306 */ /* 0x0002620000201400 */
[----:B------:R-:W-:Y:S02]  /*4600*/  PLOP3.LUT P4, PT, PT, PT, UP0, 0x80, 0x0 ;  /* 0x000000000000781c */ /* 0x000fe40003f8f008 */
[----:B------:R-:W-:Y:S01]  /*4610*/  PLOP3.LUT P1, PT, PT, PT, UP0, 0x80, 0x0 ;  /* 0x000000000000781c */ /* 0x000fe20003f2f008 */
[----:B---3--:R-:W-:Y:S01]  /*4620*/  FFMA.FTZ R7, R85, -UR6, R7 ;  /* 0x8000000655077c23 */ /* 0x008fe20008010007 */
[----:B------:R-:W-:Y:S02]  /*4630*/  PLOP3.LUT P5, PT, PT, PT, UP0, 0x80, 0x0 ;  /* 0x000000000000781c */ /* 0x000fe40003faf008 */
[----:B------:R-:W-:Y:S02]  /*4640*/  PLOP3.LUT P6, PT, PT, PT, UP0, 0x80, 0x0 ;  /* 0x000000000000781c */ /* 0x000fe40003fcf008 */
[----:B------:R-:W-:Y:S01]  /*4650*/  @P0 IADD3 R83, R94, 0x1, RZ ;  /* 0x000000015e530810 */ /* 0x000fe20007ffe0ff */
[----:B------:R-:W3:Y:S01]  /*4660*/  I2F R89, R89 ;  /* 0x0000005900597306 */ /* 0x000ee20000201400 */
[----:B------:R-:W-:Y:S01]  /*4670*/  PLOP3.LUT P0, PT, PT, PT, UP0, 0x80, 0x0 ;  /* 0x000000000000781c */ /* 0x000fe20003f0f008 */
[----:B----4-:R4:W4:Y:S01]  /*4680*/  LDSM.16.M88.4 R68, [R90+0x10800] ;  /* 0x010800005a44783b */ /* 0x0109220000000200 */
[C---:B-----5:R-:W-:Y:S02]  /*4690*/  FFMA.FTZ R5, R88.reuse, -UR6, R5 ;  /* 0x8000000658057c23 */ /* 0x060fe40008010005 */
[----:B------:R-:W-:Y:S03]  /*46a0*/  FFMA.FTZ R11, R88, -UR6, R11 ;  /* 0x80000006580b7c23 */ /* 0x000fe6000801000b */
[C---:B------:R-:W-:Y:S02]  /*46b0*/  @P5 ISETP.GE.AND P5, PT, R94.reuse, UR7, PT ;  /* 0x000000075e005c0c */ /* 0x040fe4000bfa6270 */
[----:B------:R-:W-:Y:S01]  /*46c0*/  I2F R91, R78 ;  /* 0x0000004e005b7306 */ /* 0x000fe20000201400 */
[----:B------:R-:W-:Y:S02]  /*46d0*/  @P6 ISETP.GE.AND P6, PT, R83, UR7, PT ;  /* 0x0000000753006c0c */ /* 0x000fe4000bfc6270 */
[----:B-1----:R-:W-:Y:S01]  /*46e0*/  @P3 IADD3 R80, R94, 0x8, RZ ;  /* 0x000000085e503810 */ /* 0x002fe20007ffe0ff */
[----:B------:R-:W-:Y:S01]  /*46f0*/  FFMA.FTZ R8, R76, -UR6, R8 ;  /* 0x800000064c087c23 */ /* 0x000fe20008010008 */
[----:B------:R-:W-:Y:S02]  /*4700*/  PLOP3.LUT P3, PT, PT, PT, UP0, 0x80, 0x0 ;  /* 0x000000000000781c */ /* 0x000fe40003f6f008 */
[----:B------:R-:W-:Y:S02]  /*4710*/  @P4 ISETP.GE.AND P4, PT, R80, UR7, PT ;  /* 0x0000000750004c0c */ /* 0x000fe4000bf86270 */
[----:B------:R-:W-:Y:S02]  /*4720*/  @P2 IADD3 R80, R94, 0x9, RZ ;  /* 0x000000095e502810 */ /* 0x000fe40007ffe0ff */
[----:B------:R-:W-:Y:S02]  /*4730*/  PLOP3.LUT P2, PT, PT, PT, UP0, 0x80, 0x0 ;  /* 0x000000000000781c */ /* 0x000fe40003f4f008 */
[----:B------:R-:W-:Y:S01]  /*4740*/  @P0 ISETP.GE.AND P0, PT, R80, UR7, PT ;  /* 0x0000000750000c0c */ /* 0x000fe2000bf06270 */
[C---:B---3--:R-:W-:Y:S01]  /*4750*/  FFMA.FTZ R4, R89.reuse, -UR6, R4 ;  /* 0x8000000659047c23 */ /* 0x048fe20008010004 */
[----:B------:R-:W3:Y:S01]  /*4760*/  LDL R80, [R1+0x68] ;  /* 0x0000680001507983 */ /* 0x000ee20000100800 */
[----:B----4-:R1:W4:Y:S01]  /*4770*/  I2F R90, R79 ;  /* 0x0000004f005a7306 */ /* 0x0103220000201400 */
[----:B------:R-:W-:Y:S07]  /*4780*/  FFMA.FTZ R10, R89, -UR6, R10 ;  /* 0x80000006590a7c23 */ /* 0x000fee000801000a */
[----:B------:R-:W-:Y:S02]  /*4790*/  @P2 FSEL R4, R4, -INF , !P5 ;  /* 0xff80000004042808 */ /* 0x000fe40006800000 */
[----:B------:R-:W-:Y:S01]  /*47a0*/  PLOP3.LUT P2, PT, PT, PT, UP0, 0x80, 0x0 ;  /* 0x000000000000781c */ /* 0x000fe20003f4f008 */
[C---:B------:R-:W-:Y:S11]  /*47b0*/  HMMA.16816.F32 R12, R72.reuse, R68, R12 ;  /* 0x00000044480c723c */ /* 0x040ff6000000180c */
[----:B------:R-:W-:Y:S01]  /*47c0*/  @!UPT UIADD3 URZ, URZ, URZ, URZ ;  /* 0x0000003f3f3ff290 */ /* 0x000fe2000fffe03f */
[----:B------:R-:W-:Y:S01]  /*47d0*/  @P2 FSEL R5, R5, -INF , !P6 ;  /* 0xff80000005052808 */ /* 0x000fe20007000000 */
[----:B------:R-:W-:Y:S01]  /*47e0*/  FMUL.FTZ R68, R95, 1.4426950216293334961 ;  /* 0x3fb8aa3b5f447820 */ /* 0x000fe20000410000 */
[----:B------:R-:W-:Y:S01]  /*47f0*/  HMMA.16816.F32 R16, R72, R70, R16 ;  /* 0x000000464810723c */ /* 0x000fe20000001810 */
[----:B------:R-:W-:Y:S02]  /*4800*/  PLOP3.LUT P2, PT, PT, PT, UP0, 0x80, 0x0 ;  /* 0x000000000000781c */ /* 0x000fe40003f4f008 */
[----:B-1----:R-:W-:Y:S01]  /*4810*/  @P1 IADD3 R79, R94, 0x10, RZ ;  /* 0x000000105e4f1810 */ /* 0x002fe20007ffe0ff */
[----:B----4-:R-:W-:Y:S01]  /*4820*/  FFMA.FTZ R9, R90, -UR6, R9 ;  /* 0x800000065a097c23 */ /* 0x010fe20008010009 */
[----:B------:R-:W-:Y:S02]  /*4830*/  PLOP3.LUT P1, PT, PT, PT, UP0, 0x80, 0x0 ;  /* 0x000000000000781c */ /* 0x000fe40003f2f008 */
[----:B------:R-:W-:Y:S01]  /*4840*/  @P3 ISETP.GE.AND P3, PT, R79, UR7, PT ;  /* 0x000000074f003c0c */ /* 0x000fe2000bf66270 */
[----:B------:R-:W-:Y:S04]  /*4850*/  IMAD.U32 R79, RZ, RZ, UR9 ;  /* 0x00000009ff4f7e24 */ /* 0x000fe8000f8e00ff */
[----:B------:R-:W-:Y:S02]  /*4860*/  IMAD R79, R79, 0x4, R92 ;  /* 0x000000044f4f7824 */ /* 0x000fe400078e025c */
[----:B------:R1:W4:Y:S01]  /*4870*/  I2F R92, R77 ;  /* 0x0000004d005c7306 */ /* 0x0003220000201400 */
[----:B------:R-:W-:Y:S02]  /*4880*/  FFMA.FTZ R12, R91, -UR6, R12 ;  /* 0x800000065b0c7c23 */ /* 0x000fe4000801000c */
[----:B------:R-:W-:Y:S01]  /*4890*/  IMAD.WIDE.U32 R78, R79, -0x326172a9, RZ ;  /* 0xcd9e8d574f4e7825 */ /* 0x000fe200078e00ff */
[----:B------:R-:W-:Y:S02]  /*48a0*/  @P1 FSEL R6, R6, -INF , !P5 ;  /* 0xff80000006061808 */ /* 0x000fe40006800000 */
[----:B------:R-:W-:Y:S01]  /*48b0*/  FSETP.NEU.FTZ.AND P5, PT, R95, -INF , PT ;  /* 0xff8000005f00780b */ /* 0x000fe20003fbd000 */
[----:B------:R-:W-:Y:S01]  /*48c0*/  FFMA.FTZ R14, R76, -UR6, R14 ;  /* 0x800000064c0e7c23 */ /* 0x000fe2000801000e */
[----:B------:R-:W-:Y:S01]  /*48d0*/  LOP3.LUT R78, R97, UR11, R78, 0x96, !PT ;  /* 0x0000000b614e7c12 */ /* 0x000fe2000f8e964e */
[----:B------:R-:W-:Y:S01]  /*48e0*/  UIADD3 UR11, UR10, -0x4498517b, URZ ;  /* 0xbb67ae850a0b7890 */ /* 0x000fe2000fffe03f */
[----:B------:R-:W-:Y:S01]  /*48f0*/  FSEL R68, R68, RZ, P5 ;  /* 0x000000ff44447208 */ /* 0x000fe20002800000 */
[----:B------:R-:W5:Y:S01]  /*4900*/  LDL R97, [R1+0x3c] ;  /* 0x00003c0001617983 */ /* 0x000f620000100800 */
[----:B------:R-:W-:Y:S01]  /*4910*/  PLOP3.LUT P5, PT, PT, PT, UP0, 0x80, 0x0 ;  /* 0x000000000000781c */ /* 0x000fe20003faf008 */
[----:B------:R-:W-:Y:S01]  /*4920*/  FFMA.FTZ R15, R90, -UR6, R15 ;  /* 0x800000065a0f7c23 */ /* 0x000fe2000801000f */
[----:B------:R-:W-:Y:S01]  /*4930*/  PLOP3.LUT P1, PT, PT, PT, UP0, 0x80, 0x0 ;  /* 0x000000000000781c */ /* 0x000fe20003f2f008 */
[--C-:B------:R-:W-:Y:S01]  /*4940*/  FFMA.FTZ R4, R4, c[0x0][0x23c], -R68.reuse ;  /* 0x00008f0004047a23 */ /* 0x100fe20000010844 */
[----:B------:R-:W5:Y:S01]  /*4950*/  LDL R95, [R1+0x58] ;  /* 0x00005800015f7983 */ /* 0x000f620000100800 */
[----:B------:R-:W-:Y:S02]  /*4960*/  FFMA.FTZ R5, R5, c[0x0][0x23c], -R68 ;  /* 0x00008f0005057a23 */ /* 0x000fe40000010844 */
[----:B------:R-:W-:Y:S02]  /*4970*/  FFMA.FTZ R18, R91, -UR6, R18 ;  /* 0x800000065b127c23 */ /* 0x000fe40008010012 */
[----:B------:R4:W-:Y:S01]  /*4980*/  MUFU.EX2 R85, R5 ;  /* 0x0000000500557308 */ /* 0x0009e20000000800 */
[----:B-1----:R-:W-:Y:S01]  /*4990*/  LOP3.LUT R77, R79, UR8, R93, 0x96, !PT ;  /* 0x000000084f4d7c12 */ /* 0x002fe2000f8e965d */
[----:B------:R-:W-:Y:S04]  /*49a0*/  IMAD.WIDE.U32 R78, R78, -0x2daee0ad, RZ ;  /* 0xd2511f534e4e7825 */ /* 0x000fe800078e00ff */
[----:B------:R-:W-:Y:S01]  /*49b0*/  @P1 FSEL R7, R7, -INF , !P6 ;  /* 0xff80000007071808 */ /* 0x000fe20007000000 */
[----:B------:R-:W-:Y:S01]  /*49c0*/  IMAD.WIDE.U32 R72, R77, -0x2daee0ad, RZ ;  /* 0xd2511f534d487825 */ /* 0x000fe200078e00ff */
[----:B------:R-:W-:Y:S02]  /*49d0*/  PLOP3.LUT P1, PT, PT, PT, UP0, 0x80, 0x0 ;  /* 0x000000000000781c */ /* 0x000fe40003f2f008 */
[----:B------:R-:W1:Y:S01]  /*49e0*/  I2F R77, R82 ;  /* 0x00000052004d7306 */ /* 0x000e620000201400 */
[C---:B----4-:R-:W-:Y:S02]  /*49f0*/  FFMA.FTZ R13, R92.reuse, -UR6, R13 ;  /* 0x800000065c0d7c23 */ /* 0x050fe4000801000d */
[----:B------:R-:W-:Y:S07]  /*4a00*/  FFMA.FTZ R19, R92, -UR6, R19 ;  /* 0x800000065c137c23 */ /* 0x000fee0008010013 */
[----:B------:R-:W4:Y:S01]  /*4a10*/  I2F R93, R81 ;  /* 0x00000051005d7306 */ /* 0x000f220000201400 */
[----:B------:R-:W-:Y:S02]  /*4a20*/  @P1 IADD3 R5, R94, 0x18, RZ ;  /* 0x000000185e051810 */ /* 0x000fe40007ffe0ff */
[----:B------:R-:W-:Y:S01]  /*4a30*/  PLOP3.LUT P1, PT, PT, PT, UP0, 0x80, 0x0 ;  /* 0x000000000000781c */ /* 0x000fe20003f2f008 */
[----:B-1----:R-:W-:Y:S11]  /*4a40*/  FFMA.FTZ R17, R77, -UR6, R17 ;  /* 0x800000064d117c23 */ /* 0x002ff60008010011 */
[----:B------:R-:W-:Y:S01]  /*4a50*/  @!UPT UIADD3 URZ, URZ, URZ, URZ ;  /* 0x0000003f3f3ff290 */ /* 0x000fe2000fffe03f */
[----:B------:R-:W-:Y:S02]  /*4a60*/  @P1 FSEL R9, R9, -INF , !P0 ;  /* 0xff80000009091808 */ /* 0x000fe40004000000 */
[----:B------:R-:W-:Y:S03]  /*4a70*/  PLOP3.LUT P1, PT, PT, PT, UP0, 0x80, 0x0 ;  /* 0x000000000000781c */ /* 0x000fe60003f2f008 */
[----:B------:R-:W-:Y:S02]  /*4a80*/  FFMA.FTZ R9, R9, c[0x0][0x23c], -R68 ;  /* 0x00008f0009097a23 */ /* 0x000fe40000010844 */
[----:B----4-:R-:W-:Y:S02]  /*4a90*/  FFMA.FTZ R16, R93, -UR6, R16 ;  /* 0x800000065d107c23 */ /* 0x010fe40008010010 */
[----:B------:R-:W-:Y:S06]  /*4aa0*/  MUFU.EX2 R82, R9 ;  /* 0x0000000900527308 */ /* 0x000fec0000000800 */
[----:B------:R-:W-:Y:S02]  /*4ab0*/  @P1 FSEL R10, R10, -INF , !P4 ;  /* 0xff8000000a0a1808 */ /* 0x000fe40006000000 */
[----:B------:R-:W-:Y:S11]  /*4ac0*/  PLOP3.LUT P1, PT, PT, PT, UP0, 0x80, 0x0 ;  /* 0x000000000000781c */ /* 0x000ff60003f2f008 */
[----:B------:R-:W-:Y:S02]  /*4ad0*/  @!UPT UIADD3 URZ, URZ, URZ, URZ ;  /* 0x0000003f3f3ff290 */ /* 0x000fe4000fffe03f */
[----:B------:R-:W-:Y:S02]  /*4ae0*/  @P1 FSEL R11, R11, -INF , !P0 ;  /* 0xff8000000b0b1808 */ /* 0x000fe40004000000 */
[----:B------:R-:W-:Y:S02]  /*4af0*/  PLOP3.LUT P0, PT, PT, PT, UP0, 0x80, 0x0 ;  /* 0x000000000000781c */ /* 0x000fe40003f0f008 */
[----:B------:R-:W-:Y:S11]  /*4b00*/  PLOP3.LUT P1, PT, PT, PT, UP0, 0x80, 0x0 ;  /* 0x000000000000781c */ /* 0x000ff60003f2f008 */
[----:B------:R-:W-:Y:S02]  /*4b10*/  @!UPT UIADD3 URZ, URZ, URZ, URZ ;  /* 0x0000003f3f3ff290 */ /* 0x000fe4000fffe03f */
[----:B------:R-:W-:Y:S02]  /*4b20*/  @P1 FSEL R14, R14, -INF , !P3 ;  /* 0xff8000000e0e1808 */ /* 0x000fe40005800000 */
[----:B------:R-:W-:Y:S01]  /*4b30*/  PLOP3.LUT P1, PT, PT, PT, UP0, 0x80, 0x0 ;  /* 0x000000000000781c */ /* 0x000fe20003f2f008 */
[----:B--2---:R1:W2:Y:S01]  /*4b40*/  MUFU.EX2 R87, R4 ;  /* 0x0000000400577308 */ /* 0x0042a20000000800 */
[----:B------:R-:W-:Y:S01]  /*4b50*/  LOP3.LUT R70, R73, UR11, R86, 0x96, !PT ;  /* 0x0000000b49467c12 */ /* 0x000fe2000f8e9656 */
[----:B------:R-:W-:Y:S04]  /*4b60*/  UIADD3 UR11, UR10, 0x76cf5d0a, URZ ;  /* 0x76cf5d0a0a0b7890 */ /* 0x000fe8000fffe03f */
[----:B------:R-:W-:Y:S02]  /*4b70*/  IMAD.WIDE.U32 R70, R70, -0x326172a9, RZ ;  /* 0xcd9e8d5746467825 */ /* 0x000fe400078e00ff */
[----:B------:R-:W-:Y:S01]  /*4b80*/  LOP3.LUT R72, R79, UR11, R72, 0x96, !PT ;  /* 0x0000000b4f487c12 */ /* 0x000fe2000f8e9648 */
[----:B------:R-:W-:Y:S02]  /*4b90*/  UIADD3 UR11, UR8, -0x255992d5, URZ ;  /* 0xdaa66d2b080b7890 */ /* 0x000fe4000fffe03f */
[----:B------:R-:W-:Y:S02]  /*4ba0*/  LOP3.LUT R74, R71, UR13, R96, 0x96, !PT ;  /* 0x0000000d474a7c12 */ /* 0x000fe4000f8e9660 */
[----:B------:R-:W4:Y:S01]  /*4bb0*/  LDL R96, [R1+0x60] ;  /* 0x0000600001607983 */ /* 0x000f220000100800 */
[----:B------:R-:W-:Y:S04]  /*4bc0*/  IMAD.WIDE.U32 R72, R72, -0x326172a9, RZ ;  /* 0xcd9e8d5748487825 */ /* 0x000fe800078e00ff */
[----:B------:R-:W-:Y:S01]  /*4bd0*/  IMAD.WIDE.U32 R74, R74, -0x2daee0ad, RZ ;  /* 0xd2511f534a4a7825 */ /* 0x000fe200078e00ff */
[----:B------:R-:W-:Y:S01]  /*4be0*/  LOP3.LUT R70, R73, UR11, R70, 0x96, !PT ;  /* 0x0000000b49467c12 */ /* 0x000fe2000f8e9646 */
[----:B------:R-:W-:Y:S01]  /*4bf0*/  UIADD3 UR11, UR10, -0x126145ec, URZ ;  /* 0xed9eba140a0b7890 */ /* 0x000fe2000fffe03f */
[----:B-1----:R-:W-:Y:S03]  /*4c00*/  @P5 IADD3 R4, R94, 0x11, RZ ;  /* 0x000000115e045810 */ /* 0x002fe60007ffe0ff */
[----:B------:R-:W-:Y:S01]  /*4c10*/  IMAD.WIDE.U32 R70, R70, -0x2daee0ad, RZ ;  /* 0xd2511f5346467825 */ /* 0x000fe200078e00ff */
[----:B------:R-:W-:Y:S02]  /*4c20*/  PLOP3.LUT P5, PT, PT, PT, UP0, 0x80, 0x0 ;  /* 0x000000000000781c */ /* 0x000fe40003faf008 */
[----:B------:R-:W-:Y:S02]  /*4c30*/  @P2 ISETP.GE.AND P2, PT, R4, UR7, PT ;  /* 0x0000000704002c0c */ /* 0x000fe4000bf46270 */
[----:B------:R-:W-:Y:S01]  /*4c40*/  LOP3.LUT R74, R71, UR11, R74, 0x96, !PT ;  /* 0x0000000b474a7c12 */ /* 0x000fe2000f8e964a */
[----:B------:R-:W-:Y:S10]  /*4c50*/  UIADD3 UR11, UR8, 0x78dde6e4, URZ ;  /* 0x78dde6e4080b7890 */ /* 0x000ff4000fffe03f */
[----:B------:R-:W-:Y:S02]  /*4c60*/  @P0 FSEL R13, R13, -INF , !P2 ;  /* 0xff8000000d0d0808 */ /* 0x000fe40005000000 */
[----:B------:R-:W-:Y:S03]  /*4c70*/  PLOP3.LUT P0, PT, PT, PT, UP0, 0x80, 0x0 ;  /* 0x000000000000781c */ /* 0x000fe60003f0f008 */
[----:B------:R-:W-:Y:S10]  /*4c80*/  FFMA.FTZ R13, R13, c[0x0][0x23c], -R68 ;  /* 0x00008f000d0d7a23 */ /* 0x000ff40000010844 */
[----:B------:R-:W-:Y:S02]  /*4c90*/  @P0 FSEL R15, R15, -INF , !P2 ;  /* 0xff8000000f0f0808 */ /* 0x000fe40005000000 */
[----:B------:R-:W-:Y:S02]  /*4ca0*/  PLOP3.LUT P2, PT, PT, PT, UP0, 0x80, 0x0 ;  /* 0x000000000000781c */ /* 0x000fe40003f4f008 */
[----:B------:R-:W-:Y:S01]  /*4cb0*/  PLOP3.LUT P0, PT, PT, PT, UP0, 0x80, 0x0 ;  /* 0x000000000000781c */ /* 0x000fe20003f0f008 */
[C---:B---3--:R-:W-:Y:S01]  /*4cc0*/  FMUL.FTZ R69, R80.reuse, 1.4426950216293334961 ;  /* 0x3fb8aa3b50457820 */ /* 0x048fe20000410000 */
[----:B------:R-:W-:Y:S04]  /*4cd0*/  FSETP.NEU.FTZ.AND P6, PT, R80, -INF , PT ;  /* 0xff8000005000780b */ /* 0x000fe80003fdd000 */
[----:B------:R-:W-:Y:S02]  /*4ce0*/  FSEL R4, R69, RZ, P6 ;  /* 0x000000ff45047208 */ /* 0x000fe40003000000 */
[----:B------:R-:W-:Y:S01]  /*4cf0*/  LOP3.LUT R69, R75, UR12, R78, 0x96, !PT ;  /* 0x0000000c4b457c12 */ /* 0x000fe2000f8e964e */
[----:B------:R-:W-:Y:S01]  /*4d00*/  UIADD3 UR12, UR8, 0x1715609d, URZ ;  /* 0x1715609d080c7890 */ /* 0x000fe2000fffe03f */
[----:B------:R-:W-:Y:S01]  /*4d10*/  @P5 IADD3 R75, R94, 0x19, RZ ;  /* 0x000000195e4b5810 */ /* 0x000fe20007ffe0ff */
[--C-:B------:R-:W-:Y:S01]  /*4d20*/  FFMA.FTZ R6, R6, c[0x0][0x23c], -R4.reuse ;  /* 0x00008f0006067a23 */ /* 0x100fe20000010804 */
[----:B------:R-:W3:Y:S01]  /*4d30*/  LDL R94, [R1+0x5c] ;  /* 0x00005c00015e7983 */ /* 0x000ee20000100800 */
[----:B------:R-:W-:Y:S01]  /*4d40*/  PLOP3.LUT P6, PT, PT, PT, UP0, 0x80, 0x0 ;  /* 0x000000000000781c */ /* 0x000fe20003fcf008 */
[--C-:B------:R-:W-:Y:S01]  /*4d50*/  FFMA.FTZ R7, R7, c[0x0][0x23c], -R4.reuse ;  /* 0x00008f0007077a23 */ /* 0x100fe20000010804 */
[----:B------:R-:W-:Y:S01]  /*4d60*/  MUFU.EX2 R86, R6 ;  /* 0x0000000600567308 */ /* 0x000fe20000000800 */
[----:B------:R-:W-:Y:S01]  /*4d70*/  PLOP3.LUT P5, PT, PT, PT, UP0, 0x80, 0x0 ;  /* 0x000000000000781c */ /* 0x000fe20003faf008 */
[--C-:B------:R-:W-:Y:S01]  /*4d80*/  FFMA.FTZ R10, R10, c[0x0][0x23c], -R4.reuse ;  /* 0x00008f000a0a7a23 */ /* 0x100fe20000010804 */
[----:B------:R-:W3:Y:S01]  /*4d90*/  LDL.LU.64 R90, [R1+0x30] ;  /* 0x00003000015a7983 */ /* 0x000ee20000300a00 */
[--C-:B------:R-:W-:Y:S02]  /*4da0*/  FFMA.FTZ R11, R11, c[0x0][0x23c], -R4.reuse ;  /* 0x00008f000b0b7a23 */ /* 0x100fe40000010804 */
[--C-:B------:R-:W-:Y:S02]  /*4db0*/  FFMA.FTZ R14, R14, c[0x0][0x23c], -R4.reuse ;  /* 0x00008f000e0e7a23 */ /* 0x100fe40000010804 */
[----:B------:R-:W-:Y:S02]  /*4dc0*/  FFMA.FTZ R15, R15, c[0x0][0x23c], -R4 ;  /* 0x00008f000f0f7a23 */ /* 0x000fe40000010804 */
[----:B------:R1:W-:Y:S01]  /*4dd0*/  MUFU.EX2 R84, R7 ;  /* 0x0000000700547308 */ /* 0x0003e20000000800 */
[----:B------:R-:W-:Y:S02]  /*4de0*/  @P6 FSEL R8, R8, -INF , !P4 ;  /* 0xff80000008086808 */ /* 0x000fe40006000000 */
[----:B------:R-:W-:Y:S02]  /*4df0*/  PLOP3.LUT P4, PT, PT, PT, UP0, 0x80, 0x0 ;  /* 0x000000000000781c */ /* 0x000fe40003f8f008 */
[----:B------:R-:W-:Y:S01]  /*4e00*/  PLOP3.LUT P6, PT, PT, PT, UP0, 0x80, 0x0 ;  /* 0x000000000000781c */ /* 0x000fe20003fcf008 */
[--C-:B------:R-:W-:Y:S01]  /*4e10*/  FFMA.FTZ R8, R8, c[0x0][0x23c], -R68.reuse ;  /* 0x00008f0008087a23 */ /* 0x100fe20000010844 */
[----:B------:R-:W-:Y:S03]  /*4e20*/  @P5 ISETP.GE.AND P5, PT, R5, UR7, PT ;  /* 0x0000000705005c0c */ /* 0x000fe6000bfa6270 */
[----:B------:R2:W-:Y:S06]  /*4e30*/  MUFU.EX2 R83, R8 ;  /* 0x0000000800537308 */ /* 0x0005ec0000000800 */
[----:B------:R-:W-:Y:S02]  /*4e40*/  @P4 FSEL R12, R12, -INF , !P3 ;  /* 0xff8000000c0c4808 */ /* 0x000fe40005800000 */
[----:B------:R-:W-:Y:S01]  /*4e50*/  @P6 ISETP.GE.AND P6, PT, R75, UR7, PT ;  /* 0x000000074b006c0c */ /* 0x000fe2000bfc6270 */
[----:B------:R-:W-:Y:S01]  /*4e60*/  IMAD.WIDE.U32 R74, R74, -0x326172a9, RZ ;  /* 0xcd9e8d574a4a7825 */ /* 0x000fe200078e00ff */
[----:B------:R-:W-:Y:S01]  /*4e70*/  MUFU.EX2 R78, R13 ;  /* 0x0000000d004e7308 */ /* 0x000fe20000000800 */
[----:B------:R-:W-:Y:S02]  /*4e80*/  @P1 FSEL R16, R16, -INF , !P5 ;  /* 0xff80000010101808 */ /* 0x000fe40006800000 */
[--C-:B------:R-:W-:Y:S01]  /*4e90*/  FFMA.FTZ R12, R12, c[0x0][0x23c], -R68.reuse ;  /* 0x00008f000c0c7a23 */ /* 0x100fe20000010844 */
[----:B------:R-:W-:Y:S01]  /*4ea0*/  PLOP3.LUT P1, PT, PT, PT, UP0, 0x80, 0x0 ;  /* 0x000000000000781c */ /* 0x000fe20003f2f008 */
[----:B-1----:R-:W-:Y:S01]  /*4eb0*/  IMAD.WIDE.U32 R6, R69, -0x326172a9, RZ ;  /* 0xcd9e8d5745067825 */ /* 0x002fe200078e00ff */
[----:B------:R-:W-:Y:S03]  /*4ec0*/  @P2 FSEL R18, R18, -INF , !P5 ;  /* 0xff80000012122808 */ /* 0x000fe60006800000 */
[----:B------:R-:W-:Y:S01]  /*4ed0*/  FFMA.FTZ R16, R16, c[0x0][0x23c], -R68 ;  /* 0x00008f0010107a23 */ /* 0x000fe20000010844 */
[----:B------:R1:W-:Y:S01]  /*4ee0*/  MUFU.EX2 R79, R12 ;  /* 0x0000000c004f7308 */ /* 0x0003e20000000800 */
[----:B------:R-:W-:Y:S01]  /*4ef0*/  LOP3.LUT R6, R75, UR12, R6, 0x96, !PT ;  /* 0x0000000c4b067c12 */ /* 0x000fe2000f8e9606 */
[----:B------:R-:W-:Y:S01]  /*4f00*/  UIADD3 UR12, UR10, 0x646e171e, URZ ;  /* 0x646e171e0a0c7890 */ /* 0x000fe2000fffe03f */
[----:B------:R-:W-:Y:S01]  /*4f10*/  @P0 FSEL R17, R17, -INF , !P6 ;  /* 0xff80000011110808 */ /* 0x000fe20007000000 */
[----:B------:R-:W-:Y:S01]  /*4f20*/  FFMA.FTZ R18, R18, c[0x0][0x23c], -R4 ;  /* 0x00008f0012127a23 */ /* 0x000fe20000010804 */
[----:B--2---:R-:W-:Y:S01]  /*4f30*/  LOP3.LUT R8, R7, UR11, R72, 0x96, !PT ;  /* 0x0000000b07087c12 */ /* 0x004fe2000f8e9648 */
[----:B------:R-:W-:Y:S01]  /*4f40*/  UIADD3 UR11, UR10, -0x56f99767, URZ ;  /* 0xa90668990a0b7890 */ /* 0x000fe2000fffe03f */
[----:B------:R-:W-:Y:S01]  /*4f50*/  IMAD.WIDE.U32 R6, R6, -0x2daee0ad, RZ ;  /* 0xd2511f5306067825 */ /* 0x000fe200078e00ff */
[----:B------:R-:W-:Y:S02]  /*4f60*/  @P1 FSEL R19, R19, -INF , !P6 ;  /* 0xff80000013131808 */ /* 0x000fe40007000000 */
[----:B------:R2:W-:Y:S01]  /*4f70*/  MUFU.EX2 R81, R10 ;  /* 0x0000000a00517308 */ /* 0x0005e20000000800 */
[----:B------:R-:W-:Y:S01]  /*4f80*/  IMAD.WIDE.U32 R8, R8, -0x2daee0ad, RZ ;  /* 0xd2511f5308087825 */ /* 0x000fe200078e00ff */
[C---:B------:R-:W-:Y:S02]  /*4f90*/  LOP3.LUT R71, R6.reuse, 0xffff, RZ, 0xc0, !PT ;  /* 0x0000ffff06477812 */ /* 0x040fe400078ec0ff */
[----:B------:R-:W-:Y:S01]  /*4fa0*/  SHF.R.U32.HI R69, RZ, 0x10, R6 ;  /* 0x00000010ff457819 */ /* 0x000fe20000011606 */
[----:B------:R-:W-:Y:S01]  /*4fb0*/  FFMA.FTZ R4, R19, c[0x0][0x23c], -R4 ;  /* 0x00008f0013047a23 */ /* 0x000fe20000010804 */
[----:B------:R-:W-:Y:S01]  /*4fc0*/  LOP3.LUT R70, R9, UR11, R70, 0x96, !PT ;  /* 0x0000000b09467c12 */ /* 0x000fe2000f8e9646 */
[----:B------:R-:W-:Y:S01]  /*4fd0*/  ULDC.U8 UR11, c[0x0][0x2d8] ;  /* 0x0000b600000b7ab9 */ /* 0x000fe20000000000 */
[----:B------:R-:W-:Y:S01]  /*4fe0*/  LOP3.LUT R8, R7, UR12, R8, 0x96, !PT ;  /* 0x0000000c07087c12 */ /* 0x000fe2000f8e9608 */
[----:B------:R-:W-:Y:S01]  /*4ff0*/  UIADD3 UR12, UR8, -0x4ab325aa, URZ ;  /* 0xb54cda56080c7890 */ /* 0x000fe2000fffe03f */
[----:B------:R5:W-:Y:S01]  /*5000*/  MUFU.EX2 R80, R11 ;  /* 0x0000000b00507308 */ /* 0x000be20000000800 */
[----:B------:R-:W-:Y:S01]  /*5010*/  LOP3.LUT R5, R6, 0xff, RZ, 0xc0, !PT ;  /* 0x000000ff06057812 */ /* 0x000fe200078ec0ff */
[----:B------:R-:W-:Y:S01]  /*5020*/  FFMA.FTZ R68, R17, c[0x0][0x23c], -R68 ;  /* 0x00008f0011447a23 */ /* 0x000fe20000010844 */
[----:B------:R-:W-:Y:S01]  /*5030*/  SHF.R.U32.HI R9, RZ, 0x18, R6 ;  /* 0x00000018ff097819 */ /* 0x000fe20000011606 */
[----:B------:R-:W-:Y:S01]  /*5040*/  IMAD.WIDE.U32 R6, R70, -0x326172a9, RZ ;  /* 0xcd9e8d5746067825 */ /* 0x000fe200078e00ff */
[----:B------:R-:W-:Y:S02]  /*5050*/  ISETP.LE.U32.AND P4, PT, R5, UR11, PT ;  /* 0x0000000b05007c0c */ /* 0x000fe4000bf83070 */
[----:B------:R-:W-:Y:S02]  /*5060*/  ISETP.LE.U32.AND P3, PT, R9, UR11, PT ;  /* 0x0000000b09007c0c */ /* 0x000fe4000bf63070 */
[----:B------:R-:W-:Y:S01]  /*5070*/  LOP3.LUT R5, R7, UR12, R74, 0x96, !PT ;  /* 0x0000000c07057c12 */ /* 0x000fe2000f8e964a */
[----:B------:R-:W5:Y:S01]  /*5080*/  MUFU.EX2 R72, R4 ;  /* 0x0000000400487308 */ /* 0x000f620000000800 */
[--C-:B-1----:R-:W-:Y:S02]  /*5090*/  SHF.R.U32.HI R12, RZ, 0x10, R6.reuse ;  /* 0x00000010ff0c7819 */ /* 0x102fe40000011606 */
[----:B------:R-:W-:Y:S02]  /*50a0*/  LOP3.LUT R9, R5, 0xff, RZ, 0xc0, !PT ;  /* 0x000000ff05097812 */ /* 0x000fe400078ec0ff */
[C---:B--2---:R-:W-:Y:S02]  /*50b0*/  LOP3.LUT R10, R6.reuse, 0xffff, RZ, 0xc0, !PT ;  /* 0x0000ffff060a7812 */ /* 0x044fe400078ec0ff */
[----:B------:R-:W-:Y:S02]  /*50c0*/  SHF.R.U32.HI R13, RZ, 0x18, R6 ;  /* 0x00000018ff0d7819 */ /* 0x000fe40000011606 */
[----:B------:R-:W-:Y:S01]  /*50d0*/  ISETP.LE.U32.AND P5, PT, R9, UR11, PT ;  /* 0x0000000b09007c0c */ /* 0x000fe2000bfa3070 */
[----:B------:R-:W-:Y:S01]  /*50e0*/  MUFU.EX2 R77, R14 ;  /* 0x0000000e004d7308 */ /* 0x000fe20000000800 */
[--C-:B------:R-:W-:Y:S02]  /*50f0*/  SHF.R.U32.HI R7, RZ, 0x10, R5.reuse ;  /* 0x00000010ff077819 */ /* 0x100fe40000011605 */
[----:B-----5:R-:W-:Y:S02]  /*5100*/  LOP3.LUT R11, R6, 0xff, RZ, 0xc0, !PT ;  /* 0x000000ff060b7812 */ /* 0x020fe400078ec0ff */
[----:B------:R-:W-:Y:S02]  /*5110*/  LOP3.LUT R6, R5, 0xffff, RZ, 0xc0, !PT ;  /* 0x0000ffff05067812 */ /* 0x000fe400078ec0ff */
[----:B------:R-:W-:Y:S02]  /*5120*/  LOP3.LUT R7, R7, 0xff, RZ, 0xc0, !PT ;  /* 0x000000ff07077812 */ /* 0x000fe400078ec0ff */
[----:B------:R-:W-:Y:S01]  /*5130*/  SHF.R.U32.HI R6, RZ, 0x8, R6 ;  /* 0x00000008ff067819 */ /* 0x000fe20000011606 */
[----:B------:R-:W-:Y:S01]  /*5140*/  MUFU.EX2 R76, R15 ;  /* 0x0000000f004c7308 */ /* 0x000fe20000000800 */
[----:B------:R-:W-:Y:S01]  /*5150*/  SHF.R.U32.HI R5, RZ, 0x18, R5 ;  /* 0x00000018ff057819 */ /* 0x000fe20000011605 */
[----:B------:R-:W-:Y:S01]  /*5160*/  @!P5 FADD.FTZ R87, -R87, -RZ ;  /* 0x800000ff5757d221 */ /* 0x000fe20000010100 */
[----:B------:R-:W-:Y:S01]  /*5170*/  LOP3.LUT R6, R6, 0xffff, RZ, 0xc0, !PT ;  /* 0x0000ffff06067812 */ /* 0x000fe200078ec0ff */
[----:B------:R-:W-:Y:S01]  /*5180*/  @!P3 FADD.FTZ R72, -R72, -RZ ;  /* 0x800000ff4848b221 */ /* 0x000fe20000010100 */
[----:B------:R-:W-:Y:S02]  /*5190*/  ISETP.LE.U32.AND P5, PT, R11, UR11, PT ;  /* 0x0000000b0b007c0c */ /* 0x000fe4000bfa3070 */
[----:B------:R-:W-:Y:S02]  /*51a0*/  ISETP.LE.U32.AND P0, PT, R6, UR11, PT ;  /* 0x0000000b06007c0c */ /* 0x000fe4000bf03070 */
[----:B------:R-:W-:Y:S01]  /*51b0*/  ISETP.LE.U32.AND P2, PT, R7, UR11, PT ;  /* 0x0000000b07007c0c */ /* 0x000fe2000bf43070 */
[----:B------:R-:W1:Y:S01]  /*51c0*/  MUFU.EX2 R75, R16 ;  /* 0x00000010004b7308 */ /* 0x000e620000000800 */
[----:B------:R-:W-:Y:S02]  /*51d0*/  ISETP.LE.U32.AND P6, PT, R5, UR11, PT ;  /* 0x0000000b05007c0c */ /* 0x000fe4000bfc3070 */
[----:B------:R-:W-:Y:S02]  /*51e0*/  SHF.R.U32.HI R5, RZ, 0x8, R10 ;  /* 0x00000008ff057819 */ /* 0x000fe4000001160a */
[----:B------:R-:W-:Y:S02]  /*51f0*/  LOP3.LUT R6, R8, 0xff, RZ, 0xc0, !PT ;  /* 0x000000ff08067812 */ /* 0x000fe400078ec0ff */
[----:B------:R-:W-:Y:S01]  /*5200*/  LOP3.LUT R5, R5, 0xffff, RZ, 0xc0, !PT ;  /* 0x0000ffff05057812 */ /* 0x000fe200078ec0ff */
[----:B------:R-:W-:Y:S01]  /*5210*/  @!P5 FADD.FTZ R83, -R83, -RZ ;  /* 0x800000ff5353d221 */ /* 0x000fe20000010100 */
[----:B------:R-:W-:Y:S01]  /*5220*/  ISETP.LE.U32.AND P1, PT, R6, UR11, PT ;  /* 0x0000000b06007c0c */ /* 0x000fe2000bf23070 */
[----:B------:R-:W-:Y:S01]  /*5230*/  @!P0 FADD.FTZ R85, -R85, -RZ ;  /* 0x800000ff55558221 */ /* 0x000fe20000010100 */
[----:B------:R-:W-:Y:S01]  /*5240*/  ISETP.LE.U32.AND P0, PT, R5, UR11, PT ;  /* 0x0000000b05007c0c */ /* 0x000fe2000bf03070 */
[----:B------:R-:W-:Y:S01]  /*5250*/  @!P2 FADD.FTZ R86, -R86, -RZ ;  /* 0x800000ff5656a221 */ /* 0x000fe20000010100 */
[--C-:B------:R-:W-:Y:S01]  /*5260*/  SHF.R.U32.HI R6, RZ, 0x18, R8.reuse ;  /* 0x00000018ff067819 */ /* 0x100fe20000011608 */
[----:B------:R-:W-:Y:S01]  /*5270*/  @!P6 FADD.FTZ R84, -R84, -RZ ;  /* 0x800000ff5454e221 */ /* 0x000fe20000010100 */
[----:B------:R-:W-:Y:S01]  /*5280*/  LOP3.LUT R5, R12, 0xff, RZ, 0xc0, !PT ;  /* 0x000000ff0c057812 */ /* 0x000fe200078ec0ff */
[----:B------:R-:W-:Y:S01]  /*5290*/  MUFU.EX2 R73, R68 ;  /* 0x0000004400497308 */ /* 0x000fe20000000800 */
[----:B------:R-:W-:Y:S02]  /*52a0*/  ISETP.LE.U32.AND P5, PT, R13, UR11, PT ;  /* 0x0000000b0d007c0c */ /* 0x000fe4000bfa3070 */
[----:B------:R-:W-:Y:S02]  /*52b0*/  ISETP.LE.U32.AND P2, PT, R6, UR11, PT ;  /* 0x0000000b06007c0c */ /* 0x000fe4000bf43070 */
[----:B------:R-:W-:Y:S01]  /*52c0*/  SHF.R.U32.HI R6, RZ, 0x10, R8 ;  /* 0x00000010ff067819 */ /* 0x000fe20000011608 */
[----:B------:R-:W-:Y:S01]  /*52d0*/  @!P1 FADD.FTZ R79, -R79, -RZ ;  /* 0x800000ff4f4f9221 */ /* 0x000fe20000010100 */
[----:B------:R-:W-:Y:S01]  /*52e0*/  ISETP.LE.U32.AND P6, PT, R5, UR11, PT ;  /* 0x0000000b05007c0c */ /* 0x000fe2000bfc3070 */
[----:B------:R-:W-:Y:S01]  /*52f0*/  @!P0 FADD.FTZ R82, -R82, -RZ ;  /* 0x800000ff52528221 */ /* 0x000fe20000010100 */
[----:B------:R-:W-:Y:S01]  /*5300*/  LOP3.LUT R8, R8, 0xffff, RZ, 0xc0, !PT ;  /* 0x0000ffff08087812 */ /* 0x000fe200078ec0ff */
[----:B------:R-:W2:Y:S01]  /*5310*/  MUFU.EX2 R74, R18 ;  /* 0x00000012004a7308 */ /* 0x000ea20000000800 */
[----:B------:R-:W-:Y:S01]  /*5320*/  LOP3.LUT R6, R6, 0xff, RZ, 0xc0, !PT ;  /* 0x000000ff06067812 */ /* 0x000fe200078ec0ff */
[----:B-1----:R-:W-:Y:S01]  /*5330*/  @!P4 FADD.FTZ R75, -R75, -RZ ;  /* 0x800000ff4b4bc221 */ /* 0x002fe20000010100 */
[----:B------:R-:W-:Y:S01]  /*5340*/  SHF.R.U32.HI R5, RZ, 0x8, R8 ;  /* 0x00000008ff057819 */ /* 0x000fe20000011608 */
[----:B------:R-:W-:Y:S01]  /*5350*/  @!P5 FADD.FTZ R80, -R80, -RZ ;  /* 0x800000ff5050d221 */ /* 0x000fe20000010100 */
[----:B------:R-:W-:Y:S01]  /*5360*/  ISETP.LE.U32.AND P0, PT, R6, UR11, PT ;  /* 0x0000000b06007c0c */ /* 0x000fe2000bf03070 */
[----:B------:R-:W-:Y:S01]  /*5370*/  @!P2 FADD.FTZ R76, -R76, -RZ ;  /* 0x800000ff4c4ca221 */ /* 0x000fe20000010100 */
[----:B------:R-:W-:Y:S02]  /*5380*/  LOP3.LUT R6, R69, 0xff, RZ, 0xc0, !PT ;  /* 0x000000ff45067812 */ /* 0x000fe400078ec0ff */
[----:B------:R-:W-:Y:S01]  /*5390*/  SHF.R.U32.HI R4, RZ, 0x8, R71 ;  /* 0x00000008ff047819 */ /* 0x000fe20000011647 */
[----:B------:R-:W-:Y:S01]  /*53a0*/  @!P6 FADD.FTZ R81, -R81, -RZ ;  /* 0x800000ff5151e221 */ /* 0x000fe20000010100 */
[----:B------:R-:W-:Y:S02]  /*53b0*/  LOP3.LUT R5, R5, 0xffff, RZ, 0xc0, !PT ;  /* 0x0000ffff05057812 */ /* 0x000fe400078ec0ff */
[----:B------:R-:W-:Y:S02]  /*53c0*/  ISETP.LE.U32.AND P5, PT, R6, UR11, PT ;  /* 0x0000000b06007c0c */ /* 0x000fe4000bfa3070 */
[----:B------:R-:W-:Y:S02]  /*53d0*/  F2FP.RELU.PACK_AB R6, R85, R87 ;  /* 0x000000575506723e */ /* 0x000fe400000008ff */
[----:B------:R-:W-:Y:S01]  /*53e0*/  ISETP.LE.U32.AND P6, PT, R5, UR11, PT ;  /* 0x0000000b05007c0c */ /* 0x000fe2000bfc3070 */
[----:B------:R-:W-:Y:S01]  /*53f0*/  @!P0 FADD.FTZ R77, -R77, -RZ ;  /* 0x800000ff4d4d8221 */ /* 0x000fe20000010100 */
[----:B------:R-:W-:Y:S01]  /*5400*/  F2FP.RELU.PACK_AB R5, R84, R86 ;  /* 0x000000565405723e */ /* 0x000fe200000008ff */
[----:B------:R1:W-:Y:S01]  /*5410*/  STS [R97+0x14000], R6 ;  /* 0x0140000661007388 */ /* 0x0003e20000000800 */
[----:B------:R-:W-:Y:S02]  /*5420*/  LOP3.LUT R4, R4, 0xffff, RZ, 0xc0, !PT ;  /* 0x0000ffff04047812 */ /* 0x000fe400078ec0ff */
[----:B------:R-:W-:Y:S01]  /*5430*/  F2FP.RELU.PACK_AB R8, R80, R81 ;  /* 0x000000515008723e */ /* 0x000fe200000008ff */
[----:B------:R5:W-:Y:S01]  /*5440*/  STS [R97+0x14400], R5 ;  /* 0x0144000561007388 */ /* 0x000be20000000800 */
[----:B------:R-:W-:Y:S01]  /*5450*/  ISETP.LE.U32.AND P1, PT, R4, UR11, PT ;  /* 0x0000000b04007c0c */ /* 0x000fe2000bf23070 */
[----:B--2---:R-:W-:Y:S01]  /*5460*/  @!P5 FADD.FTZ R74, -R74, -RZ ;  /* 0x800000ff4a4ad221 */ /* 0x004fe20000010100 */
[----:B------:R-:W-:Y:S02]  /*5470*/  F2FP.RELU.PACK_AB R4, R82, R83 ;  /* 0x000000535204723e */ /* 0x000fe400000008ff */
[----:B------:R-:W-:Y:S01]  /*5480*/  FSETP.GE.FTZ.AND P2, PT, R87, RZ, PT ;  /* 0x000000ff5700720b */ /* 0x000fe20003f56000 */
[----:B------:R-:W-:Y:S01]  /*5490*/  @!P6 FADD.FTZ R78, -R78, -RZ ;  /* 0x800000ff4e4ee221 */ /* 0x000fe20000010100 */
[----:B------:R-:W-:Y:S04]  /*54a0*/  FSETP.GE.FTZ.AND P3, PT, R79, RZ, PT ;  /* 0x000000ff4f00720b */ /* 0x000fe80003f76000 */
[----:B------:R-:W-:Y:S03]  /*54b0*/  F2FP.RELU.PACK_AB R7, R78, R79 ;  /* 0x0000004f4e07723e */ /* 0x000fe600000008ff */
[----:B------:R-:W-:Y:S01]  /*54c0*/  @!P1 FADD.FTZ R73, -R73, -RZ ;  /* 0x800000ff49499221 */ /* 0x000fe20000010100 */
[----:B------:R-:W-:Y:S02]  /*54d0*/  FSETP.GE.FTZ.AND P1, PT, R85, RZ, PT ;  /* 0x000000ff5500720b */ /* 0x000fe40003f36000 */
[----:B-1----:R-:W-:Y:S02]  /*54e0*/  F2FP.RELU.PACK_AB R6, R76, R77 ;  /* 0x0000004d4c06723e */ /* 0x002fe400000008ff */
[----:B-----5:R-:W-:Y:S01]  /*54f0*/  F2FP.RELU.PACK_AB R5, R73, R75 ;  /* 0x0000004b4905723e */ /* 0x020fe200000008ff */
[----:B----4-:R1:W-:Y:S04]  /*5500*/  STS [R96+0x14000], R4 ;  /* 0x0140000460007388 */ /* 0x0103e80000000800 */
[----:B------:R-:W-:Y:S04]  /*5510*/  STS [R96+0x14400], R8 ;  /* 0x0144000860007388 */ /* 0x000fe80000000800 */
[----:B------:R-:W-:Y:S04]  /*5520*/  STS [R95+0x14000], R7 ;  /* 0x014000075f007388 */ /* 0x000fe80000000800 */
[----:B------:R-:W-:Y:S01]  /*5530*/  STS [R95+0x14400], R6 ;  /* 0x014400065f007388 */ /* 0x000fe20000000800 */
[----:B-1----:R-:W-:Y:S03]  /*5540*/  F2FP.RELU.PACK_AB R4, R72, R74 ;  /* 0x0000004a4804723e */ /* 0x002fe600000008ff */
        /* <DEDUP_REMOVED lines=83> */
[----:B------:R-:W-:Y:S01]  /*5a80*/  FADD.FTZ R5, -R69, R16 ;  /* 0x0000001045057221 */ /* 0x000fe20000010100 */
[----:B------:R-:W-:Y:S01]  /*5a90*/  F2FP.PACK_AB R4, R85, R8 ;  /* 0x000000085504723e */ /* 0x000fe200000000ff */
[----:B------:R-:W-:Y:S01]  /*5aa0*/  FADD.FTZ R13, -R69, R13 ;  /* 0x0000000d450d7221 */ /* 0x000fe20000010100 */
[-C--:B------:R-:W-:Y:S01]  /*5ab0*/  FSEL R9, R9, R69.reuse, P1 ;  /* 0x0000004509097208 */ /* 0x080fe20000800000 */
[C---:B---3--:R-:W-:Y:S01]  /*5ac0*/  FADD.FTZ R6, -R68.reuse, R6 ;  /* 0x0000000644067221 */ /* 0x048fe20000010100 */
        /* <DEDUP_REMOVED lines=23> */
[-C--:B------:R-:W-:Y:S02]  /*5c40*/  FSEL R6, R6, R68.reuse, P2 ;  /* 0x0000004406067208 */ /* 0x080fe40001000000 */
[----:B------:R-:W-:Y:S02]  /*5c50*/  F2FP.PACK_AB R7, R69, R75 ;  /* 0x0000004b4507723e */ /* 0x000fe400000000ff */
[-C--:B------:R-:W-:Y:S01]  /*5c60*/  FSEL R5, R4, R68.reuse, P0 ;  /* 0x0000004404057208 */ /* 0x080fe20000000000 */
[C---:B------:R-:W-:Y:S01]  /*5c70*/  FADD.FTZ R4, -R68.reuse, R10 ;  /* 0x0000000a44047221 */ /* 0x040fe20000010100 */
[C---:B------:R-:W-:Y:S01]  /*5c80*/  FSETP.GE.FTZ.AND P0, PT, R81.reuse, RZ, PT ;  /* 0x000000ff5100720b */ /* 0x040fe20003f16000 */
        /* <DEDUP_REMOVED lines=36> */
[----:B------:R-:W4:Y:S08]  /*5ed0*/  LDSM.16.MT88.4 R68, [R0+0xa000] ;  /* 0x00a000000044783b */ /* 0x000f300000004200 */
        /* <DEDUP_REMOVED lines=8> */
[----:B------:R-:W5:Y:S01]  /*5f60*/  LDSM.16.MT88.4 R8, [R0+0x8800] ;  /* 0x008800000008783b */ /* 0x000f620000004200 */
[-C--:B---3--:R-:W-:Y:S08]  /*5f70*/  HMMA.16816.F32 R36, R4, R16.reuse, R36 ;  /* 0x000000100424723c */ /* 0x088ff00000001824 */
[C---:B------:R-:W-:Y:S08]  /*5f80*/  HMMA.16816.F32 R40, R12.reuse, R16, R40 ;  /* 0x000000100c28723c */ /* 0x040ff00000001828 */
[-C--:B------:R-:W-:Y:S08]  /*5f90*/  HMMA.16816.F32 R44, R12, R18.reuse, R44 ;  /* 0x000000120c2c723c */ /* 0x080ff0000000182c */
[C---:B------:R-:W-:Y:S01]  /*5fa0*/  HMMA.16816.F32 R48, R4.reuse, R18, R48 ;  /* 0x000000120430723c */ /* 0x040fe20000001830 */
[----:B------:R-:W3:Y:S07]  /*5fb0*/  LDSM.16.MT88.4 R16, [R0+0xa800] ;  /* 0x00a800000010783b */ /* 0x000eee0000004200 */
[-C--:B----4-:R-:W-:Y:S08]  /*5fc0*/  HMMA.16816.F32 R52, R4, R68.reuse, R52 ;  /* 0x000000440434723c */ /* 0x090ff00000001834 */
[C---:B------:R-:W-:Y:S08]  /*5fd0*/  HMMA.16816.F32 R56, R12.reuse, R68, R56 ;  /* 0x000000440c38723c */ /* 0x040ff00000001838 */
[-C--:B------:R-:W-:Y:S01]  /*5fe0*/  HMMA.16816.F32 R60, R12, R70.reuse, R60 ;  /* 0x000000460c3c723c */ /* 0x080fe2000000183c */
[----:B------:R-:W-:Y:S07]  /*5ff0*/  LDSM.16.MT88.4 R12, [R0+0x7000] ;  /* 0x00700000000c783b */ /* 0x000fee0000004200 */
[----:B------:R-:W-:Y:S01]  /*6000*/  HMMA.16816.F32 R64, R4, R70, R64 ;  /* 0x000000460440723c */ /* 0x000fe20000001840 */
[----:B------:R-:W4:Y:S07]  /*6010*/  LDSM.16.MT88.4 R4, [R3+0x15000] ;  /* 0x015000000304783b */ /* 0x000f2e0000004200 */
[-C--:B-1----:R-:W-:Y:S01]  /*6020*/  HMMA.16816.F32 R20, R72, R76.reuse, R20 ;  /* 0x0000004c4814723c */ /* 0x082fe20000001814 */
[----:B------:R-:W1:Y:S07]  /*6030*/  LDSM.16.MT88.4 R68, [R2+0x15000] ;  /* 0x015000000244783b */ /* 0x000e6e0000004200 */
[C---:B--2---:R-:W-:Y:S08]  /*6040*/  HMMA.16816.F32 R24, R80.reuse, R76, R24 ;  /* 0x0000004c5018723c */ /* 0x044ff00000001818 */
[-C--:B------:R-:W-:Y:S08]  /*6050*/  HMMA.16816.F32 R28, R80, R78.reuse, R28 ;  /* 0x0000004e501c723c */ /* 0x080ff0000000181c */
[C---:B------:R-:W-:Y:S01]  /*6060*/  HMMA.16816.F32 R32, R72.reuse, R78, R32 ;  /* 0x0000004e4820723c */ /* 0x040fe20000001820 */
[----:B------:R-:W-:Y:S07]  /*6070*/  LDSM.16.MT88.4 R76, [R0+0x9800] ;  /* 0x00980000004c783b */ /* 0x000fee0000004200 */
[-C--:B-----5:R-:W-:Y:S08]  /*6080*/  HMMA.16816.F32 R36, R72, R8.reuse, R36 ;  /* 0x000000084824723c */ /* 0x0a0ff00000001824 */
        /* <DEDUP_REMOVED lines=10> */
[-C--:B----4-:R-:W-:Y:S01]  /*6130*/  HMMA.16816.F32 R20, R4, R12.reuse, R20 ;  /* 0x0000000c0414723c */ /* 0x090fe20000001814 */
        /* <DEDUP_REMOVED lines=14> */
[C---:B------:R-:W-:Y:S01]  /*6220*/  LEA R5, P1, R88.reuse, R90, 0x2 ;  /* 0x0000005a58057211 */ /* 0x040fe200078210ff */
        /* <DEDUP_REMOVED lines=72> */
.L_x_784:
        /* <DEDUP_REMOVED lines=417> */
.L_x_785:
        /* <DEDUP_REMOVED lines=220> */
.L_x_787:
        /* <DEDUP_REMOVED lines=19> */
.L_x_788:
        /* <DEDUP_REMOVED lines=55> */
.L_x_790:
[----:B------:R-:W-:Y:S05]  /*9320*/  BSYNC B0 ;  /* 0x0000000000007941 */ /* 0x000fea0003800000 */
.L_x_789:
        /* <DEDUP_REMOVED lines=19> */
.L_x_792:
[----:B------:R-:W-:Y:S05]  /*9460*/  BSYNC B0 ;  /* 0x0000000000007941 */ /* 0x000fea0003800000 */
.L_x_791:
        /* <DEDUP_REMOVED lines=29> */
.L_x_794:
[----:B------:R-:W-:Y:S05]  /*9640*/  BSYNC B0 ;  /* 0x0000000000007941 */ /* 0x000fea0003800000 */
.L_x_793:
        /* <DEDUP_REMOVED lines=18> */
.L_x_767:
        /* <DEDUP_REMOVED lines=20> */
.L_x_796:
        /* <DEDUP_REMOVED lines=18> */
.L_x_797:
        /* <DEDUP_REMOVED lines=43> */
.L_x_799:
[----:B-1----:R-:W-:Y:S05]  /*9c80*/  BSYNC B0 ;  /* 0x0000000000007941 */ /* 0x002fea0003800000 */
.L_x_798:
        /* <DEDUP_REMOVED lines=19> */
.L_x_801:
[----:B------:R-:W-:Y:S05]  /*9dc0*/  BSYNC B0 ;  /* 0x0000000000007941 */ /* 0x000fea0003800000 */
.L_x_800:
        /* <DEDUP_REMOVED lines=29> */
.L_x_803:
[----:B------:R-:W-:Y:S05]  /*9fa0*/  BSYNC B0 ;  /* 0x0000000000007941 */ /* 0x000fea0003800000 */
.L_x_802:
        /* <DEDUP_REMOVED lines=16> */
.L_x_795:
[----:B------:R-:W-:Y:S05]  /*a0b0*/  BSYNC B1 ;  /* 0x0000000000017941 */ /* 0x000fea0003800000 */
.L_x_762:
        /* <DEDUP_REMOVED lines=11> */
.L_x_804:
[----:B------:R-:W-:Y:S05]  /*a170*/  EXIT ;  /* 0x000000000000794d */ /* 0x000fea0003800000 */
.L_x_806:
        /* <DEDUP_REMOVED lines=16> */
.L_x_1597:


//--------------------- .text._ZN5flash44flash_bwd_dq_dk_dv_loop_seqk_parallel_kernelI23Flash_bwd_kernel_traitsILi192ELi64ELi64ELi8ELi4ELi2ELi2ELb1ELb1EN7cutlass6half_tE19Flash_kernel_traitsILi192ELi64ELi64ELi8ES3_EELb0ELb0ELb0ELb1ELb0ELb0ELb1EEEvNS_16Flash_bwd_paramsE --------------------------
	.section	.text._ZN5flash44flash_bwd_dq_dk_dv_loop_seqk_parallel_kernelI23Flash_bwd_kernel_traitsILi192ELi64ELi64ELi8ELi4ELi2ELi2ELb1ELb1EN7cutlass6half_tE19Flash_kernel_traitsILi192ELi64ELi64ELi8ES3_EELb0ELb0ELb0ELb1ELb0ELb0ELb1EEEvNS_16Flash_bwd_paramsE,"ax",@progbits
	.sectioninfo	@"SHI_REGISTERS=255"
	.align	128
        .global         _ZN5flash44flash_bwd_dq_dk_dv_loop_seqk_parallel_kernelI23Flash_bwd_kernel_traitsILi192ELi64ELi64ELi8ELi4ELi2ELi2ELb1ELb1EN7cutlass6half_tE19Flash_kernel_traitsILi192ELi64ELi64ELi8ES3_EELb0ELb0ELb0ELb1ELb0ELb0ELb1EEEvNS_16Flash_bwd_paramsE
        .type           _ZN5flash44flash_bwd_dq_dk_dv_loop_seqk_parallel_kernelI23Flash_bwd_kernel_traitsILi192ELi64ELi64ELi8ELi4ELi2ELi2ELb1ELb1EN7cutlass6half_tE19Flash_kernel_traitsILi192ELi64ELi64ELi8ES3_EELb0ELb0ELb0ELb1ELb0ELb0ELb1EEEvNS_16Flash_bwd_paramsE,@function
        .size           _ZN5flash44flash_bwd_dq_dk_dv_loop_seqk_parallel_kernelI23Flash_bwd_kernel_traitsILi192ELi64ELi64ELi8ELi4ELi2ELi2ELb1ELb1EN7cutlass6half_tE19Flash_kernel_traitsILi192ELi64ELi64ELi8ES3_EELb0ELb0ELb0ELb1ELb0ELb0ELb1EEEvNS_16Flash_bwd_paramsE,(.L_x_1598 - _ZN5flash44flash_bwd_dq_dk_dv_loop_seqk_parallel_kernelI23Flash_bwd_kernel_traitsILi192ELi64ELi64ELi8ELi4ELi2ELi2ELb1ELb1EN7cutlass6half_tE19Flash_kernel_traitsILi192ELi64ELi64ELi8ES3_EELb0ELb0ELb0ELb1ELb0ELb0ELb1EEEvNS_16Flash_bwd_paramsE)
        .other          _ZN5flash44flash_bwd_dq_dk_dv_loop_seqk_parallel_kernelI23Flash_bwd_kernel_traitsILi192ELi64ELi64ELi8ELi4ELi2ELi2ELb1ELb1EN7cutlass6half_tE19Flash_kernel_traitsILi192ELi64ELi64ELi8ES3_EELb0ELb0ELb0ELb1ELb0ELb0ELb1EEEvNS_16Flash_bwd_paramsE,@"STO_CUDA_ENTRY STV_DEFAULT"
_ZN5flash44flash_bwd_dq_dk_dv_loop_seqk_parallel_kernelI23Flash_bwd_kernel_traitsILi192ELi64ELi64ELi8ELi4ELi2ELi2ELb1ELb1EN7cutlass6half_tE19Flash_kernel_traitsILi192ELi64ELi64ELi8ES3_EELb0ELb0ELb0ELb1ELb0ELb0ELb1EEEvNS_16Flash_bwd_paramsE:
.text._ZN5flash44flash_bwd_dq_dk_dv_loop_seqk_parallel_kernelI23Flash_bwd_kernel_traitsILi192ELi64ELi64ELi8ELi4ELi2ELi2ELb1ELb1EN7cutlass6half_tE19Flash_kernel_traitsILi192ELi64ELi64ELi8ES3_EELb0ELb0ELb0ELb1ELb0ELb0ELb1EEEvNS_16Flash_bwd_paramsE:
        /* <DEDUP_REMOVED lines=33> */
[CC--:B------:R-:W-:Y:S01]  /*0210*/  LEA.HI R2, R6.reuse, R5.reuse, RZ, 0x4 ;  /* 0x0000000506027211 */ /* 0x0c0fe200078f20ff */
[----:B---3--:R-:W-:Y:S01]  /*0220*/  UIMAD UR46, UR35, UR45, URZ ;  /* 0x0000002d232e72a4 */ /* 0x008fe2000f8e023f */
[CC--:B------:R-:W-:Y:S01]  /*0230*/  LEA.HI R16, R6.reuse, R5.reuse, RZ, 0x7 ;  /* 0x0000000506107211 */ /* 0x0c0fe200078f38ff */
[----:B------:R-:W-:Y:S01]  /*0240*/  UIMAD UR45, UR45, UR12, URZ ;  /* 0x0000000c2d2d72a4 */ /* 0x000fe2000f8e023f */
[CC--:B------:R-:W-:Y:S01]  /*0250*/  LEA.HI R17, R6.reuse, R5.reuse, RZ, 0x6 ;  /* 0x0000000506117211 */ /* 0x0c0fe200078f30ff */
[----:B------:R-:W-:Y:S01]  /*0260*/  UIMAD UR54, UR8, UR6, UR54 ;  /* 0x00000006083672a4 */ /* 0x000fe2000f8e0236 */
[----:B------:R-:W-:Y:S01]  /*0270*/  LEA.HI R6, R6, R5, RZ, 0x2 ;  /* 0x0000000506067211 */ /* 0x000fe200078f10ff */
[----:B------:R-:W-:Y:S01]  /*0280*/  UIMAD UR51, UR7, UR31, URZ ;  /* 0x0000001f073372a4 */ /* 0x000fe2000f8e023f */
[----:B------:R-:W-:Y:S01]  /*0290*/  LOP3.LUT R4, R3, 0xffffffe0, RZ, 0xc0, !PT ;  /* 0xffffffe003047812 */ /* 0x000fe200078ec0ff */
[----:B------:R-:W-:Y:S01]  /*02a0*/  UIMAD UR6, UR31, UR11, UR35 ;  /* 0x0000000b1f0672a4 */ /* 0x000fe2000f8e0223 */
[----:B------:R-:W-:Y:S01]  /*02b0*/  LOP3.LUT R8, R11, 0xfffffff8, RZ, 0xc0, !PT ;  /* 0xfffffff80b087812 */ /* 0x000fe200078ec0ff */
[----:B------:R-:W-:Y:S01]  /*02c0*/  @!UP2 UIMAD UR7, UR31, UR13, UR35 ;  /* 0x0000000d1f07a2a4 */ /* 0x000fe2000f8e0223 */
        /* <DEDUP_REMOVED lines=13> */
[----:B------:R-:W-:Y:S01]  /*03a0*/  ULDC UR48, c[0x0][0x214] ;  /* 0x0000850000307ab9 */ /* 0x000fe20000000800 */
[----:B------:R-:W-:Y:S01]  /*03b0*/  LEA.HI R4, R2, R5, RZ, 0x1 ;  /* 0x0000000502047211 */ /* 0x000fe200078f08ff */
[----:B------:R-:W-:Y:S01]  /*03c0*/  STL [R1+0x50], R20 ;  /* 0x0000501401007387 */ /* 0x000fe20000100800 */
        /* <DEDUP_REMOVED lines=16> */
[----:B------:R-:W-:Y:S01]  /*04d0*/  LEA.HI R13, R4, R9, RZ, 0x3 ;  /* 0x00000009040d7211 */ /* 0x000fe200078f18ff */
[----:B------:R-:W-:Y:S01]  /*04e0*/  ULDC.64 UR4, c[0x0][0x118] ;  /* 0x0000460000047ab9 */ /* 0x000fe20000000a00 */
[----:B------:R-:W-:Y:S01]  /*04f0*/  LOP3.LUT R0, R0, 0xfffffff8, RZ, 0xc0, !PT ;  /* 0xfffffff800007812 */ /* 0x000fe200078ec0ff */
[----:B------:R-:W-:Y:S01]  /*0500*/  ULOP3.LUT UR55, UR35, UR55, URZ, 0x3c, !UPT ;  /* 0x0000003723377292 */ /* 0x000fe2000f8e3c3f */
[C---:B------:R-:W-:Y:S01]  /*0510*/  LOP3.LUT P4, RZ, R8.reuse, 0x4, RZ, 0xc0, !PT ;  /* 0x0000000408ff7812 */ /* 0x040fe2000788c0ff */
[----:B------:R-:W-:Y:S01]  /*0520*/  USHF.R.S32.HI UR56, URZ, 0x1f, UR35 ;  /* 0x0000001f3f387899 */ /* 0x000fe20008011423 */
[----:B------:R-:W-:Y:S01]  /*0530*/  LOP3.LUT P3, RZ, R8, 0x2, RZ, 0xc0, !PT ;  /* 0x0000000208ff7812 */ /* 0x000fe2000786c0ff */
[----:B------:R-:W-:Y:S01]  /*0540*/  IMAD.IADD R6, R3, 0x1, -R0 ;  /* 0x0000000103067824 */ /* 0x000fe200078e0a00 */
[----:B------:R-:W-:Y:S01]  /*0550*/  LOP3.LUT R0, R2, 0x1c0, RZ, 0xc0, !PT ;  /* 0x000001c002007812 */ /* 0x000fe200078ec0ff */
[----:B------:R-:W-:Y:S01]  /*0560*/  UISETP.NE.AND UP3, UPT, UR10, URZ, UPT ;  /* 0x0000003f0a00728c */ /* 0x000fe2000bf65270 */
[----:B------:R-:W-:Y:S01]  /*0570*/  SHF.R.S32.HI R3, RZ, 0x1f, R10 ;  /* 0x0000001fff037819 */ /* 0x000fe2000001140a */
[----:B------:R-:W-:Y:S01]  /*0580*/  USHF.R.S32.HI UR60, URZ, 0x1f, UR31 ;  /* 0x0000001f3f3c7899 */ /* 0x000fe2000801141f */
[----:B------:R-:W-:Y:S01]  /*0590*/  LOP3.LUT R2, R0, 0x38, R20, 0xf8, !PT ;  /* 0x0000003800027812 */ /* 0x000fe200078ef814 */
[----:B------:R-:W-:Y:S01]  /*05a0*/  USHF.R.S32.HI UR59, URZ, 0x1f, UR35 ;  /* 0x0000001f3f3b7899 */ /* 0x000fe20008011423 */
[----:B------:R-:W-:Y:S01]  /*05b0*/  SHF.R.U32.HI R0, RZ, 0x3, R0 ;  /* 0x00000003ff007819 */ /* 0x000fe20000011600 */
[----:B------:R-:W-:Y:S01]  /*05c0*/  USHF.R.S32.HI UR58, URZ, 0x1f, UR31 ;  /* 0x0000001f3f3a7899 */ /* 0x000fe2000801141f */
[----:B------:R-:W-:Y:S01]  /*05d0*/  LEA.HI R18, R3, R10, RZ, 0x2 ;  /* 0x0000000a03127211 */ /* 0x000fe200078f10ff */
[----:B------:R-:W-:Y:S01]  /*05e0*/  USHF.R.S32.HI UR57, URZ, 0x1f, UR35 ;  /* 0x0000001f3f397899 */ /* 0x000fe20008011423 */
[----:B------:R-:W-:Y:S01]  /*05f0*/  LOP3.LUT R10, R2, R0, RZ, 0x3c, !PT ;  /* 0x00000000020a7212 */ /* 0x000fe200078e3cff */
[----:B------:R-:W-:Y:S01]  /*0600*/  IMAD.SHL.U32 R0, R8, 0x40, RZ ;  /* 0x0000004008007824 */ /* 0x000fe200078e00ff */
[----:B------:R-:W-:Y:S01]  /*0610*/  LOP3.LUT R2, R13, 0xfffffff8, RZ, 0xc0, !PT ;  /* 0xfffffff80d027812 */ /* 0x000fe200078ec0ff */
[----:B------:R-:W-:Y:S01]  /*0620*/  UIMAD.WIDE.U32 UR40, UR36, UR42, URZ ;  /* 0x0000002a242872a5 */ /* 0x000fe2000f8e003f */
[----:B------:R-:W-:Y:S01]  /*0630*/  SHF.R.S32.HI R8, RZ, 0x7, R16 ;  /* 0x00000007ff087819 */ /* 0x000fe20000011410 */
[----:B------:R-:W-:Y:S01]  /*0640*/  UIMAD UR50, UR37, UR42, URZ ;  /* 0x0000002a253272a4 */ /* 0x000fe2000f8e023f */
[----:B------:R-:W-:Y:S01]  /*0650*/  LOP3.LUT R0, R0, 0x1c0, RZ, 0xc0, !PT ;  /* 0x000001c000007812 */ /* 0x000fe200078ec0ff */
[----:B------:R-:W-:Y:S01]  /*0660*/  IMAD.IADD R9, R9, 0x1, -R2 ;  /* 0x0000000109097824 */ /* 0x000fe200078e0a02 */
[----:B------:R-:W-:Y:S01]  /*0670*/  LOP3.LUT R3, R6, 0x1, RZ, 0xc0, !PT ;  /* 0x0000000106037812 */ /* 0x000fe200078ec0ff */
[----:B------:R-:W-:Y:S01]  /*0680*/  IMAD.SHL.U32 R2, R14, 0x10, RZ ;  /* 0x000000100e027824 */ /* 0x000fe200078e00ff */
[C-C-:B------:R-:W-:Y:S01]  /*0690*/  LOP3.LUT R5, R0.reuse, 0x8, R11.reuse, 0xf8, !PT ;  /* 0x0000000800057812 */ /* 0x140fe200078ef80b */
[----:B------:R-:W-:Y:S01]  /*06a0*/  USHF.R.S32.HI UR52, URZ, 0x1f, UR46 ;  /* 0x0000001f3f347899 */ /* 0x000fe2000801142e */
[----:B------:R-:W-:Y:S01]  /*06b0*/  SHF.R.U32.HI R4, RZ, 0x3, R0 ;  /* 0x00000003ff047819 */ /* 0x000fe20000011600 */
[----:B------:R-:W-:Y:S01]  /*06c0*/  UIMAD UR49, UR6, UR49, URZ ;  /* 0x00000031063172a4 */ /* 0x000fe2000f8e023f */
[----:B------:R-:W-:Y:S01]  /*06d0*/  LOP3.LUT R7, R0, 0x10, R2, 0xf8, !PT ;  /* 0x0000001000077812 */ /* 0x000fe200078ef802 */
[----:B------:R-:W-:Y:S01]  /*06e0*/  IMAD.SHL.U32 R2, R12, 0x200, RZ ;  /* 0x000002000c027824 */ /* 0x000fe200078e00ff */
[----:B------:R-:W-:Y:S01]  /*06f0*/  ISETP.NE.U32.AND P0, PT, R3, 0x1, PT ;  /* 0x000000010300780c */ /* 0x000fe20003f05070 */
[----:B------:R-:W-:Y:S01]  /*0700*/  @!UP2 UIMAD UR48, UR7, UR48, URZ ;  /* 0x000000300730a2a4 */ /* 0x000fe2000f8e023f */
[----:B------:R-:W-:Y:S01]  /*0710*/  LOP3.LUT R0, R5, R4, RZ, 0x3c, !PT ;  /* 0x0000000405007212 */ /* 0x000fe200078e3cff */
[----:B------:R-:W-:Y:S01]  /*0720*/  IMAD R3, R8, 0x800, R2 ;  /* 0x0000080008037824 */ /* 0x000fe200078e0202 */
[----:B------:R-:W-:Y:S01]  /*0730*/  LOP3.LUT R7, R7, 0x8, R11, 0xf8, !PT ;  /* 0x0000000807077812 */ /* 0x000fe200078ef80b */
[----:B------:R-:W-:Y:S01]  /*0740*/  IMAD.U32 R5, RZ, RZ, UR14 ;  /* 0x0000000eff057e24 */ /* 0x000fe2000f8e00ff */
[C---:B------:R-:W-:Y:S01]  /*0750*/  R2P PR, R6.reuse, 0x6 ;  /* 0x0000000606007804 */ /* 0x040fe20000000000 */
[----:B------:R-:W-:Y:S01]  /*0760*/  IMAD.IADD R0, R3, 0x1, R0 ;  /* 0x0000000103007824 */ /* 0x000fe200078e0200 */
[----:B------:R-:W-:Y:S01]  /*0770*/  SHF.R.S32.HI R3, RZ, 0x6, R17 ;  /* 0x00000006ff037819 */ /* 0x000fe20000011411 */
[----:B------:R-:W-:Y:S01]  /*0780*/  IMAD.SHL.U32 R5, R6, 0x40, RZ ;  /* 0x0000004006057824 */ /* 0x000fe200078e00ff */
[----:B------:R-:W-:Y:S01]  /*0790*/  LOP3.LUT R4, R2, R7, R4, 0xf6, !PT ;  /* 0x0000000702047212 */ /* 0x000fe200078ef604 */
[----:B------:R-:W-:Y:S01]  /*07a0*/  IMAD.SHL.U32 R6, R12, 0x20, RZ ;  /* 0x000000200c067824 */ /* 0x000fe200078e00ff */
[----:B------:R-:W-:Y:S01]  /*07b0*/  LOP3.LUT P6, RZ, R9, 0x4, RZ, 0xc0, !PT ;  /* 0x0000000409ff7812 */ /* 0x000fe200078cc0ff */
[----:B------:R-:W-:Y:S01]  /*07c0*/  IMAD R17, R3, 0x200, R10 ;  /* 0x0000020003117824 */ /* 0x000fe200078e020a */
[----:B------:R-:W-:Y:S01]  /*07d0*/  LOP3.LUT R2, R5, 0x1c0, RZ, 0xc0, !PT ;  /* 0x000001c005027812 */ /* 0x000fe200078ec0ff */
[----:B------:R-:W-:Y:S01]  /*07e0*/  IMAD.SHL.U32 R3, R3, 0x8, RZ ;  /* 0x0000000803037824 */ /* 0x000fe200078e00ff */
[----:B------:R-:W-:Y:S01]  /*07f0*/  LOP3.LUT P5, RZ, R9, 0x2, RZ, 0xc0, !PT ;  /* 0x0000000209ff7812 */ /* 0x000fe200078ac0ff */
[----:B------:R-:W-:Y:S01]  /*0800*/  IMAD.SHL.U32 R7, R8, 0x20, RZ ;  /* 0x0000002008077824 */ /* 0x000fe200078e00ff */
[----:B------:R-:W-:Y:S01]  /*0810*/  SHF.R.U32.HI R5, RZ, 0x3, R2 ;  /* 0x00000003ff057819 */ /* 0x000fe20000011602 */
[----:B------:R-:W-:Y:S01]  /*0820*/  IMAD.SHL.U32 R0, R0, 0x2, RZ ;  /* 0x0000000200007824 */ /* 0x000fe200078e00ff */
[----:B------:R-:W-:Y:S01]  /*0830*/  LOP3.LUT R3, R3, 0x18, RZ, 0xc0, !PT ;  /* 0x0000001803037812 */ /* 0x000fe200078ec0ff */
[----:B------:R-:W-:-:S03]  /*0840*/  USHF.R.S32.HI UR47, URZ, 0x1f, UR44 ;  /* 0x0000001f3f2f7899 */ /* 0x000fc6000801142c */
        /* <DEDUP_REMOVED lines=46> */
[----:B-----5:R-:W-:-:S03]  /*0b30*/  IMAD.SHL.U32 R0, R16, 0x2, RZ ;  /* 0x0000000210007824 */ /* 0x020fc600078e00ff */
        /* <DEDUP_REMOVED lines=14> */
[----:B-----5:R-:W-:-:S04]  /*0c20*/  IMAD.SHL.U32 R11, R7, 0x2, RZ ;  /* 0x00000002070b7824 */ /* 0x020fc800078e00ff */
        /* <DEDUP_REMOVED lines=17> */
.L_x_851:
        /* <DEDUP_REMOVED lines=53> */
.L_x_807:
        /* <DEDUP_REMOVED lines=58> */
.L_x_809:
        /* <DEDUP_REMOVED lines=18> */
.L_x_810:
        /* <DEDUP_REMOVED lines=71> */
.L_x_811:
[----:B------:R-:W-:Y:S02]  /*19c0*/  UMOV UR12, UR49 ;  /* 0x00000031000c7c82 */ /* 0x000fe40008000000 */
.L_x_812:
        /* <DEDUP_REMOVED lines=39> */
[----:B------:R-:W-:Y:S01]  /*1c40*/  IMAD.U32 R6, RZ, RZ, UR17 ;  /* 0x00000011ff067e24 */ /* 0x000fe2000f8e00ff */
[----:B------:R-:W-:Y:S02]  /*1c50*/  LEA.HI R8, R24, R23, RZ, 0x5 ;  /* 0x0000001718087211 */ /* 0x000fe400078f28ff */
[----:B------:R-:W-:Y:S01]  /*1c60*/  IADD3.X R11, R7, UR34, R5, P1, !PT ;  /* 0x00000022070b7c10 */ /* 0x000fe20008ffe405 */
[----:B------:R-:W-:Y:S01]  /*1c70*/  IMAD.U32 R7, RZ, RZ, UR35 ;  /* 0x00000023ff077e24 */ /* 0x000fe2000f8e00ff */
[----:B------:R-:W-:-:S03]  /*1c80*/  IADD3.X R5, R27, UR22, RZ, P0, !PT ;  /* 0x000000161b057c10 */ /* 0x000fc600087fe4ff */
[----:B------:R-:W-:-:S04]  /*1c90*/  IMAD.WIDE.U32 R16, R16, c[0x0][0x1a8], R10 ;  /* 0x00006a0010107a25 */ /* 0x000fc800078e000a */
[----:B------:R-:W-:Y:S01]  /*1ca0*/  IMAD.WIDE.U32 R4, R6, c[0x0][0x370], R4 ;  /* 0x0000dc0006047a25 */ /* 0x000fe200078e0004 */
[----:B------:R-:W-:Y:S02]  /*1cb0*/  LOP3.LUT R6, R8, 0xffffffe0, RZ, 0xc0, !PT ;  /* 0xffffffe008067812 */ /* 0x000fe400078ec0ff */
[----:B------:R-:W-:Y:S02]  /*1cc0*/  SHF.R.S32.HI R8, RZ, 0x5, R8 ;  /* 0x00000005ff087819 */ /* 0x000fe40000011408 */
[----:B------:R-:W-:Y:S01]  /*1cd0*/  IADD3 R5, R5, UR6, RZ ;  /* 0x0000000605057c10 */ /* 0x000fe2000fffe0ff */
[----:B------:R-:W-:Y:S01]  /*1ce0*/  IMAD.IADD R6, R23, 0x1, -R6 ;  /* 0x0000000117067824 */ /* 0x000fe200078e0a06 */
[----:B------:R-:W-:Y:S02]  /*1cf0*/  IADD3 R20, R17, UR11, RZ ;  /* 0x0000000b11147c10 */ /* 0x000fe4000fffe0ff */
[----:B------:R-:W-:Y:S01]  /*1d00*/  LEA R12, P2, R16, c[0x0][0x160], 0x1 ;  /* 0x00005800100c7a11 */ /* 0x000fe200078408ff */
[----:B------:R-:W-:-:S03]  /*1d10*/  IMAD.WIDE.U32 R4, R7, c[0x0][0x378], R4 ;  /* 0x0000de0007047a25 */ /* 0x000fc600078e0004 */
[----:B------:R-:W-:Y:S01]  /*1d20*/  LEA.HI.X R13, R16, c[0x0][0x164], R20, 0x1, P2 ;  /* 0x00005900100d7a11 */ /* 0x000fe200010f0c14 */
        /* <DEDUP_REMOVED lines=87> */
.L_x_815:
[----:B------:R-:W-:Y:S05]  /*22a0*/  BSYNC B0 ;  /* 0x0000000000007941 */ /* 0x000fea0003800000 */
.L_x_814:
        /* <DEDUP_REMOVED lines=42> */
.L_x_817:
[----:B------:R-:W-:Y:S05]  /*2550*/  BSYNC B0 ;  /* 0x0000000000007941 */ /* 0x000fea0003800000 */
.L_x_816:
        /* <DEDUP_REMOVED lines=29> */
.L_x_819:
[----:B------:R-:W-:Y:S05]  /*2730*/  BSYNC B0 ;  /* 0x0000000000007941 */ /* 0x000fea0003800000 */
.L_x_818:
        /* <DEDUP_REMOVED lines=40> */
.L_x_821:
[----:B------:R-:W-:Y:S05]  /*29c0*/  BSYNC B0 ;  /* 0x0000000000007941 */ /* 0x000fea0003800000 */
.L_x_820:
        /* <DEDUP_REMOVED lines=26> */
.L_x_823:
[----:B------:R-:W-:Y:S05]  /*2b70*/  BSYNC B0 ;  /* 0x0000000000007941 */ /* 0x000fea0003800000 */
.L_x_822:
        /* <DEDUP_REMOVED lines=38> */
.L_x_825:
[----:B------:R-:W-:Y:S05]  /*2de0*/  BSYNC B0 ;  /* 0x0000000000007941 */ /* 0x000fea0003800000 */
.L_x_824:
        /* <DEDUP_REMOVED lines=67> */
.L_x_827:
[----:B------:R-:W-:Y:S05]  /*3220*/  BSYNC B0 ;  /* 0x0000000000007941 */ /* 0x000fea0003800000 */
.L_x_826:
        /* <DEDUP_REMOVED lines=39> */
.L_x_829:
[----:B------:R-:W-:Y:S05]  /*34a0*/  BSYNC B0 ;  /* 0x0000000000007941 */ /* 0x000fea0003800000 */
.L_x_828:
        /* <DEDUP_REMOVED lines=95> */
[----:B----4-:R-:W-:Y:S01]  /*3aa0*/  CS2R R24, SRZ ;  /* 0x0000000000187805 */ /* 0x010fe2000001ff00 */
[----:B------:R-:W4:Y:S01]  /*3ab0*/  LDSM.16.M88.4 R240, [R240+0x16800] ;  /* 0x01680000f0f0783b */ /* 0x000f220000000200 */
[----:B------:R-:W-:Y:S01]  /*3ac0*/  CS2R R22, SRZ ;  /* 0x0000000000167805 */ /* 0x000fe2000001ff00 */
[----:B------:R-:W-:Y:S01]  /*3ad0*/  CS2R R20, SRZ ;  /* 0x0000000000147805 */ /* 0x000fe2000001ff00 */
[----:B------:R-:W-:Y:S01]  /*3ae0*/  UMOV UR6, URZ ;  /* 0x0000003f00067c82 */ /* 0x000fe20008000000 */
[----:B------:R1:W-:Y:S01]  /*3af0*/  STL [R1+0x84], R4 ;  /* 0x0000840401007387 */ /* 0x0003e20000100800 */
[----:B------:R-:W-:-:S03]  /*3b00*/  UIADD3 UR15, UR23, 0x40, URZ ;  /* 0x00000040170f7890 */ /* 0x000fc6000fffe03f */
        /* <DEDUP_REMOVED lines=15> */
.L_x_832:
[----:B------:R-:W2:Y:S01]  /*3c00*/  LDL R99, [R1] ;  /* 0x0000000001637983 */ /* 0x000ea20000100800 */
[----:B------:R-:W-:Y:S03]  /*3c10*/  UISETP.GE.AND UP0, UPT, UR15, UR7, UPT ;  /* 0x000000070f00728c */ /* 0x000fe6000bf06270 */
[----:B------:R-:W3:Y:S03]  /*3c20*/  LDL R98, [R1+0x4] ;  /* 0x0000040001627983 */ /* 0x000ee60000100800 */
[----:B------:R-:W-:Y:S01]  /*3c30*/  PLOP3.LUT P5, PT, PT, PT, UP0, 0x80, 0x0 ;  /* 0x000000000000781c */ /* 0x000fe20003faf008 */
[----:B------:R-:W4:Y:S01]  /*3c40*/  LDL R97, [R1+0x84] ;  /* 0x0000840001617983 */ /* 0x000f220000100800 */
[----:B------:R-:W-:Y:S02]  /*3c50*/  PLOP3.LUT P4, PT, PT, PT, UP0, 0x80, 0x0 ;  /* 0x000000000000781c */ /* 0x000fe40003f8f008 */
[----:B------:R-:W-:Y:S01]  /*3c60*/  PLOP3.LUT P3, PT, PT, PT, UP0, 0x80, 0x0 ;  /* 0x000000000000781c */ /* 0x000fe20003f6f008 */
[----:B------:R-:W3:Y:S01]  /*3c70*/  LDL R96, [R1+0x10] ;  /* 0x0000100001607983 */ /* 0x000ee20000100800 */
[----:B------:R-:W-:Y:S03]  /*3c80*/  PLOP3.LUT P6, PT, PT, PT, UP0, 0x80, 0x0 ;  /* 0x000000000000781c */ /* 0x000fe60003fcf008 */
[----:B-1----:R1:W-:Y:S04]  /*3c90*/  STL [R1+0xa8], R107 ;  /* 0x0000a86b01007387 */ /* 0x0023e80000100800 */
        /* <DEDUP_REMOVED lines=8> */
[----:B------:R-:W-:Y:S04]  /*3d20*/  STL [R1+0x98], R103 ;  /* 0x0000986701007387 */ /* 0x000fe80000100800 */
[----:B------:R-:W-:Y:S04]  /*3d30*/  STL [R1+0x94], R102 ;  /* 0x0000946601007387 */ /* 0x000fe80000100800 */
[----:B------:R1:W-:Y:S04]  /*3d40*/  STL [R1+0x90], R101 ;  /* 0x0000906501007387 */ /* 0x0003e80000100800 */
[----:B------:R1:W-:Y:S04]  /*3d50*/  STL [R1+0x8c], R100 ;  /* 0x00008c6401007387 */ /* 0x0003e80000100800 */
[----:B-1----:R-:W4:Y:S04]  /*3d60*/  LDL R101, [R1+0x3c] ;  /* 0x00003c0001657983 */ /* 0x002f280000100800 */
[----:B------:R-:W4:Y:S01]  /*3d70*/  LDL R100, [R1+0x60] ;  /* 0x0000600001647983 */ /* 0x000f220000100800 */
[----:B------:R-:W-:Y:S04]  /*3d80*/  DEPBAR.LE SB0, 0x0 ;  /* 0x000080000000791a */ /* 0x000fe80000000000 */
[----:B------:R-:W-:Y:S08]  /*3d90*/  BAR.SYNC.DEFER_BLOCKING 0x0 ;  /* 0x0000000000007b1d */ /* 0x000ff00000010000 */
[----:B------:R-:W-:Y:S08]  /*3da0*/  LDSM.16.M88.4 R88, [R252+0xc000] ;  /* 0x00c00000fc58783b */ /* 0x000ff00000000200 */
[----:B--2---:R-:W-:Y:S08]  /*3db0*/  LDSM.16.M88.4 R8, [R99+0xc000] ;  /* 0x00c000006308783b */ /* 0x004ff00000000200 */
[----:B------:R-:W-:Y:S08]  /*3dc0*/  LDSM.16.M88.4 R68, [R99+0xc800] ;  /* 0x00c800006344783b */ /* 0x000ff00000000200 */
[----:B---3--:R-:W-:Y:S08]  /*3dd0*/  LDSM.16.M88.4 R76, [R98+0xc000] ;  /* 0x00c00000624c783b */ /* 0x008ff00000000200 */
[----:B------:R-:W-:Y:S08]  /*3de0*/  LDSM.16.M88.4 R80, [R98+0xc800] ;  /* 0x00c800006250783b */ /* 0x000ff00000000200 */
[----:B------:R-:W-:Y:S08]  /*3df0*/  LDSM.16.M88.4 R92, [R96+0xc000] ;  /* 0x00c00000605c783b */ /* 0x000ff00000000200 */
[----:B----4-:R-:W1:Y:S08]  /*3e00*/  LDSM.16.M88.4 R16, [R107] ;  /* 0x000000006b10783b */ /* 0x010e700000000200 */
        /* <DEDUP_REMOVED lines=9> */
[----:B------:R-:W2:Y:S07]  /*3ea0*/  LDSM.16.M88.4 R76, [R104] ;  /* 0x00000000684c783b */ /* 0x000eae0000000200 */
[C---:B------:R-:W-:Y:S08]  /*3eb0*/  HMMA.16816.F32 R12, R72.reuse, R80, R12 ;  /* 0x00000050480c723c */ /* 0x040ff0000000180c */
[----:B------:R-:W-:Y:S01]  /*3ec0*/  HMMA.16816.F32 R16, R72, R82, R16 ;  /* 0x000000524810723c */ /* 0x000fe20000001810 */
[----:B------:R-:W4:Y:S07]  /*3ed0*/  LDSM.16.M88.4 R72, [R96+0xc800] ;  /* 0x00c800006048783b */ /* 0x000f2e0000000200 */
[C---:B-1----:R-:W-:Y:S01]  /*3ee0*/  HMMA.16816.F32 R4, R84.reuse, R88, R4 ;  /* 0x000000585404723c */ /* 0x042fe20000001804 */
[----:B------:R-:W-:Y:S07]  /*3ef0*/  LDSM.16.M88.4 R80, [R107+0x2000] ;  /* 0x002000006b50783b */ /* 0x000fee0000000200 */
[C---:B------:R-:W-:Y:S01]  /*3f00*/  HMMA.16816.F32 R8, R84.reuse, R90, R8 ;  /* 0x0000005a5408723c */ /* 0x040fe20000001808 */
[----:B------:R-:W1:Y:S07]  /*3f10*/  LDSM.16.M88.4 R88, [R99+0xe000] ;  /* 0x00e000006358783b */ /* 0x000e6e0000000200 */
[C---:B---3--:R-:W-:Y:S08]  /*3f20*/  HMMA.16816.F32 R12, R84.reuse, R68, R12 ;  /* 0x00000044540c723c */ /* 0x048ff0000000180c */
[----:B------:R-:W-:Y:S01]  /*3f30*/  HMMA.16816.F32 R16, R84, R70, R16 ;  /* 0x000000465410723c */ /* 0x000fe20000001810 */
[----:B------:R-:W3:Y:S07]  /*3f40*/  LDSM.16.M88.4 R68, [R99+0xe800] ;  /* 0x00e800006344783b */ /* 0x000eee0000000200 */
[C---:B--2---:R-:W-:Y:S01]  /*3f50*/  HMMA.16816.F32 R4, R76.reuse, R92, R4 ;  /* 0x0000005c4c04723c */ /* 0x044fe20000001804 */
[----:B------:R-:W-:Y:S07]  /*3f60*/  LDSM.16.M88.4 R84, [R106+0x2000] ;  /* 0x002000006a54783b */ /* 0x000fee0000000200 */
[C---:B------:R-:W-:Y:S01]  /*3f70*/  HMMA.16816.F32 R8, R76.reuse, R94, R8 ;  /* 0x0000005e4c08723c */ /* 0x040fe20000001808 */
[----:B------:R-:W2:Y:S07]  /*3f80*/  LDSM.16.M88.4 R92, [R98+0xe000] ;  /* 0x00e00000625c783b */ /* 0x000eae0000000200 */
[C---:B----4-:R-:W-:Y:S08]  /*3f90*/  HMMA.16816.F32 R12, R76.reuse, R72, R12 ;  /* 0x000000484c0c723c */ /* 0x050ff0000000180c */
        /* <DEDUP_REMOVED lines=26> */
[----:B------:R-:W4:Y:S07]  /*4140*/  LDSM.16.M88.4 R92, [R98+0x10000] ;  /* 0x01000000625c783b */ /* 0x000f2e0000000200 */
[C---:B----4-:R-:W-:Y:S08]  /*4150*/  HMMA.16816.F32 R12, R80.reuse, R72, R12 ;  /* 0x00000048500c723c */ /* 0x050ff0000000180c */
[----:B------:R-:W-:Y:S01]  /*4160*/  HMMA.16816.F32 R16, R80, R74, R16 ;  /* 0x0000004a5010723c */ /* 0x000fe20000001810 */
[----:B------:R4:W4:Y:S07]  /*4170*/  LDSM.16.M88.4 R72, [R98+0x10800] ;  /* 0x010800006248783b */ /* 0x00092e0000000200 */
[C---:B-1----:R-:W-:Y:S01]  /*4180*/  HMMA.16816.F32 R4, R84.reuse, R88, R4 ;  /* 0x000000585404723c */ /* 0x042fe20000001804 */
[----:B------:R-:W-:Y:S06]  /*4190*/  LDSM.16.M88.4 R80, [R252+0x10000] ;  /* 0x01000000fc50783b */ /* 0x000fec0000000200 */
[----:B------:R-:W-:Y:S01]  /*41a0*/  MOV R88, UR8 ;  /* 0x0000000800587c02 */ /* 0x000fe20008000f00 */
[C---:B------:R-:W-:Y:S04]  /*41b0*/  HMMA.16816.F32 R8, R84.reuse, R90, R8 ;  /* 0x0000005a5408723c */ /* 0x040fe80000001808 */
[----:B------:R-:W-:Y:S02]  /*41c0*/  LEA R88, R88, R97, 0x6 ;  /* 0x0000006158587211 */ /* 0x000fe400078e30ff */
[----:B------:R-:W2:Y:S02]  /*41d0*/  LDL R97, [R1+0x68] ;  /* 0x0000680001617983 */ /* 0x000ea40000100800 */
[C---:B---3--:R-:W-:Y:S02]  /*41e0*/  HMMA.16816.F32 R12, R84.reuse, R68, R12 ;  /* 0x00000044540c723c */ /* 0x048fe4000000180c */
[----:B----4-:R-:W3:Y:S02]  /*41f0*/  LDL R98, [R1+0x64] ;  /* 0x0000640001627983 */ /* 0x010ee40000100800 */
[C---:B------:R-:W-:Y:S02]  /*4200*/  IADD3 R89, R88.reuse, -0x1, RZ ;  /* 0xffffffff58597810 */ /* 0x040fe40007ffe0ff */
[C---:B------:R-:W-:Y:S02]  /*4210*/  IADD3 R91, R88.reuse, 0x7, RZ ;  /* 0x00000007585b7810 */ /* 0x040fe40007ffe0ff */
[----:B------:R-:W-:Y:S01]  /*4220*/  HMMA.16816.F32 R16, R84, R70, R16 ;  /* 0x000000465410723c */ /* 0x000fe20000001810 */
[----:B------:R-:W1:Y:S02]  /*4230*/  LDSM.16.M88.4 R68, [R105+0x4000] ;  /* 0x004000006944783b */ /* 0x000e640000000200 */
[----:B------:R-:W-:Y:S02]  /*4240*/  ISETP.GE.AND P1, PT, R89, RZ, PT ;  /* 0x000000ff5900720c */ /* 0x000fe40003f26270 */
[----:B------:R-:W-:Y:S03]  /*4250*/  IADD3 R90, R88, 0x8, RZ ;  /* 0x00000008585a7810 */ /* 0x000fe60007ffe0ff */
[C---:B------:R-:W-:Y:S01]  /*4260*/  HMMA.16816.F32 R4, R76.reuse, R92, R4 ;  /* 0x0000005c4c04723c */ /* 0x040fe20000001804 */
[----:B------:R-:W4:Y:S04]  /*4270*/  LDSM.16.M88.4 R84, [R252+0x10800] ;  /* 0x01080000fc54783b */ /* 0x000f280000000200 */
[----:B------:R-:W-:Y:S02]  /*4280*/  ISETP.GE.AND P0, PT, R90, RZ, PT ;  /* 0x000000ff5a00720c */ /* 0x000fe40003f06270 */
[----:B------:R-:W-:Y:S01]  /*4290*/  IABS R93, R88 ;  /* 0x00000058005d7213 */ /* 0x000fe20000000000 */
[C---:B------:R-:W-:Y:S04]  /*42a0*/  HMMA.16816.F32 R8, R76.reuse, R94, R8 ;  /* 0x0000005e4c08723c */ /* 0x040fe80000001808 */
[C---:B------:R-:W-:Y:S01]  /*42b0*/  @!P1 IADD3 R89, -R88.reuse, 0x1, RZ ;  /* 0x0000000158599810 */ /* 0x040fe20007ffe1ff */
[----:B------:R-:W-:Y:S01]  /*42c0*/  I2F R93, R93 ;  /* 0x0000005d005d7306 */ /* 0x000fe20000201400 */
[----:B------:R-:W-:Y:S02]  /*42d0*/  ISETP.GE.AND P1, PT, R91, RZ, PT ;  /* 0x000000ff5b00720c */ /* 0x000fe40003f26270 */
[C---:B------:R-:W-:Y:S04]  /*42e0*/  HMMA.16816.F32 R12, R76.reuse, R72, R12 ;  /* 0x000000484c0c723c */ /* 0x040fe8000000180c */
[C---:B------:R-:W-:Y:S03]  /*42f0*/  @!P0 IADD3 R90, -R88.reuse, -0x8, RZ ;  /* 0xfffffff8585a8810 */ /* 0x040fe60007ffe1ff */
[----:B------:R4:W-:Y:S01]  /*4300*/  I2F R92, R89 ;  /* 0x00000059005c7306 */ /* 0x0009e20000201400 */
[----:B------:R-:W-:Y:S01]  /*4310*/  HMMA.16816.F32 R16, R76, R74, R16 ;  /* 0x0000004a4c10723c */ /* 0x000fe20000001810 */
[----:B------:R-:W-:Y:S03]  /*4320*/  LDSM.16.M88.4 R72, [R104+0x4000] ;  /* 0x004000006848783b */ /* 0x000fe60000000200 */
[C---:B------:R-:W-:Y:S04]  /*4330*/  @!P1 IADD3 R91, -R88.reuse, -0x7, RZ ;  /* 0xfffffff9585b9810 */ /* 0x040fe80007ffe1ff */
[C---:B-1----:R-:W-:Y:S01]  /*4340*/  HMMA.16816.F32 R4, R68.reuse, R80, R4 ;  /* 0x000000504404723c */ /* 0x042fe20000001804 */
[----:B------:R-:W1:Y:S01]  /*4350*/  LDSM.16.M88.4 R76, [R96+0x10000] ;  /* 0x01000000604c783b */ /* 0x000e620000000200 */
[----:B------:R-:W-:Y:S05]  /*4360*/  I2F R91, R91 ;  /* 0x0000005b005b7306 */ /* 0x000fea0000201400 */
[----:B------:R-:W-:Y:S01]  /*4370*/  IADD3 R80, R88, -0x9, RZ ;  /* 0xfffffff758507810 */ /* 0x000fe20007ffe0ff */
[C---:B------:R-:W-:Y:S03]  /*4380*/  HMMA.16816.F32 R8, R68.reuse, R82, R8 ;  /* 0x000000524408723c */ /* 0x040fe60000001808 */
[----:B------:R-:W-:Y:S01]  /*4390*/  ISETP.GE.AND P1, PT, R80, RZ, PT ;  /* 0x000000ff5000720c */ /* 0x000fe20003f26270 */
[----:B------:R-:W-:Y:S01]  /*43a0*/  I2F R90, R90 ;  /* 0x0000005a005a7306 */ /* 0x000fe20000201400 */
[C---:B------:R-:W-:Y:S02]  /*43b0*/  IADD3 R81, R88.reuse, -0x18, RZ ;  /* 0xffffffe858517810 */ /* 0x040fe40007ffe0ff */
[C---:B----4-:R-:W-:Y:S01]  /*43c0*/  IADD3 R89, R88.reuse, -0x8, RZ ;  /* 0xfffffff858597810 */ /* 0x050fe20007ffe0ff */
[C---:B------:R-:W-:Y:S03]  /*43d0*/  HMMA.16816.F32 R12, R68.reuse, R84, R12 ;  /* 0x00000054440c723c */ /* 0x040fe6000000180c */
[----:B------:R-:W-:Y:S02]  /*43e0*/  ISETP.GE.AND P0, PT, R89, RZ, PT ;  /* 0x000000ff5900720c */ /* 0x000fe40003f06270 */
[C---:B------:R-:W-:Y:S02]  /*43f0*/  IADD3 R83, R88.reuse, -0x10, RZ ;  /* 0xfffffff058537810 */ /* 0x040fe40007ffe0ff */
[----:B------:R-:W-:Y:S01]  /*4400*/  IADD3 R82, R88, -0x11, RZ ;  /* 0xffffffef58527810 */ /* 0x000fe20007ffe0ff */
[----:B------:R-:W-:Y:S01]  /*4410*/  HMMA.16816.F32 R16, R68, R86, R16 ;  /* 0x000000564410723c */ /* 0x000fe20000001810 */
[----:B------:R-:W4:Y:S02]  /*4420*/  LDSM.16.M88.4 R68, [R96+0x10800] ;  /* 0x010800006044783b */ /* 0x000f240000000200 */
[----:B------:R-:W-:Y:S02]  /*4430*/  ISETP.GE.AND P2, PT, R82, RZ, PT ;  /* 0x000000ff5200720c */ /* 0x000fe40003f46270 */
[C---:B------:R-:W-:Y:S02]  /*4440*/  @!P1 IADD3 R80, -R88.reuse, 0x9, RZ ;  /* 0x0000000958509810 */ /* 0x040fe40007ffe1ff */
[----:B------:R-:W-:Y:S02]  /*4450*/  ISETP.GE.AND P1, PT, R81, RZ, PT ;  /* 0x000000ff5100720c */ /* 0x000fe40003f26270 */
[----:B------:R4:W-:Y:S03]  /*4460*/  I2F R84, R80 ;  /* 0x0000005000547306 */ /* 0x0009e60000201400 */
[C---:B------:R-:W-:Y:S02]  /*4470*/  @!P0 IADD3 R89, -R88.reuse, 0x8, RZ ;  /* 0x0000000858598810 */ /* 0x040fe40007ffe1ff */
[----:B------:R-:W-:Y:S02]  /*4480*/  ISETP.GE.AND P0, PT, R83, RZ, PT ;  /* 0x000000ff5300720c */ /* 0x000fe40003f06270 */
[C---:B------:R-:W-:Y:S01]  /*4490*/  @!P2 IADD3 R82, -R88.reuse, 0x11, RZ ;  /* 0x000000115852a810 */ /* 0x040fe20007ffe1ff */
[C---:B-1----:R-:W-:Y:S01]  /*44a0*/  HMMA.16816.F32 R4, R72.reuse, R76, R4 ;  /* 0x0000004c4804723c */ /* 0x042fe20000001804 */
[----:B------:R-:W2:Y:S01]  /*44b0*/  LDL R76, [R1+0x38] ;  /* 0x00003800014c7983 */ /* 0x000ea20000100800 */
[----:B------:R-:W-:Y:S03]  /*44c0*/  I2F R89, R89 ;  /* 0x0000005900597306 */ /* 0x000fe60000201400 */
[C---:B------:R-:W-:Y:S02]  /*44d0*/  @!P1 IADD3 R81, -R88.reuse, 0x18, RZ ;  /* 0x0000001858519810 */ /* 0x040fe40007ffe1ff */
[----:B------:R-:W-:Y:S01]  /*44e0*/  PLOP3.LUT P1, PT, PT, PT, UP0, 0x80, 0x0 ;  /* 0x000000000000781c */ /* 0x000fe20003f2f008 */
[C---:B------:R-:W-:Y:S04]  /*44f0*/  HMMA.16816.F32 R8, R72.reuse, R78, R8 ;  /* 0x0000004e4808723c */ /* 0x040fe80000001808 */
[C---:B------:R-:W-:Y:S01]  /*4500*/  @!P0 IADD3 R83, -R88.reuse, 0x10, RZ ;  /* 0x0000001058538810 */ /* 0x040fe20007ffe1ff */
[----:B------:R-:W-:Y:S01]  /*4510*/  I2F R82, R82 ;  /* 0x0000005200527306 */ /* 0x000fe20000201400 */
[----:B----4-:R-:W-:Y:S04]  /*4520*/  IADD3 R80, R88, -0x19, RZ ;  /* 0xffffffe758507810 */ /* 0x010fe80007ffe0ff */
[----:B------:R-:W-:Y:S05]  /*4530*/  ISETP.GE.AND P0, PT, R80, RZ, PT ;  /* 0x000000ff5000720c */ /* 0x000fea0003f06270 */
[----:B------:R-:W-:Y:S01]  /*4540*/  I2F R83, R83 ;  /* 0x0000005300537306 */ /* 0x000fe20000201400 */
[C---:B------:R-:W-:Y:S03]  /*4550*/  HMMA.16816.F32 R12, R72.reuse, R68, R12 ;  /* 0x00000044480c723c */ /* 0x040fe6000000180c */
[----:B------:R-:W-:Y:S02]  /*4560*/  FMUL.FTZ R5, R5, c[0x0][0x2ec] ;  /* 0x0000bb0005057a20 */ /* 0x000fe40000410000 */
[----:B------:R-:W-:Y:S02]  /*4570*/  FMUL.FTZ R4, R4, c[0x0][0x2ec] ;  /* 0x0000bb0004047a20 */ /* 0x000fe40000410000 */
[----:B------:R-:W-:Y:S01]  /*4580*/  FMUL.FTZ R6, R6, c[0x0][0x2ec] ;  /* 0x0000bb0006067a20 */ /* 0x000fe20000410000 */
[----:B------:R-:W-:Y:S01]  /*4590*/  HMMA.16816.F32 R16, R72, R70, R16 ;  /* 0x000000464810723c */ /* 0x000fe20000001810 */
[----:B------:R-:W-:Y:S01]  /*45a0*/  MUFU.TANH R95, R5 ;  /* 0x00000005005f7308 */ /* 0x000fe20000002400 */
[----:B------:R-:W2:Y:S02]  /*45b0*/  LDL R73, [R1+0x78] ;  /* 0x0000780001497983 */ /* 0x000ea40000100800 */
[----:B------:R-:W-:Y:S01]  /*45c0*/  @!P0 IADD3 R80, -R88, 0x19, RZ ;  /* 0x0000001958508810 */ /* 0x000fe20007ffe1ff */
[----:B------:R-:W-:Y:S01]  /*45d0*/  FMUL.FTZ R8, R8, c[0x0][0x2ec] ;  /* 0x0000bb0008087a20 */ /* 0x000fe20000410000 */
[----:B------:R-:W-:Y:S01]  /*45e0*/  PLOP3.LUT P0, PT, PT, PT, UP0, 0x80, 0x0 ;  /* 0x000000000000781c */ /* 0x000fe20003f0f008 */
[----:B------:R-:W-:Y:S01]  /*45f0*/  FMUL.FTZ R7, R7, c[0x0][0x2ec] ;  /* 0x0000bb0007077a20 */ /* 0x000fe20000410000 */
[----:B------:R-:W2:Y:S01]  /*4600*/  LDL R72, [R1+0x74] ;  /* 0x0000740001487983 */ /* 0x000ea20000100800 */
[----:B------:R-:W-:Y:S02]  /*4610*/  FMUL.FTZ R9, R9, c[0x0][0x2ec] ;  /* 0x0000bb0009097a20 */ /* 0x000fe40000410000 */
[----:B------:R-:W1:Y:S01]  /*4620*/  MUFU.TANH R96, R4 ;  /* 0x0000000400607308 */ /* 0x000e620000002400 */
[----:B------:R-:W-:Y:S02]  /*4630*/  FMUL.FTZ R11, R11, c[0x0][0x2ec] ;  /* 0x0000bb000b0b7a20 */ /* 0x000fe40000410000 */
[----:B------:R-:W-:Y:S02]  /*4640*/  FMUL.FTZ R10, R10, c[0x0][0x2ec] ;  /* 0x0000bb000a0a7a20 */ /* 0x000fe40000410000 */
[----:B------:R-:W-:Y:S02]  /*4650*/  FMUL.FTZ R13, R13, c[0x0][0x2ec] ;  /* 0x0000bb000d0d7a20 */ /* 0x000fe40000410000 */
[----:B------:R-:W-:Y:S02]  /*4660*/  FMUL.FTZ R12, R12, c[0x0][0x2ec] ;  /* 0x0000bb000c0c7a20 */ /* 0x000fe40000410000 */
[----:B------:R-:W-:Y:S01]  /*4670*/  FMUL.FTZ R14, R14, c[0x0][0x2ec] ;  /* 0x0000bb000e0e7a20 */ /* 0x000fe20000410000 */
[----:B------:R1:W1:Y:S01]  /*4680*/  MUFU.TANH R250, R6 ;  /* 0x0000000600fa7308 */ /* 0x0002620000002400 */
[----:B------:R-:W-:Y:S02]  /*4690*/  FMUL.FTZ R15, R15, c[0x0][0x2ec] ;  /* 0x0000bb000f0f7a20 */ /* 0x000fe40000410000 */
[----:B------:R-:W-:Y:S02]  /*46a0*/  FMUL.FTZ R16, R16, c[0x0][0x2ec] ;  /* 0x0000bb0010107a20 */ /* 0x000fe40000410000 */
[----:B------:R-:W-:Y:S02]  /*46b0*/  FMUL.FTZ R17, R17, c[0x0][0x2ec] ;  /* 0x0000bb0011117a20 */ /* 0x000fe40000410000 */
[----:B------:R-:W-:Y:S02]  /*46c0*/  FMUL.FTZ R19, R19, c[0x0][0x2ec] ;  /* 0x0000bb0013137a20 */ /* 0x000fe40000410000 */
[----:B------:R-:W-:Y:S01]  /*46d0*/  FMUL.FTZ R18, R18, c[0x0][0x2ec] ;  /* 0x0000bb0012127a20 */ /* 0x000fe20000410000 */
[----:B------:R-:W-:Y:S10]  /*46e0*/  MUFU.TANH R94, R8 ;  /* 0x00000008005e7308 */ /* 0x000ff40000002400 */
[----:B------:R1:W1:Y:S02]  /*46f0*/  MUFU.TANH R249, R7 ;  /* 0x0000000700f97308 */ /* 0x0002640000002400 */
[----:B-1----:R-:W-:Y:S08]  /*4700*/  FFMA.FTZ R6, R93, -UR6, R96 ;  /* 0x800000065d067c23 */ /* 0x002ff00008010060 */
[----:B------:R-:W1:Y:S10]  /*4710*/  MUFU.TANH R87, R9 ;  /* 0x0000000900577308 */ /* 0x000e740000002400 */
[----:B------:R-:W-:Y:S01]  /*4720*/  MUFU.TANH R247, R11 ;  /* 0x0000000b00f77308 */ /* 0x000fe20000002400 */
[----:B------:R-:W-:Y:S09]  /*4730*/  FFMA.FTZ R7, R90, -UR6, R250 ;  /* 0x800000065a077c23 */ /* 0x000ff200080100fa */
[----:B------:R-:W1:Y:S10]  /*4740*/  MUFU.TANH R248, R10 ;  /* 0x0000000a00f87308 */ /* 0x000e740000002400 */
[----:B------:R-:W-:Y:S10]  /*4750*/  MUFU.TANH R86, R13 ;  /* 0x0000000d00567308 */ /* 0x000ff40000002400 */
[----:B------:R-:W1:Y:S10]  /*4760*/  MUFU.TANH R85, R12 ;  /* 0x0000000c00557308 */ /* 0x000e740000002400 */
[----:B------:R-:W1:Y:S10]  /*4770*/  MUFU.TANH R246, R14 ;  /* 0x0000000e00f67308 */ /* 0x000e740000002400 */
[----:B------:R-:W-:Y:S10]  /*4780*/  MUFU.TANH R245, R15 ;  /* 0x0000000f00f57308 */ /* 0x000ff40000002400 */
[----:B------:R-:W-:Y:S10]  /*4790*/  MUFU.TANH R78, R16 ;  /* 0x00000010004e7308 */ /* 0x000ff40000002400 */
[----:B------:R-:W-:Y:S10]  /*47a0*/  MUFU.TANH R77, R17 ;  /* 0x00000011004d7308 */ /* 0x000ff40000002400 */
[----:B------:R-:W1:Y:S10]  /*47b0*/  I2F R81, R81 ;  /* 0x0000005100517306 */ /* 0x000e740000201400 */
[----:B------:R-:W1:Y:S10]  /*47c0*/  I2F R80, R80 ;  /* 0x0000005000507306 */ /* 0x000e740000201400 */
[----:B------:R-:W-:Y:S10]  /*47d0*/  MUFU.TANH R99, R19 ;  /* 0x0000001300637308 */ /* 0x000ff40000002400 */
[----:B------:R-:W1:Y:S01]  /*47e0*/  MUFU.TANH R244, R18 ;  /* 0x0000001200f47308 */ /* 0x000e620000002400 */
[C---:B---3--:R-:W-:Y:S01]  /*47f0*/  FMUL.FTZ R5, R98.reuse, 1.4426950216293334961 ;  /* 0x3fb8aa3b62057820 */ /* 0x048fe20000410000 */
[----:B------:R-:W-:Y:S04]  /*4800*/  FSETP.NEU.FTZ.AND P2, PT, R98, -INF , PT ;  /* 0xff8000006200780b */ /* 0x000fe80003f5d000 */
[----:B------:R-:W-:Y:S02]  /*4810*/  FSEL R5, R5, RZ, P2 ;  /* 0x000000ff05057208 */ /* 0x000fe40001000000 */
[----:B------:R-:W-:Y:S02]  /*4820*/  PLOP3.LUT P2, PT, PT, PT, UP0, 0x80, 0x0 ;  /* 0x000000000000781c */ /* 0x000fe40003f4f008 */
[C---:B--2---:R-:W-:Y:S02]  /*4830*/  @P5 ISETP.GE.AND P5, PT, R76.reuse, UR7, PT ;  /* 0x000000074c005c0c */ /* 0x044fe4000bfa6270 */
[----:B------:R-:W-:Y:S02]  /*4840*/  @P1 IADD3 R4, R76, 0x1, RZ ;  /* 0x000000014c041810 */ /* 0x000fe40007ffe0ff */
[----:B------:R-:W-:Y:S02]  /*4850*/  PLOP3.LUT P1, PT, PT, PT, UP0, 0x80, 0x0 ;  /* 0x000000000000781c */ /* 0x000fe40003f2f008 */
[----:B------:R-:W-:Y:S01]  /*4860*/  @P4 ISETP.GE.AND P4, PT, R4, UR7, PT ;  /* 0x0000000704004c0c */ /* 0x000fe2000bf86270 */
[----:B------:R-:W-:Y:S06]  /*4870*/  FFMA.FTZ R4, R92, -UR6, R95 ;  /* 0x800000065c047c23 */ /* 0x000fec000801005f */
[----:B------:R-:W-:Y:S02]  /*4880*/  @P0 FSEL R6, R6, -INF , !P5 ;  /* 0xff80000006060808 */ /* 0x000fe40006800000 */
[----:B------:R-:W-:Y:S03]  /*4890*/  PLOP3.LUT P0, PT, PT, PT, UP0, 0x80, 0x0 ;  /* 0x000000000000781c */ /* 0x000fe60003f0f008 */
[--C-:B------:R-:W-:Y:S01]  /*48a0*/  FFMA.FTZ R6, R6, c[0x0][0x23c], -R5.reuse ;  /* 0x00008f0006067a23 */ /* 0x100fe20000010805 */
[----:B------:R-:W-:Y:S02]  /*48b0*/  @P1 FSEL R4, R4, -INF , !P4 ;  /* 0xff80000004041808 */ /* 0x000fe40006000000 */
[----:B------:R-:W-:Y:S01]  /*48c0*/  FSETP.NEU.FTZ.AND P1, PT, R97, -INF , PT ;  /* 0xff8000006100780b */ /* 0x000fe20003f3d000 */
[----:B------:R2:W-:Y:S02]  /*48d0*/  MUFU.EX2 R98, R6 ;  /* 0x0000000600627308 */ /* 0x0005e40000000800 */
[----:B------:R-:W-:Y:S04]  /*48e0*/  FFMA.FTZ R8, R4, c[0x0][0x23c], -R5 ;  /* 0x00008f0004087a23 */ /* 0x000fe80000010805 */
[----:B------:R-:W-:Y:S02]  /*48f0*/  @P0 FSEL R7, R7, -INF , !P5 ;  /* 0xff80000007070808 */ /* 0x000fe40006800000 */
[----:B------:R-:W-:Y:S02]  /*4900*/  PLOP3.LUT P0, PT, PT, PT, UP0, 0x80, 0x0 ;  /* 0x000000000000781c */ /* 0x000fe40003f0f008 */
[----:B------:R-:W-:Y:S01]  /*4910*/  PLOP3.LUT P5, PT, PT, PT, UP0, 0x80, 0x0 ;  /* 0x000000000000781c */ /* 0x000fe20003faf008 */
[----:B--2---:R-:W-:Y:S02]  /*4920*/  FMUL.FTZ R6, R97, 1.4426950216293334961 ;  /* 0x3fb8aa3b61067820 */ /* 0x004fe40000410000 */
[----:B------:R2:W-:Y:S03]  /*4930*/  MUFU.EX2 R97, R8 ;  /* 0x0000000800617308 */ /* 0x0005e60000000800 */
[----:B------:R-:W-:Y:S01]  /*4940*/  FSEL R4, R6, RZ, P1 ;  /* 0x000000ff06047208 */ /* 0x000fe20000800000 */
[----:B------:R-:W-:Y:S01]  /*4950*/  FFMA.FTZ R6, R91, -UR6, R249 ;  /* 0x800000065b067c23 */ /* 0x000fe200080100f9 */
[----:B------:R-:W-:Y:S03]  /*4960*/  PLOP3.LUT P1, PT, PT, PT, UP0, 0x80, 0x0 ;  /* 0x000000000000781c */ /* 0x000fe60003f2f008 */
[--C-:B------:R-:W-:Y:S04]  /*4970*/  FFMA.FTZ R7, R7, c[0x0][0x23c], -R4.reuse ;  /* 0x00008f0007077a23 */ /* 0x100fe80000010804 */
[----:B------:R3:W-:Y:S06]  /*4980*/  MUFU.EX2 R103, R7 ;  /* 0x0000000700677308 */ /* 0x0007ec0000000800 */
[----:B------:R-:W-:Y:S02]  /*4990*/  @P1 FSEL R6, R6, -INF , !P4 ;  /* 0xff80000006061808 */ /* 0x000fe40006000000 */
[----:B------:R-:W-:Y:S02]  /*49a0*/  PLOP3.LUT P1, PT, PT, PT, UP0, 0x80, 0x0 ;  /* 0x000000000000781c */ /* 0x000fe40003f2f008 */
[----:B------:R-:W-:Y:S01]  /*49b0*/  PLOP3.LUT P4, PT, PT, PT, UP0, 0x80, 0x0 ;  /* 0x000000000000781c */ /* 0x000fe20003f8f008 */
[----:B------:R-:W-:Y:S01]  /*49c0*/  FFMA.FTZ R6, R6, c[0x0][0x23c], -R4 ;  /* 0x00008f0006067a23 */ /* 0x000fe20000010804 */
[----:B--2---:R-:W-:Y:S02]  /*49d0*/  @P3 IADD3 R8, R76, 0x8, RZ ;  /* 0x000000084c083810 */ /* 0x004fe40007ffe0ff */
[----:B------:R-:W-:Y:S01]  /*49e0*/  PLOP3.LUT P3, PT, PT, PT, UP0, 0x80, 0x0 ;  /* 0x000000000000781c */ /* 0x000fe20003f6f008 */
[----:B------:R1:W-:Y:S01]  /*49f0*/  MUFU.EX2 R102, R6 ;  /* 0x0000000600667308 */ /* 0x0003e20000000800 */
[----:B------:R-:W-:Y:S02]  /*4a00*/  @P6 ISETP.GE.AND P6, PT, R8, UR7, PT ;  /* 0x0000000708006c0c */ /* 0x000fe4000bfc6270 */
[----:B------:R-:W-:Y:S02]  /*4a10*/  @P2 IADD3 R8, R76, 0x9, RZ ;  /* 0x000000094c082810 */ /* 0x000fe40007ffe0ff */
[----:B------:R-:W-:Y:S01]  /*4a20*/  PLOP3.LUT P2, PT, PT, PT, UP0, 0x80, 0x0 ;  /* 0x000000000000781c */ /* 0x000fe20003f4f008 */
[----:B---3--:R-:W-:Y:S06]  /*4a30*/  FFMA.FTZ R7, R89, -UR6, R94 ;  /* 0x8000000659077c23 */ /* 0x008fec000801005e */
[----:B------:R-:W-:Y:S02]  /*4a40*/  @P3 ISETP.GE.AND P3, PT, R8, UR7, PT ;  /* 0x0000000708003c0c */ /* 0x000fe4000bf66270 */
[----:B------:R-:W-:Y:S02]  /*4a50*/  @P0 FSEL R7, R7, -INF , !P6 ;  /* 0xff80000007070808 */ /* 0x000fe40007000000 */
[----:B------:R-:W-:Y:S02]  /*4a60*/  PLOP3.LUT P0, PT, PT, PT, UP0, 0x80, 0x0 ;  /* 0x000000000000781c */ /* 0x000fe40003f0f008 */
[----:B------:R-:W-:Y:S01]  /*4a70*/  @P4 IADD3 R8, R76, 0x10, RZ ;  /* 0x000000104c084810 */ /* 0x000fe20007ffe0ff */
[----:B------:R-:W-:Y:S01]  /*4a80*/  FFMA.FTZ R7, R7, c[0x0][0x23c], -R5 ;  /* 0x00008f0007077a23 */ /* 0x000fe20000010805 */
[----:B------:R-:W-:Y:S02]  /*4a90*/  PLOP3.LUT P4, PT, PT, PT, UP0, 0x80, 0x0 ;  /* 0x000000000000781c */ /* 0x000fe40003f8f008 */
[----:B------:R-:W-:Y:S01]  /*4aa0*/  @P5 ISETP.GE.AND P5, PT, R8, UR7, PT ;  /* 0x0000000708005c0c */ /* 0x000fe2000bfa6270 */
[----:B------:R2:W-:Y:S01]  /*4ab0*/  MUFU.EX2 R91, R7 ;  /* 0x00000007005b7308 */ /* 0x0005e20000000800 */
[----:B-1----:R-:W-:Y:S05]  /*4ac0*/  FFMA.FTZ R6, R84, -UR6, R87 ;  /* 0x8000000654067c23 */ /* 0x002fea0008010057 */
[----:B------:R-:W-:Y:S02]  /*4ad0*/  @P1 FSEL R6, R6, -INF , !P3 ;  /* 0xff80000006061808 */ /* 0x000fe40005800000 */
[----:B------:R-:W-:Y:S02]  /*4ae0*/  PLOP3.LUT P1, PT, PT, PT, UP0, 0x80, 0x0 ;  /* 0x000000000000781c */ /* 0x000fe40003f2f008 */
[----:B------:R-:W-:Y:S01]  /*4af0*/  @P4 IADD3 R9, R76, 0x19, RZ ;  /* 0x000000194c094810 */ /* 0x000fe20007ffe0ff */
[----:B------:R-:W-:Y:S04]  /*4b00*/  FFMA.FTZ R6, R6, c[0x0][0x23c], -R5 ;  /* 0x00008f0006067a23 */ /* 0x000fe80000010805 */
[----:B------:R1:W-:Y:S06]  /*4b10*/  MUFU.EX2 R90, R6 ;  /* 0x00000006005a7308 */ /* 0x0003ec0000000800 */
[----:B------:R-:W-:Y:S02]  /*4b20*/  @P1 IADD3 R8, R76, 0x11, RZ ;  /* 0x000000114c081810 */ /* 0x000fe40007ffe0ff */
[----:B------:R-:W-:Y:S01]  /*4b30*/  PLOP3.LUT P1, PT, PT, PT, UP0, 0x80, 0x0 ;  /* 0x000000000000781c */ /* 0x000fe20003f2f008 */
[----:B--2---:R-:W-:Y:S05]  /*4b40*/  FFMA.FTZ R7, R93, -UR6, R248 ;  /* 0x800000065d077c23 */ /* 0x004fea00080100f8 */
[----:B------:R-:W-:Y:S02]  /*4b50*/  @P2 FSEL R7, R7, -INF , !P6 ;  /* 0xff80000007072808 */ /* 0x000fe40007000000 */
[----:B------:R-:W-:Y:S02]  /*4b60*/  PLOP3.LUT P6, PT, PT, PT, UP0, 0x80, 0x0 ;  /* 0x000000000000781c */ /* 0x000fe40003fcf008 */
[----:B------:R-:W-:Y:S01]  /*4b70*/  PLOP3.LUT P2, PT, PT, PT, UP0, 0x80, 0x0 ;  /* 0x000000000000781c */ /* 0x000fe20003f4f008 */
[--C-:B------:R-:W-:Y:S04]  /*4b80*/  FFMA.FTZ R7, R7, c[0x0][0x23c], -R4.reuse ;  /* 0x00008f0007077a23 */ /* 0x100fe80000010804 */
[----:B------:R2:W-:Y:S01]  /*4b90*/  MUFU.EX2 R251, R7 ;  /* 0x0000000700fb7308 */ /* 0x0005e20000000800 */
[----:B-1----:R-:W-:Y:S05]  /*4ba0*/  FFMA.FTZ R6, R92, -UR6, R247 ;  /* 0x800000065c067c23 */ /* 0x002fea00080100f7 */
[----:B------:R-:W-:Y:S02]  /*4bb0*/  @P0 FSEL R6, R6, -INF , !P3 ;  /* 0xff80000006060808 */ /* 0x000fe40005800000 */
[----:B------:R-:W-:Y:S02]  /*4bc0*/  @P6 ISETP.GE.AND P6, PT, R8, UR7, PT ;  /* 0x0000000708006c0c */ /* 0x000fe4000bfc6270 */
[----:B------:R-:W-:Y:S01]  /*4bd0*/  PLOP3.LUT P0, PT, PT, PT, UP0, 0x80, 0x0 ;  /* 0x000000000000781c */ /* 0x000fe20003f0f008 */
[----:B------:R-:W-:Y:S01]  /*4be0*/  FFMA.FTZ R6, R6, c[0x0][0x23c], -R4 ;  /* 0x00008f0006067a23 */ /* 0x000fe20000010804 */
[----:B------:R-:W-:Y:S03]  /*4bf0*/  PLOP3.LUT P3, PT, PT, PT, UP0, 0x80, 0x0 ;  /* 0x000000000000781c */ /* 0x000fe60003f6f008 */
[----:B------:R1:W-:Y:S01]  /*4c00*/  MUFU.EX2 R92, R6 ;  /* 0x00000006005c7308 */ /* 0x0003e20000000800 */
[----:B--2---:R-:W-:Y:S09]  /*4c10*/  FFMA.FTZ R7, R83, -UR6, R85 ;  /* 0x8000000653077c23 */ /* 0x004ff20008010055 */
[----:B------:R-:W-:Y:S02]  /*4c20*/  @P3 ISETP.GE.AND P3, PT, R9, UR7, PT ;  /* 0x0000000709003c0c */ /* 0x000fe4000bf66270 */
[----:B------:R-:W-:Y:S02]  /*4c30*/  @P2 FSEL R7, R7, -INF , !P5 ;  /* 0xff80000007072808 */ /* 0x000fe40006800000 */
[----:B------:R-:W-:Y:S03]  /*4c40*/  PLOP3.LUT P2, PT, PT, PT, UP0, 0x80, 0x0 ;  /* 0x000000000000781c */ /* 0x000fe60003f4f008 */
[--C-:B------:R-:W-:Y:S02]  /*4c50*/  FFMA.FTZ R8, R7, c[0x0][0x23c], -R5.reuse ;  /* 0x00008f0007087a23 */ /* 0x100fe40000010805 */
[----:B------:R-:W-:Y:S02]  /*4c60*/  FFMA.FTZ R7, R89, -UR6, R246 ;  /* 0x8000000659077c23 */ /* 0x000fe400080100f6 */
[----:B------:R2:W-:Y:S01]  /*4c70*/  MUFU.EX2 R89, R8 ;  /* 0x0000000800597308 */ /* 0x0005e20000000800 */
[----:B-1----:R-:W-:Y:S02]  /*4c80*/  FFMA.FTZ R6, R82, -UR6, R86 ;  /* 0x8000000652067c23 */ /* 0x002fe40008010056 */
[----:B------:R-:W-:Y:S02]  /*4c90*/  @P0 FSEL R7, R7, -INF , !P5 ;  /* 0xff80000007070808 */ /* 0x000fe40006800000 */
[----:B------:R-:W-:Y:S02]  /*4ca0*/  PLOP3.LUT P0, PT, PT, PT, UP0, 0x80, 0x0 ;  /* 0x000000000000781c */ /* 0x000fe40003f0f008 */
[----:B------:R-:W-:Y:S01]  /*4cb0*/  @P1 FSEL R6, R6, -INF , !P6 ;  /* 0xff80000006061808 */ /* 0x000fe20007000000 */
[----:B------:R-:W-:Y:S01]  /*4cc0*/  FFMA.FTZ R7, R7, c[0x0][0x23c], -R4 ;  /* 0x00008f0007077a23 */ /* 0x000fe20000010804 */
[----:B------:R-:W-:Y:S03]  /*4cd0*/  PLOP3.LUT P1, PT, PT, PT, UP0, 0x80, 0x0 ;  /* 0x000000000000781c */ /* 0x000fe60003f2f008 */
[----:B------:R-:W-:Y:S01]  /*4ce0*/  FFMA.FTZ R6, R6, c[0x0][0x23c], -R5 ;  /* 0x00008f0006067a23 */ /* 0x000fe20000010805 */
[----:B------:R1:W-:Y:S10]  /*4cf0*/  MUFU.EX2 R93, R7 ;  /* 0x00000007005d7308 */ /* 0x0003f40000000800 */
[----:B------:R3:W3:Y:S01]  /*4d00*/  MUFU.EX2 R88, R6 ;  /* 0x0000000600587308 */ /* 0x0006e20000000800 */
[----:B--2---:R-:W-:Y:S04]  /*4d10*/  @P2 IADD3 R8, R76, 0x18, RZ ;  /* 0x000000184c082810 */ /* 0x004fe80007ffe0ff */
[----:B------:R-:W-:Y:S02]  /*4d20*/  @P1 ISETP.GE.AND P2, PT, R8, UR7, PT ;  /* 0x0000000708001c0c */ /* 0x000fe4000bf46270 */
[----:B------:R-:W-:Y:S01]  /*4d30*/  PLOP3.LUT P1, PT, PT, PT, UP0, 0x80, 0x0 ;  /* 0x000000000000781c */ /* 0x000fe20003f2f008 */
[----:B-1----:R-:W-:Y:S11]  /*4d40*/  FFMA.FTZ R7, R81, -UR6, R78 ;  /* 0x8000000651077c23 */ /* 0x002ff6000801004e */
[----:B------:R-:W-:Y:S01]  /*4d50*/  @!UPT UIADD3 URZ, URZ, URZ, URZ ;  /* 0x0000003f3f3ff290 */ /* 0x000fe2000fffe03f */
[----:B------:R-:W-:Y:S02]  /*4d60*/  @P1 FSEL R7, R7, -INF , !P2 ;  /* 0xff80000007071808 */ /* 0x000fe40005000000 */
[----:B------:R-:W-:Y:S01]  /*4d70*/  PLOP3.LUT P1, PT, PT, PT, UP0, 0x80, 0x0 ;  /* 0x000000000000781c */ /* 0x000fe20003f2f008 */
[----:B---3--:R-:W-:Y:S02]  /*4d80*/  FFMA.FTZ R6, R84, -UR6, R245 ;  /* 0x8000000654067c23 */ /* 0x008fe400080100f5 */
[----:B------:R-:W-:Y:S03]  /*4d90*/  FFMA.FTZ R7, R7, c[0x0][0x23c], -R5 ;  /* 0x00008f0007077a23 */ /* 0x000fe60000010805 */
[----:B------:R-:W-:Y:S01]  /*4da0*/  @P0 FSEL R6, R6, -INF , !P6 ;  /* 0xff80000006060808 */ /* 0x000fe20007000000 */
[----:B------:R1:W-:Y:S01]  /*4db0*/  MUFU.EX2 R79, R7 ;  /* 0x00000007004f7308 */ /* 0x0003e20000000800 */
[----:B------:R-:W-:Y:S03]  /*4dc0*/  PLOP3.LUT P0, PT, PT, PT, UP0, 0x80, 0x0 ;  /* 0x000000000000781c */ /* 0x000fe60003f0f008 */
[----:B------:R-:W-:Y:S02]  /*4dd0*/  FFMA.FTZ R8, R6, c[0x0][0x23c], -R4 ;  /* 0x00008f0006087a23 */ /* 0x000fe40000010804 */
[----:B------:R-:W-:Y:S04]  /*4de0*/  FFMA.FTZ R6, R80, -UR6, R77 ;  /* 0x8000000650067c23 */ /* 0x000fe8000801004d */
[----:B------:R2:W3:Y:S04]  /*4df0*/  MUFU.EX2 R84, R8 ;  /* 0x0000000800547308 */ /* 0x0004e80000000800 */
[----:B------:R-:W-:Y:S02]  /*4e00*/  @P0 FSEL R6, R6, -INF , !P3 ;  /* 0xff80000006060808 */ /* 0x000fe40005800000 */
[----:B------:R-:W-:Y:S01]  /*4e10*/  PLOP3.LUT P0, PT, PT, PT, UP0, 0x80, 0x0 ;  /* 0x000000000000781c */ /* 0x000fe20003f0f008 */
[----:B------:R-:W-:Y:S02]  /*4e20*/  UISETP.GE.AND UP0, UPT, UR8, 0x1, UPT ;  /* 0x000000010800788c */ /* 0x000fe4000bf06270 */
[----:B------:R-:W-:Y:S02]  /*4e30*/  FFMA.FTZ R5, R6, c[0x0][0x23c], -R5 ;  /* 0x00008f0006057a23 */ /* 0x000fe40000010805 */
[----:B------:R-:W-:Y:S02]  /*4e40*/  FFMA.FTZ R6, R83, -UR6, R244 ;  /* 0x8000000653067c23 */ /* 0x000fe400080100f4 */
[----:B------:R3:W3:Y:S01]  /*4e50*/  MUFU.EX2 R76, R5 ;  /* 0x00000005004c7308 */ /* 0x0006e20000000800 */
[----:B------:R-:W4:Y:S01]  /*4e60*/  LDL R83, [R1+0x5c] ;  /* 0x00005c0001537983 */ /* 0x000f220000100800 */
[----:B-1----:R-:W-:Y:S02]  /*4e70*/  F2FP.PACK_AB R7, R88, R89 ;  /* 0x000000595807723e */ /* 0x002fe400000000ff */
[----:B------:R-:W-:Y:S05]  /*4e80*/  @P1 FSEL R6, R6, -INF , !P2 ;  /* 0xff80000006061808 */ /* 0x000fea0005000000 */
[--C-:B------:R-:W-:Y:S01]  /*4e90*/  FFMA.FTZ R6, R6, c[0x0][0x23c], -R4.reuse ;  /* 0x00008f0006067a23 */ /* 0x100fe20000010804 */
[----:B--2---:R-:W-:Y:S03]  /*4ea0*/  F2FP.PACK_AB R8, R92, R251 ;  /* 0x000000fb5c08723e */ /* 0x004fe600000000ff */
[----:B------:R1:W-:Y:S01]  /*4eb0*/  MUFU.EX2 R81, R6 ;  /* 0x0000000600517308 */ /* 0x0003e20000000800 */
[----:B---3--:R-:W-:Y:S02]  /*4ec0*/  FFMA.FTZ R5, R82, -UR6, R99 ;  /* 0x8000000652057c23 */ /* 0x008fe40008010063 */
[----:B------:R-:W2:Y:S03]  /*4ed0*/  LDL R82, [R1+0x58] ;  /* 0x0000580001527983 */ /* 0x000ea60000100800 */
[----:B------:R-:W-:Y:S02]  /*4ee0*/  @P0 FSEL R5, R5, -INF , !P3 ;  /* 0xff80000005050808 */ /* 0x000fe40005800000 */
[----:B------:R-:W-:Y:S03]  /*4ef0*/  IADD3 R74, P0, R73, UR12, RZ ;  /* 0x0000000c494a7c10 */ /* 0x000fe6000ff1e0ff */
[----:B------:R-:W-:Y:S01]  /*4f00*/  FFMA.FTZ R4, R5, c[0x0][0x23c], -R4 ;  /* 0x00008f0005047a23 */ /* 0x000fe20000010804 */
[----:B------:R-:W-:Y:S02]  /*4f10*/  F2FP.PACK_AB R5, R102, R103 ;  /* 0x000000676605723e */ /* 0x000fe400000000ff */
[----:B-1----:R-:W-:Y:S01]  /*4f20*/  F2FP.PACK_AB R6, R97, R98 ;  /* 0x000000626106723e */ /* 0x002fe200000000ff */
[----:B------:R1:W3:Y:S01]  /*4f30*/  MUFU.EX2 R80, R4 ;  /* 0x0000000400507308 */ /* 0x0002e20000000800 */
[----:B------:R-:W-:Y:S02]  /*4f40*/  IADD3.X R75, R72, UR11, RZ, P0, !PT ;  /* 0x0000000b484b7c10 */ /* 0x000fe400087fe4ff */
[----:B------:R-:W-:Y:S01]  /*4f50*/  PLOP3.LUT P0, PT, PT, PT, UP0, 0x80, 0x0 ;  /* 0x000000000000781c */ /* 0x000fe20003f0f008 */
[----:B------:R3:W-:Y:S04]  /*4f60*/  STS [R101+0x14000], R6 ;  /* 0x0140000665007388 */ /* 0x0007e80000000800 */
[----:B------:R3:W-:Y:S04]  /*4f70*/  STS [R101+0x14400], R5 ;  /* 0x0144000565007388 */ /* 0x0007e80000000800 */
[----:B------:R-:W4:Y:S04]  /*4f80*/  LDG.E R73, [R74.64] ;  /* 0x000000044a497981 */ /* 0x000f28000c1e1900 */
[----:B------:R-:W4:Y:S01]  /*4f90*/  LDG.E R72, [R74.64+0x20] ;  /* 0x000020044a487981 */ /* 0x000f22000c1e1900 */
[----:B-1----:R-:W-:Y:S05]  /*4fa0*/  F2FP.PACK_AB R4, R90, R91 ;  /* 0x0000005b5a04723e */ /* 0x002fea00000000ff */
[----:B------:R1:W-:Y:S01]  /*4fb0*/  STS [R100+0x14000], R4 ;  /* 0x0140000464007388 */ /* 0x0003e20000000800 */
[----:B---3--:R-:W-:Y:S03]  /*4fc0*/  F2FP.PACK_AB R6, R84, R93 ;  /* 0x0000005d5406723e */ /* 0x008fe600000000ff */
[----:B------:R-:W-:Y:S01]  /*4fd0*/  STS [R100+0x14400], R8 ;  /* 0x0144000864007388 */ /* 0x000fe20000000800 */
[----:B------:R-:W-:Y:S02]  /*4fe0*/  F2FP.PACK_AB R5, R76, R79 ;  /* 0x0000004f4c05723e */ /* 0x000fe400000000ff */
[----:B-1----:R-:W-:Y:S01]  /*4ff0*/  F2FP.PACK_AB R4, R80, R81 ;  /* 0x000000515004723e */ /* 0x002fe200000000ff */
[----:B--2---:R-:W-:Y:S04]  /*5000*/  STS [R82+0x14000], R7 ;  /* 0x0140000752007388 */ /* 0x004fe80000000800 */
[----:B------:R-:W-:Y:S04]  /*5010*/  STS [R82+0x14400], R6 ;  /* 0x0144000652007388 */ /* 0x000fe80000000800 */
[----:B----4-:R-:W-:Y:S04]  /*5020*/  STS [R83+0x14000], R5 ;  /* 0x0140000553007388 */ /* 0x010fe80000000800 */
        /* <DEDUP_REMOVED lines=65> */
[C---:B------:R-:W-:Y:S02]  /*5440*/  FADD.FTZ R4, -R73.reuse, R4 ;  /* 0x0000000449047221 */ /* 0x040fe40000010100 */
[----:B------:R-:W-:Y:S02]  /*5450*/  FADD.FTZ R5, -R73, R5 ;  /* 0x0000000549057221 */ /* 0x000fe40000010100 */
[----:B------:R-:W-:Y:S01]  /*5460*/  FMUL.FTZ R68, R98, R4 ;  /* 0x0000000462447220 */ /* 0x000fe20000410000 */
[----:B------:R-:W-:Y:S03]  /*5470*/  MOV R98, c[0x0][0x22c] ;  /* 0x00008b0000627a02 */ /* 0x000fe60000000f00 */
[----:B------:R-:W-:Y:S02]  /*5480*/  FMUL.FTZ R69, R97, R5 ;  /* 0x0000000561457220 */ /* 0x000fe40000410000 */
[----:B------:R-:W-:Y:S02]  /*5490*/  FFMA.FTZ R5, -R95, R95, 1 ;  /* 0x3f8000005f057423 */ /* 0x000fe4000001015f */
        /* <DEDUP_REMOVED lines=34> */
[----:B------:R-:W-:Y:S02]  /*56c0*/  FMUL.FTZ R12, R102, R4 ;  /* 0x00000004660c7220 */ /* 0x000fe40000410000 */
[----:B------:R-:W-:Y:S02]  /*56d0*/  FFMA.FTZ R4, -R250, R250, 1 ;  /* 0x3f800000fa047423 */ /* 0x000fe400000101fa */
[----:B------:R-:W-:Y:S02]  /*56e0*/  FFMA.FTZ R5, -R249, R249, 1 ;  /* 0x3f800000f9057423 */ /* 0x000fe400000101f9 */
[----:B------:R-:W-:Y:S02]  /*56f0*/  FMUL.FTZ R73, R88, R13 ;  /* 0x0000000d58497220 */ /* 0x000fe40000410000 */
[----:B------:R-:W-:Y:S02]  /*5700*/  FFMA.FTZ R13, -R85, R85, 1 ;  /* 0x3f800000550d7423 */ /* 0x000fe40000010155 */
[----:B------:R-:W-:Y:S02]  /*5710*/  FFMA.FTZ R8, -R86, R86, 1 ;  /* 0x3f80000056087423 */ /* 0x000fe40000010156 */
[----:B------:R-:W-:Y:S02]  /*5720*/  FMUL.FTZ R6, R103, R6 ;  /* 0x0000000667067220 */ /* 0x000fe40000410000 */
[----:B------:R-:W-:Y:S01]  /*5730*/  FADD.FTZ R16, -R72, R10 ;  /* 0x0000000a48107221 */ /* 0x000fe20000010100 */
[----:B------:R1:W5:Y:S01]  /*5740*/  LDL.LU R103, [R1+0x98] ;  /* 0x0000980001677983 */ /* 0x0003620000300800 */
[----:B------:R-:W-:Y:S02]  /*5750*/  FMUL.FTZ R10, R4, c[0x0][0x2ec] ;  /* 0x0000bb00040a7a20 */ /* 0x000fe40000410000 */
[----:B------:R-:W-:Y:S01]  /*5760*/  FMUL.FTZ R4, R5, c[0x0][0x2ec] ;  /* 0x0000bb0005047a20 */ /* 0x000fe20000410000 */
[----:B------:R1:W5:Y:S01]  /*5770*/  LDL.LU R102, [R1+0x94] ;  /* 0x0000940001667983 */ /* 0x0003620000300800 */
        /* <DEDUP_REMOVED lines=19> */
[----:B------:R-:W-:Y:S02]  /*58b0*/  FMUL.FTZ R5, R5, R11 ;  /* 0x0000000b05057220 */ /* 0x000fe40000410000 */
[----:B------:R-:W-:Y:S02]  /*58c0*/  FMUL.FTZ R6, R6, R13 ;  /* 0x0000000d06067220 */ /* 0x000fe40000410000 */
[----:B------:R-:W-:Y:S02]  /*58d0*/  FFMA.FTZ R11, -R246, R246, 1 ;  /* 0x3f800000f60b7423 */ /* 0x000fe400000101f6 */
[----:B------:R-:W-:Y:S01]  /*58e0*/  FFMA.FTZ R10, -R245, R245, 1 ;  /* 0x3f800000f50a7423 */ /* 0x000fe200000101f5 */
[----:B------:R-:W-:Y:S01]  /*58f0*/  F2FP.PACK_AB R6, R6, R5 ;  /* 0x000000050606723e */ /* 0x000fe200000000ff */
[----:B------:R-:W-:Y:S02]  /*5900*/  FMUL.FTZ R16, R93, R14 ;  /* 0x0000000e5d107220 */ /* 0x000fe40000410000 */
[----:B------:R-:W-:Y:S02]  /*5910*/  FMUL.FTZ R17, R84, R15 ;  /* 0x0000000f54117220 */ /* 0x000fe40000410000 */
[----:B------:R-:W-:Y:S01]  /*5920*/  FMUL.FTZ R11, R11, c[0x0][0x2ec] ;  /* 0x0000bb000b0b7a20 */ /* 0x000fe20000410000 */
[----:B------:R3:W-:Y:S01]  /*5930*/  STS [R100+0x12400], R6 ;  /* 0x0124000664007388 */ /* 0x0007e20000000800 */
[----:B------:R-:W-:Y:S02]  /*5940*/  FMUL.FTZ R10, R10, c[0x0][0x2ec] ;  /* 0x0000bb000a0a7a20 */ /* 0x000fe40000410000 */
[C---:B------:R-:W-:Y:S01]  /*5950*/  FADD.FTZ R18, -R72.reuse, R18 ;  /* 0x0000001248127221 */ /* 0x040fe20000010100 */
[----:B------:R-:W-:Y:S01]  /*5960*/  STS [R82+0x12000], R8 ;  /* 0x0120000852007388 */ /* 0x000fe20000000800 */
[----:B------:R-:W-:Y:S02]  /*5970*/  FADD.FTZ R19, -R72, R19 ;  /* 0x0000001348137221 */ /* 0x000fe40000010100 */
[----:B------:R-:W-:Y:S01]  /*5980*/  FMUL.FTZ R11, R11, R16 ;  /* 0x000000100b0b7220 */ /* 0x000fe20000410000 */
[----:B--2---:R1:W5:Y:S01]  /*5990*/  LDL.LU R101, [R1+0x90] ;  /* 0x0000900001657983 */ /* 0x0043620000300800 */
[----:B------:R-:W-:Y:S02]  /*59a0*/  FMUL.FTZ R10, R10, R17 ;  /* 0x000000110a0a7220 */ /* 0x000fe40000410000 */
[----:B------:R-:W-:Y:S02]  /*59b0*/  FFMA.FTZ R13, -R244, R244, 1 ;  /* 0x3f800000f40d7423 */ /* 0x000fe400000101f4 */
[----:B------:R-:W-:Y:S01]  /*59c0*/  FFMA.FTZ R12, -R99, R99, 1 ;  /* 0x3f800000630c7423 */ /* 0x000fe20000010163 */
[----:B------:R-:W-:Y:S01]  /*59d0*/  F2FP.PACK_AB R5, R10, R11 ;  /* 0x0000000b0a05723e */ /* 0x000fe200000000ff */
[----:B------:R-:W-:Y:S02]  /*59e0*/  FMUL.FTZ R14, R81, R18 ;  /* 0x00000012510e7220 */ /* 0x000fe40000410000 */
[----:B------:R-:W-:Y:S02]  /*59f0*/  FMUL.FTZ R15, R80, R19 ;  /* 0x00000013500f7220 */ /* 0x000fe40000410000 */
[----:B------:R-:W-:Y:S01]  /*5a00*/  FMUL.FTZ R13, R13, c[0x0][0x2ec] ;  /* 0x0000bb000d0d7a20 */ /* 0x000fe20000410000 */
[----:B------:R-:W-:Y:S01]  /*5a10*/  STS [R82+0x12400], R5 ;  /* 0x0124000552007388 */ /* 0x000fe20000000800 */
[----:B------:R-:W-:Y:S02]  /*5a20*/  FMUL.FTZ R12, R12, c[0x0][0x2ec] ;  /* 0x0000bb000c0c7a20 */ /* 0x000fe40000410000 */
[----:B------:R-:W-:Y:S01]  /*5a30*/  FMUL.FTZ R13, R13, R14 ;  /* 0x0000000e0d0d7220 */ /* 0x000fe20000410000 */
[----:B------:R-:W-:Y:S01]  /*5a40*/  STS [R83+0x12000], R7 ;  /* 0x0120000753007388 */ /* 0x000fe20000000800 */
[----:B------:R-:W-:Y:S02]  /*5a50*/  FMUL.FTZ R12, R12, R15 ;  /* 0x0000000f0c0c7220 */ /* 0x000fe40000410000 */
[----:B------:R-:W-:Y:S01]  /*5a60*/  IMAD R98, R98, c[0x0][0x1c0], RZ ;  /* 0x0000700062627a24 */ /* 0x000fe200078e02ff */
[----:B---3--:R1:W5:Y:S02]  /*5a70*/  LDL.LU R100, [R1+0x8c] ;  /* 0x00008c0001647983 */ /* 0x0083640000300800 */
[----:B------:R-:W-:Y:S02]  /*5a80*/  F2FP.PACK_AB R4, R12, R13 ;  /* 0x0000000d0c04723e */ /* 0x000fe400000000ff */
[----:B------:R-:W2:Y:S01]  /*5a90*/  LDL.LU.64 R94, [R1+0x30] ;  /* 0x00003000015e7983 */ /* 0x000ea20000300a00 */
[----:B------:R-:W-:Y:S05]  /*5aa0*/  LEA R92, -R98, RZ, 0x6 ;  /* 0x000000ff625c7211 */ /* 0x000fea00078e31ff */
[----:B------:R-:W-:Y:S04]  /*5ab0*/  STS [R83+0x12400], R4 ;  /* 0x0124000453007388 */ /* 0x000fe80000000800 */
[----:B------:R-:W-:Y:S08]  /*5ac0*/  BAR.SYNC.DEFER_BLOCKING 0x0 ;  /* 0x0000000000007b1d */ /* 0x000ff00000010000 */
[----:B------:R-:W-:Y:S08]  /*5ad0*/  LDSM.16.MT88.4 R4, [R3+0x14000] ;  /* 0x014000000304783b */ /* 0x000ff00000004200 */
[----:B------:R-:W3:Y:S08]  /*5ae0*/  LDSM.16.MT88.4 R8, [R0+0x6000] ;  /* 0x006000000008783b */ /* 0x000ef00000004200 */
[----:B------:R-:W4:Y:S08]  /*5af0*/  LDSM.16.MT88.4 R12, [R2+0x14000] ;  /* 0x01400000020c783b */ /* 0x000f300000004200 */
[----:B------:R-:W1:Y:S08]  /*5b00*/  LDSM.16.MT88.4 R16, [R0+0x8000] ;  /* 0x008000000010783b */ /* 0x000e700000004200 */
[----:B------:R-:W1:Y:S08]  /*5b10*/  LDSM.16.MT88.4 R68, [R0+0xa000] ;  /* 0x00a000000044783b */ /* 0x000e700000004200 */
[----:B------:R-:W-:Y:S01]  /*5b20*/  LDSM.16.MT88.4 R72, [R3+0x14800] ;  /* 0x014800000348783b */ /* 0x000fe20000004200 */
[-C--:B---3--:R-:W-:Y:S07]  /*5b30*/  HMMA.16816.F32 R20, R4, R8.reuse, R20 ;  /* 0x000000080414723c */ /* 0x088fee0000001814 */
[----:B------:R-:W3:Y:S01]  /*5b40*/  LDSM.16.MT88.4 R76, [R0+0x6800] ;  /* 0x00680000004c783b */ /* 0x000ee20000004200 */
[C---:B----4-:R-:W-:Y:S07]  /*5b50*/  HMMA.16816.F32 R24, R12.reuse, R8, R24 ;  /* 0x000000080c18723c */ /* 0x050fee0000001818 */
[----:B------:R-:W4:Y:S01]  /*5b60*/  LDSM.16.MT88.4 R80, [R2+0x14800] ;  /* 0x014800000250783b */ /* 0x000f220000004200 */
[-C--:B------:R-:W-:Y:S07]  /*5b70*/  HMMA.16816.F32 R28, R12, R10.reuse, R28 ;  /* 0x0000000a0c1c723c */ /* 0x080fee000000181c */
[----:B------:R-:W3:Y:S01]  /*5b80*/  LDSM.16.MT88.4 R84, [R0+0x8800] ;  /* 0x008800000054783b */ /* 0x000ee20000004200 */
[C---:B------:R-:W-:Y:S07]  /*5b90*/  HMMA.16816.F32 R32, R4.reuse, R10, R32 ;  /* 0x0000000a0420723c */ /* 0x040fee0000001820 */
[----:B------:R-:W3:Y:S01]  /*5ba0*/  LDSM.16.MT88.4 R8, [R0+0xa800] ;  /* 0x00a800000008783b */ /* 0x000ee20000004200 */
[-C--:B-1----:R-:W-:Y:S07]  /*5bb0*/  HMMA.16816.F32 R36, R4, R16.reuse, R36 ;  /* 0x000000100424723c */ /* 0x082fee0000001824 */
[----:B------:R-:W-:Y:S01]  /*5bc0*/  LDSM.16.MT88.4 R88, [R2+0x15800] ;  /* 0x015800000258783b */ /* 0x000fe20000004200 */
        /* <DEDUP_REMOVED lines=9> */
[----:B------:R-:W1:Y:S07]  /*5c60*/  LDSM.16.MT88.4 R4, [R3+0x15000] ;  /* 0x015000000304783b */ /* 0x000e6e0000004200 */
[-C--:B---3--:R-:W-:Y:S01]  /*5c70*/  HMMA.16816.F32 R20, R72, R76.reuse, R20 ;  /* 0x0000004c4814723c */ /* 0x088fe20000001814 */
[----:B------:R-:W3:Y:S07]  /*5c80*/  LDSM.16.MT88.4 R68, [R0+0x9000] ;  /* 0x009000000044783b */ /* 0x000eee0000004200 */
[C---:B----4-:R-:W-:Y:S08]  /*5c90*/  HMMA.16816.F32 R24, R80.reuse, R76, R24 ;  /* 0x0000004c5018723c */ /* 0x050ff00000001818 */
        /* <DEDUP_REMOVED lines=13> */
[----:B------:R-:W2:Y:S07]  /*5d70*/  LDSM.16.MT88.4 R8, [R0+0x9800] ;  /* 0x009800000008783b */ /* 0x000eae0000004200 */
[-C--:B-1----:R-:W-:Y:S01]  /*5d80*/  HMMA.16816.F32 R20, R4, R12.reuse, R20 ;  /* 0x0000000c0414723c */ /* 0x082fe20000001814 */
[----:B------:R-:W1:Y:S07]  /*5d90*/  LDSM.16.MT88.4 R72, [R0+0xb800] ;  /* 0x00b800000048783b */ /* 0x000e6e0000004200 */
[C---:B------:R-:W-:Y:S01]  /*5da0*/  HMMA.16816.F32 R24, R16.reuse, R12, R24 ;  /* 0x0000000c1018723c */ /* 0x040fe20000001818 */
[----:B------:R-:W-:Y:S07]  /*5db0*/  BAR.SYNC.DEFER_BLOCKING 0x0 ;  /* 0x0000000000007b1d */ /* 0x000fee0000010000 */
        /* <DEDUP_REMOVED lines=10> */
[C---:B--2---:R-:W-:Y:S01]  /*5e60*/  LEA R5, P1, R92.reuse, R94, 0x2 ;  /* 0x0000005e5c057211 */ /* 0x044fe200078210ff */
[-C--:B------:R-:W-:Y:S05]  /*5e70*/  HMMA.16816.F32 R20, R80, R84.reuse, R20 ;  /* 0x000000545014723c */ /* 0x080fea0000001814 */
        /* <DEDUP_REMOVED lines=71> */
.L_x_830:
        /* <DEDUP_REMOVED lines=418> */
.L_x_831:
        /* <DEDUP_REMOVED lines=171> */
.L_x_833:
        /* <DEDUP_REMOVED lines=18> */
.L_x_834:
        /* <DEDUP_REMOVED lines=54> */
.L_x_836:
[----:B------:R-:W-:Y:S05]  /*8c40*/  BSYNC B0 ;  /* 0x0000000000007941 */ /* 0x000fea0003800000 */
.L_x_835:
        /* <DEDUP_REMOVED lines=19> */
.L_x_838:
[----:B------:R-:W-:Y:S05]  /*8d80*/  BSYNC B0 ;  /* 0x0000000000007941 */ /* 0x000fea0003800000 */
.L_x_837:
        /* <DEDUP_REMOVED lines=30> */
.L_x_840:
[----:B------:R-:W-:Y:S05]  /*8f70*/  BSYNC B0 ;  /* 0x0000000000007941 */ /* 0x000fea0003800000 */
.L_x_839:
        /* <DEDUP_REMOVED lines=18> */
.L_x_813:
        /* <DEDUP_REMOVED lines=20> */
.L_x_842:
        /* <DEDUP_REMOVED lines=18> */
.L_x_843:
[----:B------:R-:W2:Y:S04]  /*9300*/  LDL.64 R16, [R1+0x50] ;  /* 0x0000500001107983 */ /* 0x000ea80000100a00 */
[----:B------:R1:W5:Y:S04]  /*9310*/  LDL R14, [R1+0x6c] ;  /* 0x00006c00010e7983 */ /* 0x0003680000100800 */
[----:B------:R1:W5:Y:S01]  /*9320*/  LDL R13, [R1+0x70] ;  /* 0x00007000010d7983 */ /* 0x0003620000100800 */
[----:B------:R-:W-:Y:S01]  /*9330*/  USHF.R.S32.HI UR10, URZ, 0x1f, UR23 ;  /* 0x0000001f3f0a7899 */ /* 0x000fe20008011417 */
[----:B------:R-:W-:Y:S01]  /*9340*/  IMAD.U32 R4, RZ, RZ, UR23 ;  /* 0x00000017ff047e24 */ /* 0x000fe2000f8e00ff */
[----:B------:R-:W-:Y:S01]  /*9350*/  ULDC.64 UR8, c[0x0][0x3a0] ;  /* 0x0000e80000087ab9 */ /* 0x000fe20000000a00 */
[----:B------:R-:W3:Y:S01]  /*9360*/  S2R R15, SR_TID.X ;  /* 0x00000000000f7919 */ /* 0x000ee20000002100 */
[----:B------:R-:W-:Y:S01]  /*9370*/  UIMAD UR6, UR10, UR8, URZ ;  /* 0x000000080a0672a4 */ /* 0x000fe2000f8e023f */
[----:B------:R-:W-:Y:S01]  /*9380*/  BSSY B0, `(.L_x_844) ;  /* 0x0000022000007945 */ /* 0x000fe20003800000 */
[----:B------:R-:W-:Y:S01]  /*9390*/  UIMAD UR7, UR33, -0x40, UR7 ;  /* 0xffffffc0210778a4 */ /* 0x000fe2000f8e0207 */
[----:B------:R-:W4:Y:S01]  /*93a0*/  S2R R18, SR_TID.X ;  /* 0x0000000000127919 */ /* 0x000f220000002100 */
[----:B------:R-:W-:-:S03]  /*93b0*/  UIMAD UR6, UR23, UR9, UR6 ;  /* 0x00000009170672a4 */ /* 0x000fc6000f8e0206 */
[----:B------:R-:W-:Y:S01]  /*93c0*/  ULDC.64 UR8, c[0x0][0x3b8] ;  /* 0x0000ee0000087ab9 */ /* 0x000fe20000000a00 */
        /* <DEDUP_REMOVED lines=8> */
[----:B------:R-:W-:-:S04]  /*9450*/  UIMAD UR6, UR57, UR8, URZ ;  /* 0x00000008390672a4 */ /* 0x000fc8000f8e023f */
        /* <DEDUP_REMOVED lines=20> */
.L_x_845:
[----:B-1----:R-:W-:Y:S05]  /*95a0*/  BSYNC B0 ;  /* 0x0000000000007941 */ /* 0x002fea0003800000 */
.L_x_844:
        /* <DEDUP_REMOVED lines=19> */
.L_x_847:
[----:B------:R-:W-:Y:S05]  /*96e0*/  BSYNC B0 ;  /* 0x0000000000007941 */ /* 0x000fea0003800000 */
.L_x_846:
        /* <DEDUP_REMOVED lines=30> */
.L_x_849:
[----:B------:R-:W-:Y:S05]  /*98d0*/  BSYNC B0 ;  /* 0x0000000000007941 */ /* 0x000fea0003800000 */
.L_x_848:
        /* <DEDUP_REMOVED lines=16> */
.L_x_841:
[----:B------:R-:W-:Y:S05]  /*99e0*/  BSYNC B1 ;  /* 0x0000000000017941 */ /* 0x000fea0003800000 */
.L_x_808:
        /* <DEDUP_REMOVED lines=11> */
.L_x_850:
[----:B------:R-:W-:Y:S05]  /*9aa0*/  EXIT ;  /* 0x000000000000794d */ /* 0x000fea0003800000 */
.L_x_852:
        /* <DEDUP_REMOVED lines=13> */
.L_x_1598:


//--------------------- .text._ZN5flash44flash_bwd_dq_dk_dv_loop_seqk_parallel_kernelI23Flash_bwd_kernel_traitsILi192ELi64ELi64ELi8ELi4ELi2ELi2ELb1ELb1EN7cutlass6half_tE19Flash_kernel_traitsILi192ELi64ELi64ELi8ES3_EELb1ELb0ELb1ELb0ELb0ELb1ELb0EEEvNS_16Flash_bwd_paramsE --------------------------
	.section	.text._ZN5flash44flash_bwd_dq_dk_dv_loop_seqk_parallel_kernelI23Flash_bwd_kernel_traitsILi192ELi64ELi64ELi8ELi4ELi2ELi2ELb1ELb1EN7cutlass6half_tE19Flash_kernel_traitsILi192ELi64ELi64ELi8ES3_EELb1ELb0ELb1ELb0ELb0ELb1ELb0EEEvNS_16Flash_bwd_paramsE,"ax",@progbits
	.sectioninfo	@"SHI_REGISTERS=255"
	.align	128
        .global         _ZN5flash44flash_bwd_dq_dk_dv_loop_seqk_parallel_kernelI23Flash_bwd_kernel_traitsILi192ELi64ELi64ELi8ELi4ELi2ELi2ELb1ELb1EN7cutlass6half_tE19Flash_kernel_traitsILi192ELi64ELi64ELi8ES3_EELb1ELb0ELb1ELb0ELb0ELb1ELb0EEEvNS_16Flash_bwd_paramsE
        .type           _ZN5flash44flash_bwd_dq_dk_dv_loop_seqk_parallel_kernelI23Flash_bwd_kernel_traitsILi192ELi64ELi64ELi8ELi4ELi2ELi2ELb1ELb1EN7cutlass6half_tE19Flash_kernel_traitsILi192ELi64ELi64ELi8ES3_EELb1ELb0ELb1ELb0ELb0ELb1ELb0EEEvNS_16Flash_bwd_paramsE,@function
        .size           _ZN5flash44flash_bwd_dq_dk_dv_loop_seqk_parallel_kernelI23Flash_bwd_kernel_traitsILi192ELi64ELi64ELi8ELi4ELi2ELi2ELb1ELb1EN7cutlass6half_tE19Flash_kernel_traitsILi192ELi64ELi64ELi8ES3_EELb1ELb0ELb1ELb0ELb0ELb1ELb0EEEvNS_16Flash_bwd_paramsE,(.L_x_1599 - _ZN5flash44flash_bwd_dq_dk_dv_loop_seqk_parallel_kernelI23Flash_bwd_kernel_traitsILi192ELi64ELi64ELi8ELi4ELi2ELi2ELb1ELb1EN7cutlass6half_tE19Flash_kernel_traitsILi192ELi64ELi64ELi8ES3_EELb1ELb0ELb1ELb0ELb0ELb1ELb0EEEvNS_16Flash_bwd_paramsE)
        .other          _ZN5flash44flash_bwd_dq_dk_dv_loop_seqk_parallel_kernelI23Flash_bwd_kernel_traitsILi192ELi64ELi64ELi8ELi4ELi2ELi2ELb1ELb1EN7cutlass6half_tE19Flash_kernel_traitsILi192ELi64ELi64ELi8ES3_EELb1ELb0ELb1ELb0ELb0ELb1ELb0EEEvNS_16Flash_bwd_paramsE,@"STO_CUDA_ENTRY STV_DEFAULT"
_ZN5flash44flash_bwd_dq_dk_dv_loop_seqk_parallel_kernelI23Flash_bwd_kernel_traitsILi192ELi64ELi64ELi8ELi4ELi2ELi2ELb1ELb1EN7cutlass6half_tE19Flash_kernel_traitsILi192ELi64ELi64ELi8ES3_EELb1ELb0ELb1ELb0ELb0ELb1ELb0EEEvNS_16Flash_bwd_paramsE:
.text._ZN5flash44flash_bwd_dq_dk_dv_loop_seqk_parallel_kernelI23Flash_bwd_kernel_traitsILi192ELi64ELi64ELi8ELi4ELi2ELi2ELb1ELb1EN7cutlass6half_tE19Flash_kernel_traitsILi192ELi64ELi64ELi8ES3_EELb1ELb0ELb1ELb0ELb0ELb1ELb0EEEvNS_16Flash_bwd_paramsE:
        /* <DEDUP_REMOVED lines=14> */
[----:B------:R-:W-:Y:S02]  /*00e0*/  UMOV UR9, 0x80 ;  /* 0x0000008000097882 */ /* 0x000fe40000000000 */
[----:B------:R-:W-:Y:S02]  /*00f0*/  ULDC UR7, c[0x0][0x210] ;  /* 0x0000840000077ab9 */ /* 0x000fe40000000800 */
[----:B------:R-:W-:Y:S01]  /*0100*/  ULDC UR61, c[0x0][0x234] ;  /* 0x00008d00003d7ab9 */ /* 0x000fe20000000800 */
[----:B------:R-:W3:Y:S01]  /*0110*/  S2UR UR40, SR_CTAID.Y ;  /* 0x00000000002879c3 */ /* 0x000ee20000002600 */
[----:B------:R-:W-:-:S02]  /*0120*/  UIMAD UR61, UR9, UR7, UR61 ;  /* 0x00000007093d72a4 */ /* 0x000fc4000f8e023d */
[----:B------:R-:W-:Y:S02]  /*0130*/  ULDC.U8 UR10, c[0x0][0x328] ;  /* 0x0000ca00000a7ab9 */ /* 0x000fe40000000000 */
[----:B------:R-:W-:Y:S02]  /*0140*/  UISETP.NE.AND UP5, UPT, UR10, URZ, UPT ;  /* 0x0000003f0a00728c */ /* 0x000fe4000bfa5270 */
        /* <DEDUP_REMOVED lines=8> */
[----:B------:R-:W-:Y:S01]  /*01d0*/  ULDC UR14, c[0x0][0x1c0] ;  /* 0x00007000000e7ab9 */ /* 0x000fe20000000800 */
[----:B------:R-:W-:Y:S01]  /*01e0*/  LEA.HI R10, R4, R8, RZ, 0x3 ;  /* 0x00000008040a7211 */ /* 0x000fe200078f18ff */
[----:B------:R-:W-:Y:S01]  /*01f0*/  UIMAD.WIDE UR42, UR51, UR42, URZ ;  /* 0x0000002a332a72a5 */ /* 0x000fe2000f8e023f */
[--C-:B------:R-:W-:Y:S01]  /*0200*/  SHF.R.S32.HI R0, RZ, 0x5, R2.reuse ;  /* 0x00000005ff007819 */ /* 0x100fe20000011402 */
[----:B---3--:R-:W-:Y:S01]  /*0210*/  USHF.R.S32.HI UR9, URZ, 0x1f, UR40 ;  /* 0x0000001f3f097899 */ /* 0x008fe20008011428 */
[----:B------:R-:W-:Y:S01]  /*0220*/  SHF.R.S32.HI R3, RZ, 0x1f, R2 ;  /* 0x0000001fff037819 */ /* 0x000fe20000011402 */
[----:B------:R-:W-:Y:S01]  /*0230*/  UIMAD UR52, UR41, UR51, URZ ;  /* 0x00000033293472a4 */ /* 0x000fe2000f8e023f */
[C---:B------:R-:W-:Y:S01]  /*0240*/  LOP3.LUT R9, R2.reuse, 0xffffffe0, RZ, 0xc0, !PT ;  /* 0xffffffe002097812 */ /* 0x040fe200078ec0ff */
[----:B------:R-:W-:Y:S01]  /*0250*/  UIMAD UR51, UR51, UR13, URZ ;  /* 0x0000000d333372a4 */ /* 0x000fe2000f8e023f */
[-C--:B------:R-:W-:Y:S01]  /*0260*/  LEA.HI R3, R3, R0.reuse, RZ, 0x2 ;  /* 0x0000000003037211 */ /* 0x080fe200078f10ff */
[----:B------:R-:W-:Y:S01]  /*0270*/  ULDC UR15, c[0x0][0x1c0] ;  /* 0x00007000000f7ab9 */ /* 0x000fe20000000800 */
[----:B------:R-:W-:Y:S01]  /*0280*/  LEA.HI R2, R2, R0, RZ, 0x1 ;  /* 0x0000000002027211 */ /* 0x000fe200078f08ff */
[----:B------:R-:W-:Y:S01]  /*0290*/  IMAD.IADD R9, R8, 0x1, -R9 ;  /* 0x0000000108097824 */ /* 0x000fe200078e0a09 */
[----:B------:R-:W-:Y:S01]  /*02a0*/  LOP3.LUT R3, R3, 0xfffffffc, RZ, 0xc0, !PT ;  /* 0xfffffffc03037812 */ /* 0x000fe200078ec0ff */
[----:B------:R-:W-:Y:S01]  /*02b0*/  ULDC UR12, c[0x0][0x1c0] ;  /* 0x00007000000c7ab9 */ /* 0x000fe20000000800 */
[----:B------:R-:W-:Y:S01]  /*02c0*/  LOP3.LUT R2, R2, 0xfffffffe, RZ, 0xc0, !PT ;  /* 0xfffffffe02027812 */ /* 0x000fe200078ec0ff */
[----:B------:R-:W-:Y:S01]  /*02d0*/  UIMAD.WIDE.U32 UR48, UR40, UR16, URZ ;  /* 0x00000010283072a5 */ /* 0x000fe2000f8e003f */
[-C--:B------:R-:W-:Y:S01]  /*02e0*/  LEA.HI R5, R4, R8.reuse, RZ, 0x4 ;  /* 0x0000000804057211 */ /* 0x080fe200078f20ff */
[----:B------:R-:W-:Y:S01]  /*02f0*/  IMAD.IADD R18, R0, 0x1, -R3 ;  /* 0x0000000100127824 */ /* 0x000fe200078e0a03 */
[-C--:B------:R-:W-:Y:S01]  /*0300*/  LEA.HI R14, R4, R8.reuse, RZ, 0x7 ;  /* 0x00000008040e7211 */ /* 0x080fe200078f38ff */
[----:B------:R-:W-:Y:S01]  /*0310*/  IMAD.IADD R13, R0, 0x1, -R2 ;  /* 0x00000001000d7824 */ /* 0x000fe200078e0a02 */
[CC--:B------:R-:W-:Y:S01]  /*0320*/  LEA.HI R15, R4.reuse, R8.reuse, RZ, 0x6 ;  /* 0x00000008040f7211 */ /* 0x0c0fe200078f30ff */
[----:B------:R-:W-:Y:S01]  /*0330*/  UIMAD UR7, UR40, UR12, UR41 ;  /* 0x0000000c280772a4 */ /* 0x000fe2000f8e0229 */
[----:B------:R-:W-:Y:S01]  /*0340*/  LEA.HI R4, R4, R8, RZ, 0x2 ;  /* 0x0000000804047211 */ /* 0x000fe200078f10ff */
[----:B------:R-:W-:Y:S01]  /*0350*/  STL [R1+0x78], R18 ;  /* 0x0000781201007387 */ /* 0x000fe20000100800 */
[----:B------:R-:W-:Y:S01]  /*0360*/  SHF.R.S32.HI R3, RZ, 0x4, R5 ;  /* 0x00000004ff037819 */ /* 0x000fe20000011405 */
[----:B------:R-:W-:Y:S01]  /*0370*/  USHF.L.U32 UR50, UR51, 0x6, URZ ;  /* 0x0000000633327899 */ /* 0x000fe2000800063f */
[--C-:B------:R-:W-:Y:S01]  /*0380*/  SHF.R.S32.HI R2, RZ, 0x2, R4.reuse ;  /* 0x00000002ff027819 */ /* 0x100fe20000011404 */
[----:B------:R-:W-:Y:S01]  /*0390*/  ULDC UR55, c[0x0][0x214] ;  /* 0x0000850000377ab9 */ /* 0x000fe20000000800 */
[----:B------:R-:W-:Y:S01]  /*03a0*/  SHF.R.S32.HI R0, RZ, 0x1f, R4 ;  /* 0x0000001fff007819 */ /* 0x000fe20000011404 */
[----:B------:R-:W-:Y:S01]  /*03b0*/  ULDC.U8 UR11, c[0x0][0x3d0] ;  /* 0x0000f400000b7ab9 */ /* 0x000fe20000000000 */
[----:B------:R-:W-:Y:S01]  /*03c0*/  LOP3.LUT R6, R10, 0xfffffff8, RZ, 0xc0, !PT ;  /* 0xfffffff80a067812 */ /* 0x000fe200078ec0ff */
[----:B------:R-:W-:Y:S01]  /*03d0*/  ULDC UR56, c[0x0][0x224] ;  /* 0x0000890000387ab9 */ /* 0x000fe20000000800 */
[----:B------:R-:W-:Y:S01]  /*03e0*/  LEA.HI R0, R0, R2, RZ, 0x3 ;  /* 0x0000000200007211 */ /* 0x000fe200078f18ff */
[----:B------:R-:W-:Y:S01]  /*03f0*/  @UP5 UIMAD UR60, UR40, UR55, URZ ;  /* 0x00000037283c52a4 */ /* 0x000fe2000f8e023f */
[C---:B------:R-:W-:Y:S01]  /*0400*/  LOP3.LUT R7, R5.reuse, 0xfffffff0, RZ, 0xc0, !PT ;  /* 0xfffffff005077812 */ /* 0x040fe200078ec0ff */
[----:B------:R-:W-:Y:S01]  /*0410*/  IMAD.IADD R6, R8, 0x1, -R6 ;  /* 0x0000000108067824 */ /* 0x000fe200078e0a06 */
[----:B------:R-:W-:Y:S01]  /*0420*/  LOP3.LUT R11, R4, 0x7ffffffc, RZ, 0xc0, !PT ;  /* 0x7ffffffc040b7812 */ /* 0x000fe200078ec0ff */
[----:B------:R-:W-:Y:S01]  /*0430*/  ULDC.64 UR4, c[0x0][0x118] ;  /* 0x0000460000047ab9 */ /* 0x000fe20000000a00 */
[----:B------:R-:W-:Y:S01]  /*0440*/  LOP3.LUT R0, R0, 0xfffffff8, RZ, 0xc0, !PT ;  /* 0xfffffff800007812 */ /* 0x000fe200078ec0ff */
[C---:B------:R-:W-:Y:S01]  /*0450*/  IMAD.IADD R7, R8.reuse, 0x1, -R7 ;  /* 0x0000000108077824 */ /* 0x040fe200078e0a07 */
[----:B------:R-:W-:Y:S01]  /*0460*/  LEA.HI R4, R5, R3, RZ, 0x1 ;  /* 0x0000000305047211 */ /* 0x000fe200078f08ff */
[----:B------:R-:W-:Y:S01]  /*0470*/  IMAD.IADD R16, R8, 0x1, -R11 ;  /* 0x0000000108107824 */ /* 0x000fe200078e0a0b */
[----:B------:R-:W-:Y:S01]  /*0480*/  SHF.R.S32.HI R12, RZ, 0x3, R10 ;  /* 0x00000003ff0c7819 */ /* 0x000fe2000001140a */
[----:B------:R-:W-:Y:S01]  /*0490*/  IMAD.IADD R8, R2, 0x1, -R0 ;  /* 0x0000000102087824 */ /* 0x000fe200078e0a00 */
[----:B------:R-:W-:Y:S01]  /*04a0*/  LOP3.LUT R4, R4, 0xfffffffe, RZ, 0xc0, !PT ;  /* 0xfffffffe04047812 */ /* 0x000fe200078ec0ff */
[----:B------:R-:W-:Y:S01]  /*04b0*/  ULDC UR44, c[0x0][0x2e8] ;  /* 0x0000ba00002c7ab9 */ /* 0x000fe20000000800 */
[----:B------:R-:W-:Y:S01]  /*04c0*/  SHF.R.S32.HI R2, RZ, 0x1f, R9 ;  /* 0x0000001fff027819 */ /* 0x000fe20000011409 */
[----:B------:R-:W-:Y:S01]  /*04d0*/  IMAD.SHL.U32 R0, R12, 0x40, RZ ;  /* 0x000000400c007824 */ /* 0x000fe200078e00ff */
[C---:B------:R-:W-:Y:S01]  /*04e0*/  LOP3.LUT P4, RZ, R6.reuse, 0x2, RZ, 0xc0, !PT ;  /* 0x0000000206ff7812 */ /* 0x040fe2000788c0ff */
[----:B------:R-:W-:Y:S01]  /*04f0*/  IMAD.IADD R11, R3, 0x1, -R4 ;  /* 0x00000001030b7824 */ /* 0x000fe200078e0a04 */
[----:B------:R-:W-:Y:S01]  /*0500*/  SHF.R.S32.HI R3, RZ, 0x1f, R7 ;  /* 0x0000001fff037819 */ /* 0x000fe20000011407 */
[----:B------:R-:W-:Y:S01]  /*0510*/  IMAD.SHL.U32 R4, R6, 0x8, RZ ;  /* 0x0000000806047824 */ /* 0x000fe200078e00ff */
[----:B------:R-:W-:Y:S01]  /*0520*/  LOP3.LUT R0, R0, 0x1c0, RZ, 0xc0, !PT ;  /* 0x000001c000007812 */ /* 0x000fe200078ec0ff */
[----:B------:R-:W-:Y:S01]  /*0530*/  UISETP.NE.AND UP6, UPT, UR11, URZ, UPT ;  /* 0x0000003f0b00728c */ /* 0x000fe2000bfc5270 */
[----:B------:R-:W-:Y:S01]  /*0540*/  LEA.HI R17, R2, R9, RZ, 0x2 ;  /* 0x0000000902117211 */ /* 0x000fe200078f10ff */
[----:B------:R-:W-:Y:S01]  /*0550*/  UIMAD.WIDE.U32 UR46, UR42, UR48, URZ ;  /* 0x000000302a2e72a5 */ /* 0x000fe2000f8e003f */
[----:B------:R-:W-:Y:S01]  /*0560*/  SHF.R.U32.HI R2, RZ, 0x3, R0 ;  /* 0x00000003ff027819 */ /* 0x000fe20000011600 */
[----:B------:R1:W-:Y:S01]  /*0570*/  STL [R1+0x80], R4 ;  /* 0x0000800401007387 */ /* 0x0003e20000100800 */
[----:B------:R-:W-:Y:S01]  /*0580*/  LOP3.LUT R0, R0, 0x38, R4, 0xf8, !PT ;  /* 0x0000003800007812 */ /* 0x000fe200078ef804 */
[----:B------:R-:W-:Y:S01]  /*0590*/  UIMAD UR57, UR43, UR48, URZ ;  /* 0x000000302b3972a4 */ /* 0x000fe2000f8e023f */
[----:B------:R-:W-:Y:S01]  /*05a0*/  LEA.HI R12, R3, R7, RZ, 0x3 ;  /* 0x00000007030c7211 */ /* 0x000fe200078f18ff */
[----:B------:R-:W-:Y:S01]  /*05b0*/  IMAD.U32 R3, RZ, RZ, UR8 ;  /* 0x00000008ff037e24 */ /* 0x000fe2000f8e00ff */
[----:B------:R-:W-:Y:S01]  /*05c0*/  LOP3.LUT R9, R0, R2, RZ, 0x3c, !PT ;  /* 0x0000000200097212 */ /* 0x000fe200078e3cff */
[----:B------:R-:W-:Y:S01]  /*05d0*/  IMAD.SHL.U32 R0, R6, 0x40, RZ ;  /* 0x0000004006007824 */ /* 0x000fe200078e00ff */
[----:B------:R-:W-:Y:S01]  /*05e0*/  LOP3.LUT R2, R12, 0xfffffff8, RZ, 0xc0, !PT ;  /* 0xfffffff80c027812 */ /* 0x000fe200078ec0ff */
[----:B------:R-:W-:Y:S01]  /*05f0*/  USHF.R.S32.HI UR8, URZ, 0x1f, UR16 ;  /* 0x0000001f3f087899 */ /* 0x000fe20008011410 */
[----:B------:R-:W-:Y:S01]  /*0600*/  LOP3.LUT P3, RZ, R6, 0x4, RZ, 0xc0, !PT ;  /* 0x0000000406ff7812 */ /* 0x000fe2000786c0ff */
[----:B------:R2:W-:Y:S01]  /*0610*/  STL [R1+0x8c], R3 ;  /* 0x00008c0301007387 */ /* 0x0005e20000100800 */
[----:B------:R-:W-:Y:S01]  /*0620*/  LOP3.LUT R0, R0, 0x1c0, RZ, 0xc0, !PT ;  /* 0x000001c000007812 */ /* 0x000fe200078ec0ff */
[----:B------:R-:W-:Y:S01]  /*0630*/  IMAD.IADD R7, R7, 0x1, -R2 ;  /* 0x0000000107077824 */ /* 0x000fe200078e0a02 */
[----:B------:R-:W-:Y:S01]  /*0640*/  SHF.R.S32.HI R14, RZ, 0x7, R14 ;  /* 0x00000007ff0e7819 */ /* 0x000fe2000001140e */
[----:B------:R-:W-:Y:S01]  /*0650*/  IMAD.SHL.U32 R2, R13, 0x10, RZ ;  /* 0x000000100d027824 */ /* 0x000fe200078e00ff */
[----:B------:R-:W-:Y:S01]  /*0660*/  LOP3.LUT R5, R0, 0x8, R10, 0xf8, !PT ;  /* 0x0000000800057812 */ /* 0x000fe200078ef80a */
[----:B------:R-:W-:-:S02]  /*0670*/  UIMAD UR58, UR8, UR40, URZ ;  /* 0x00000028083a72a4 */ /* 0x000fc4000f8e023f */
[----:B------:R-:W-:Y:S01]  /*0680*/  @!UP5 UIMAD UR8, UR40, UR15, UR41 ;  /* 0x0000000f2808d2a4 */ /* 0x000fe2000f8e0229 */
[----:B------:R-:W-:Y:S01]  /*0690*/  LOP3.LUT R6, R0, 0x10, R2, 0xf8, !PT ;  /* 0x0000001000067812 */ /* 0x000fe200078ef802 */
[----:B------:R-:W-:Y:S01]  /*06a0*/  IMAD.SHL.U32 R2, R11, 0x200, RZ ;  /* 0x000002000b027824 */ /* 0x000fe200078e00ff */
[----:B------:R-:W-:Y:S02]  /*06b0*/  USHF.R.S32.HI UR59, URZ, 0x1f, UR52 ;  /* 0x0000001f3f3b7899 */ /* 0x000fe40008011434 */
[----:B------:R-:W-:Y:S01]  /*06c0*/  UIMAD UR56, UR7, UR56, URZ ;  /* 0x00000038073872a4 */ /* 0x000fe2000f8e023f */
[----:B-1----:R-:W-:Y:S01]  /*06d0*/  IMAD.U32 R4, RZ, RZ, UR6 ;  /* 0x00000006ff047e24 */ /* 0x002fe2000f8e00ff */
[----:B------:R-:W-:Y:S01]  /*06e0*/  SHF.R.U32.HI R4, RZ, 0x3, R0 ;  /* 0x00000003ff047819 */ /* 0x000fe20000011600 */
[----:B------:R-:W-:Y:S02]  /*06f0*/  USHF.L.U32 UR6, UR40, 0x7, URZ ;  /* 0x0000000728067899 */ /* 0x000fe4000800063f */
[----:B------:R-:W-:Y:S01]  /*0700*/  @!UP5 UIMAD UR55, UR8, UR55, URZ ;  /* 0x000000370837d2a4 */ /* 0x000fe2000f8e023f */
[----:B------:R-:W-:Y:S01]  /*0710*/  LOP3.LUT R0, R5, R4, RZ, 0x3c, !PT ;  /* 0x0000000405007212 */ /* 0x000fe200078e3cff */
[----:B------:R-:W-:Y:S01]  /*0720*/  USHF.R.S32.HI UR54, URZ, 0x1f, UR50 ;  /* 0x0000001f3f367899 */ /* 0x000fe20008011432 */
[----:B------:R-:W-:Y:S01]  /*0730*/  LOP3.LUT R5, R6, 0x8, R10, 0xf8, !PT ;  /* 0x0000000806057812 */ /* 0x000fe200078ef80a */
[----:B------:R-:W-:Y:S01]  /*0740*/  IMAD.SHL.U32 R6, R11, 0x20, RZ ;  /* 0x000000200b067824 */ /* 0x000fe200078e00ff */
[----:B------:R-:W-:Y:S01]  /*0750*/  ULDC.U8 UR36, c[0x0][0x2d8] ;  /* 0x0000b60000247ab9 */ /* 0x000fe20000000000 */
[----:B--2---:R-:W-:-:S02]  /*0760*/  LOP3.LUT R3, R8, 0x1, RZ, 0xc0, !PT ;  /* 0x0000000108037812 */ /* 0x004fc400078ec0ff */
[----:B------:R-:W-:Y:S01]  /*0770*/  LOP3.LUT R4, R2, R5, R4, 0xf6, !PT ;  /* 0x0000000502047212 */ /* 0x000fe200078ef604 */
[----:B------:R-:W-:Y:S01]  /*0780*/  IMAD.SHL.U32 R5, R8, 0x40, RZ ;  /* 0x0000004008057824 */ /* 0x000fe200078e00ff */
[----:B------:R-:W-:Y:S01]  /*0790*/  ISETP.NE.U32.AND P0, PT, R3, 0x1, PT ;  /* 0x000000010300780c */ /* 0x000fe20003f05070 */
[C---:B------:R-:W-:Y:S01]  /*07a0*/  IMAD R3, R14.reuse, 0x800, R2 ;  /* 0x000008000e037824 */ /* 0x040fe200078e0202 */
[----:B------:R-:W-:Y:S01]  /*07b0*/  SHF.R.S32.HI R2, RZ, 0x6, R15 ;  /* 0x00000006ff027819 */ /* 0x000fe2000001140f */
[----:B------:R-:W-:Y:S01]  /*07c0*/  IMAD.SHL.U32 R14, R14, 0x20, RZ ;  /* 0x000000200e0e7824 */ /* 0x000fe200078e00ff */
[----:B------:R-:W-:Y:S01]  /*07d0*/  R2P PR, R8, 0x6 ;  /* 0x0000000608007804 */ /* 0x000fe20000000000 */
[----:B------:R-:W-:Y:S01]  /*07e0*/  IMAD.IADD R0, R3, 0x1, R0 ;  /* 0x0000000103007824 */ /* 0x000fe200078e0200 */
[C---:B------:R-:W-:Y:S01]  /*07f0*/  LOP3.LUT P6, RZ, R7.reuse, 0x2, RZ, 0xc0, !PT ;  /* 0x0000000207ff7812 */ /* 0x040fe200078cc0ff */
[----:B------:R-:W-:Y:S01]  /*0800*/  IMAD.U32 R3, RZ, RZ, UR6 ;  /* 0x00000006ff037e24 */ /* 0x000fe2000f8e00ff */
[----:B------:R-:W-:Y:S01]  /*0810*/  LOP3.LUT P5, RZ, R7, 0x4, RZ, 0xc0, !PT ;  /* 0x0000000407ff7812 */ /* 0x000fe200078ac0ff */
[C---:B------:R-:W-:Y:S01]  /*0820*/  IMAD R10, R2.reuse, 0x200, R9 ;  /* 0x00000200020a7824 */ /* 0x040fe200078e0209 */
[----:B------:R1:W-:Y:S01]  /*0830*/  STL [R1+0x88], R14 ;  /* 0x0000880e01007387 */ /* 0x0003e20000100800 */
[----:B------:R-:W-:Y:S01]  /*0840*/  IMAD.SHL.U32 R3, R2, 0x8, RZ ;  /* 0x0000000802037824 */ /* 0x000fe200078e00ff */
[----:B------:R-:W-:Y:S01]  /*0850*/  LOP3.LUT R2, R5, 0x1c0, RZ, 0xc0, !PT ;  /* 0x000001c005027812 */ /* 0x000fe200078ec0ff */
[----:B------:R-:W-:Y:S01]  /*0860*/  IMAD.SHL.U32 R7, R7, 0x40, RZ ;  /* 0x0000004007077824 */ /* 0x000fe200078e00ff */
[----:B------:R-:W-:Y:S01]  /*0870*/  UIMAD UR6, UR40, UR14, UR41 ;  /* 0x0000000e280672a4 */ /* 0x000fe2000f8e0229 */
[----:B------:R-:W-:Y:S01]  /*0880*/  IMAD.SHL.U32 R252, R0, 0x2, RZ ;  /* 0x0000000200fc7824 */ /* 0x000fe200078e00ff */
[----:B------:R-:W-:-:S02]  /*0890*/  LOP3.LUT R3, R3, 0x18, RZ, 0xc0, !PT ;  /* 0x0000001803037812 */ /* 0x000fc400078ec0ff */
[----:B------:R-:W-:Y:S01]  /*08a0*/  SHF.R.U32.HI R5, RZ, 0x3, R2 ;  /* 0x00000003ff057819 */ /* 0x000fe20000011602 */
[----:B------:R-:W-:Y:S01]  /*08b0*/  USHF.L.U32 UR45, UR6, 0x5, URZ ;  /* 0x00000005062d7899 */ /* 0x000fe2000800063f */
[----:B------:R-:W-:Y:S02]  /*08c0*/  LOP3.LUT R9, R3, 0x20, R6, 0xf8, !PT ;  /* 0x0000002003097812 */ /* 0x000fe400078ef806 */
[----:B------:R-:W-:Y:S01]  /*08d0*/  LOP3.LUT R8, R5, R2, R3, 0x1e, !PT ;  /* 0x0000000205087212 */ /* 0x000fe200078e1e03 */
[----:B------:R-:W-:Y:S01]  /*08e0*/  USHF.R.S32.HI UR53, URZ, 0x1f, UR45 ;  /* 0x0000001f3f357899 */ /* 0x000fe2000801142d */
[----:B------:R-:W-:Y:S01]  /*08f0*/  LOP3.LUT R3, R2, 0x20, R14, 0xf8, !PT ;  /* 0x0000002002037812 */ /* 0x000fe200078ef80e */
[----:B------:R-:W-:-:S03]  /*0900*/  IMAD.SHL.U32 R2, R16, 0x2, RZ ;  /* 0x0000000210027824 */ /* 0x000fc600078e00ff */
[----:B------:R-:W-:Y:S01]  /*0910*/  LOP3.LUT R5, R3, R5, RZ, 0x3c, !PT ;  /* 0x0000000503057212 */ /* 0x000fe200078e3cff */
[--C-:B------:R-:W-:Y:S02]  /*0920*/  IMAD R6, R18, 0x400, R2.reuse ;  /* 0x0000040012067824 */ /* 0x100fe400078e0202 */
[----:B------:R-:W-:Y:S01]  /*0930*/  IMAD.U32 R3, RZ, RZ, UR9 ;  /* 0x00000009ff037e24 */ /* 0x000fe2000f8e00ff */
[----:B------:R-:W-:Y:S01]  /*0940*/  USHF.R.S32.HI UR9, URZ, 0x1f, UR41 ;  /* 0x0000001f3f097899 */ /* 0x000fe20008011429 */
[----:B------:R-:W-:Y:S01]  /*0950*/  IMAD R3, R13, 0x400, R2 ;  /* 0x000004000d037824 */ /* 0x000fe200078e0202 */
[----:B------:R-:W-:Y:S01]  /*0960*/  LOP3.LUT R2, R7, 0x1c0, RZ, 0xc0, !PT ;  /* 0x000001c007027812 */ /* 0x000fe200078ec0ff */
[----:B------:R-:W-:Y:S02]  /*0970*/  IMAD.IADD R15, R6, 0x1, R5 ;  /* 0x00000001060f7824 */ /* 0x000fe400078e0205 */
[----:B------:R-:W-:Y:S02]  /*0980*/  IMAD.SHL.U32 R5, R11, 0x8, RZ ;  /* 0x000000080b057824 */ /* 0x000fe400078e00ff */
[----:B------:R-:W-:-:S02]  /*0990*/  IMAD.SHL.U32 R7, R12, 0x40, RZ ;  /* 0x000000400c077824 */ /* 0x000fc400078e00ff */
[----:B-1----:R-:W-:Y:S01]  /*09a0*/  IMAD.IADD R14, R3, 0x1, R8 ;  /* 0x00000001030e7824 */ /* 0x002fe200078e0208 */
[----:B------:R-:W-:Y:S01]  /*09b0*/  LOP3.LUT R5, R2, 0x8, R5, 0xf8, !PT ;  /* 0x0000000802057812 */ /* 0x000fe200078ef805 */
[----:B------:R-:W-:Y:S01]  /*09c0*/  IMAD.U32 R3, RZ, RZ, UR9 ;  /* 0x00000009ff037e24 */ /* 0x000fe2000f8e00ff */
[--C-:B------:R-:W-:Y:S01]  /*09d0*/  SHF.R.U32.HI R3, RZ, 0x3, R2.reuse ;  /* 0x00000003ff037819 */ /* 0x100fe20000011602 */
[----:B------:R-:W-:Y:S01]  /*09e0*/  IMAD.MOV.U32 R11, RZ, RZ, 0x40 ;  /* 0x00000040ff0b7424 */ /* 0x000fe200078e00ff */
[----:B------:R-:W-:Y:S01]  /*09f0*/  LOP3.LUT R7, R7, 0xfffffe00, RZ, 0xc0, !PT ;  /* 0xfffffe0007077812 */ /* 0x000fe200078ec0ff */
[----:B------:R-:W-:Y:S01]  /*0a00*/  IMAD.MOV.U32 R6, RZ, RZ, 0x20 ;  /* 0x00000020ff067424 */ /* 0x000fe200078e00ff */
[----:B------:R-:W-:Y:S01]  /*0a10*/  LOP3.LUT R2, R3, R9, R2, 0x1e, !PT ;  /* 0x0000000903027212 */ /* 0x000fe200078e1e02 */
[----:B------:R-:W-:Y:S01]  /*0a20*/  IMAD.MOV.U32 R12, RZ, RZ, -0x10 ;  /* 0xfffffff0ff0c7424 */ /* 0x000fe200078e00ff */
[----:B------:R-:W-:Y:S01]  /*0a30*/  LOP3.LUT R3, R5, R3, RZ, 0x3c, !PT ;  /* 0x0000000305037212 */ /* 0x000fe200078e3cff */
[----:B------:R-:W-:Y:S01]  /*0a40*/  IMAD R8, R18, 0x400, R7 ;  /* 0x0000040012087824 */ /* 0x000fe200078e0207 */
[----:B------:R-:W-:Y:S01]  /*0a50*/  SHF.R.S32.HI R5, RZ, 0x2, R17 ;  /* 0x00000002ff057819 */ /* 0x000fe20000011411 */
[----:B------:R-:W-:Y:S01]  /*0a60*/  IMAD R9, R13, 0x400, R7 ;  /* 0x000004000d097824 */ /* 0x000fe200078e0207 */
        /* <DEDUP_REMOVED lines=53> */
.L_x_883:
        /* <DEDUP_REMOVED lines=53> */
.L_x_853:
        /* <DEDUP_REMOVED lines=67> */
.L_x_855:
        /* <DEDUP_REMOVED lines=18> */
.L_x_856:
        /* <DEDUP_REMOVED lines=15> */
[----:B------:R-:W-:Y:S02]  /*1750*/  @!UP3 UIMAD.WIDE.U32 UR6, UR40, UR6, URZ ;  /* 0x000000062806b2a5 */ /* 0x000fe4000f8e003f */
[----:B------:R-:W-:-:S02]  /*1760*/  USHF.R.S32.HI UR20, URZ, 0x1f, UR38 ;  /* 0x0000001f3f147899 */ /* 0x000fc40008011426 */
        /* <DEDUP_REMOVED lines=17> */
[----:B------:R-:W-:-:S04]  /*1880*/  USEL UR6, UR19, URZ, UP1 ;  /* 0x0000003f13067287 */ /* 0x000fc80008800000 */
        /* <DEDUP_REMOVED lines=38> */
.L_x_857:
[----:B------:R-:W-:Y:S02]  /*1af0*/  UMOV UR9, UR56 ;  /* 0x0000003800097c82 */ /* 0x000fe40008000000 */
.L_x_858:
        /* <DEDUP_REMOVED lines=25> */
[----:B------:R-:W-:-:S03]  /*1c90*/  SHF.R.S32.HI R27, RZ, 0x3, R27 ;  /* 0x00000003ff1b7819 */ /* 0x000fc6000001141b */
        /* <DEDUP_REMOVED lines=15> */
[----:B-----5:R-:W-:Y:S01]  /*1d90*/  SHF.R.S32.HI R5, RZ, 0x1f, R22 ;  /* 0x0000001fff057819 */ /* 0x020fe20000011416 */
[----:B------:R-:W-:Y:S01]  /*1da0*/  UIMAD.WIDE UR6, UR6, UR33, UR30 ;  /* 0x00000021060672a5 */ /* 0x000fe2000f8e021e */
[----:B------:R-:W-:Y:S02]  /*1db0*/  IADD3 R6, P1, R14, UR22, RZ ;  /* 0x000000160e067c10 */ /* 0x000fe4000ff3e0ff */
[----:B------:R-:W-:Y:S02]  /*1dc0*/  LEA.HI R5, R5, R22, RZ, 0x5 ;  /* 0x0000001605057211 */ /* 0x000fe400078f28ff */
[----:B------:R-:W-:Y:S01]  /*1dd0*/  IADD3.X R7, R15, UR23, RZ, P1, !PT ;  /* 0x000000170f077c10 */ /* 0x000fe20008ffe4ff */
[----:B------:R-:W-:Y:S01]  /*1de0*/  ULDC.64 UR22, c[0x0][0x200] ;  /* 0x0000800000167ab9 */ /* 0x000fe20000000a00 */
[----:B------:R-:W-:Y:S01]  /*1df0*/  LOP3.LUT R11, R5, 0xffffffe0, RZ, 0xc0, !PT ;  /* 0xffffffe0050b7812 */ /* 0x000fe200078ec0ff */
[----:B------:R-:W-:Y:S01]  /*1e00*/  UMOV UR16, UR6 ;  /* 0x0000000600107c82 */ /* 0x000fe20008000000 */
[----:B------:R-:W-:Y:S01]  /*1e10*/  SHF.R.S32.HI R5, RZ, 0x5, R5 ;  /* 0x00000005ff057819 */ /* 0x000fe20000011405 */
[----:B------:R-:W-:Y:S01]  /*1e20*/  IMAD.WIDE.U32 R6, R10, c[0x0][0x370], R6 ;  /* 0x0000dc000a067a25 */ /* 0x000fe200078e0006 */
[----:B------:R-:W-:-:S02]  /*1e30*/  UIADD3 UR6, -UR8, UR14, UR38 ;  /* 0x0000000e08067290 */ /* 0x000fc4000fffe126 */
[----:B------:R-:W-:Y:S01]  /*1e40*/  UMOV UR15, UR7 ;  /* 0x00000007000f7c82 */ /* 0x000fe20008000000 */
[----:B------:R-:W-:Y:S01]  /*1e50*/  IMAD.IADD R22, R22, 0x1, -R11 ;  /* 0x0000000116167824 */ /* 0x000fe200078e0a0b */
[----:B------:R-:W-:Y:S01]  /*1e60*/  IADD3 R7, R7, UR10, RZ ;  /* 0x0000000a07077c10 */ /* 0x000fe2000fffe0ff */
[----:B------:R-:W-:Y:S02]  /*1e70*/  UIADD3 UR6, UR6, -UR17, URZ ;  /* 0x8000001106067290 */ /* 0x000fe4000fffe03f */
[----:B------:R-:W-:Y:S02]  /*1e80*/  IMAD R5, R5, UR51, R22 ;  /* 0x0000003305057c24 */ /* 0x000fe4000f8e0216 */
[----:B------:R-:W-:-:S03]  /*1e90*/  USHF.R.S32.HI UR17, URZ, 0x1f, UR6 ;  /* 0x0000001f3f117899 */ /* 0x000fc60008011406 */
[C---:B------:R-:W-:Y:S01]  /*1ea0*/  IADD3 R11, P1, R5.reuse, UR21, RZ ;  /* 0x00000015050b7c10 */ /* 0x040fe2000ff3e0ff */
[----:B------:R-:W-:Y:S02]  /*1eb0*/  ULEA.HI UR17, UR17, UR6, URZ, 0x6 ;  /* 0x0000000611117291 */ /* 0x000fe4000f8f303f */
[----:B------:R-:W-:Y:S01]  /*1ec0*/  UIMAD.WIDE UR6, UR11, UR33, UR22 ;  /* 0x000000210b0672a5 */ /* 0x000fe2000f8e0216 */
[----:B------:R-:W-:Y:S01]  /*1ed0*/  LEA.HI.X.SX32 R10, R5, UR19, 0x1, P1 ;  /* 0x00000013050a7c11 */ /* 0x000fe200088f0eff */
[----:B------:R-:W-:Y:S01]  /*1ee0*/  IMAD.U32 R5, RZ, RZ, UR41 ;  /* 0x00000029ff057e24 */ /* 0x000fe2000f8e00ff */
[----:B------:R-:W-:Y:S01]  /*1ef0*/  USHF.R.S32.HI UR17, URZ, 0x6, UR17 ;  /* 0x000000063f117899 */ /* 0x000fe20008011411 */
[----:B------:R-:W-:Y:S02]  /*1f00*/  LEA R16, P1, R11, c[0x0][0x350], 0x2 ;  /* 0x0000d4000b107a11 */ /* 0x000fe400078210ff */
[----:B------:R-:W-:Y:S01]  /*1f10*/  IMAD.WIDE.U32 R6, R5, c[0x0][0x378], R6 ;  /* 0x0000de0005067a25 */ /* 0x000fe200078e0006 */
[----:B------:R-:W-:Y:S01]  /*1f20*/  UISETP.LT.AND UP1, UPT, URZ, UR17, UPT ;  /* 0x000000113f00728c */ /* 0x000fe2000bf21270 */
[----:B------:R-:W-:-:S02]  /*1f30*/  LEA.HI.X R17, R11, c[0x0][0x354], R10, 0x2, P1 ;  /* 0x0000d5000b117a11 */ /* 0x000fc400008f140a */
[----:B------:R-:W-:Y:S01]  /*1f40*/  IMAD.WIDE.U32 R8, R5, c[0x0][0x1a8], R8 ;  /* 0x00006a0005087a25 */ /* 0x000fe200078e0008 */
[----:B------:R-:W-:Y:S01]  /*1f50*/  IADD3 R7, R7, UR13, RZ ;  /* 0x0000000d07077c10 */ /* 0x000fe2000fffe0ff */
[----:B------:R-:W-:Y:S02]  /*1f60*/  USEL UR17, URZ, UR17, !UP1 ;  /* 0x000000113f117287 */ /* 0x000fe4000c800000 */
[----:B------:R-:W-:Y:S01]  /*1f70*/  IMAD R5, R20, c[0x0][0x370], RZ ;  /* 0x0000dc0014057a24 */ /* 0x000fe200078e02ff */
[----:B------:R-:W-:Y:S01]  /*1f80*/  IADD3 R9, R9, UR18, RZ ;  /* 0x0000001209097c10 */ /* 0x000fe2000fffe0ff */
[C---:B------:R-:W-:Y:S01]  /*1f90*/  IMAD.WIDE.U32 R6, R27.reuse, c[0x0][0x370], R6 ;  /* 0x0000dc001b067a25 */ /* 0x040fe200078e0006 */
[----:B------:R-:W-:Y:S01]  /*1fa0*/  LEA R28, P3, R8, c[0x0][0x160], 0x1 ;  /* 0x00005800081c7a11 */ /* 0x000fe200078608ff */
[----:B------:R-:W-:Y:S02]  /*1fb0*/  UISETP.GT.AND UP1, UPT, UR25, UR17, UPT ;  /* 0x000000111900728c */ /* 0x000fe4000bf24270 */
[----:B------:R-:W-:Y:S01]  /*1fc0*/  IMAD R5, R27, c[0x0][0x374], R5 ;  /* 0x0000dd001b057a24 */ /* 0x000fe200078e0205 */
[----:B------:R-:W-:-:S02]  /*1fd0*/  LEA R30, P2, R6, c[0x0][0x330], 0x1 ;  /* 0x0000cc00061e7a11 */ /* 0x000fc400078408ff */
[----:B------:R-:W-:Y:S01]  /*1fe0*/  LEA.HI.X R29, R8, c[0x0][0x164], R9, 0x1, P3 ;  /* 0x00005900081d7a11 */ /* 0x000fe200018f0c09 */
[----:B------:R-:W-:Y:S01]  /*1ff0*/  IMAD.IADD R5, R7, 0x1, R5 ;  /* 0x0000000107057824 */ /* 0x000fe200078e0205 */
[----:B------:R-:W-:-:S03]  /*2000*/  PLOP3.LUT P1, PT, PT, PT, UP1, 0x80, 0x0 ;  /* 0x000000000000781c */ /* 0x000fc60003f2f018 */
[----:B------:R1:W-:Y:S01]  /*2010*/  STL.64 [R1+0x48], R28 ;  /* 0x0000481c01007387 */ /* 0x0003e20000100a00 */
[----:B------:R-:W-:-:S03]  /*2020*/  LEA.HI.X R31, R6, c[0x0][0x334], R5, 0x1, P2 ;  /* 0x0000cd00061f7a11 */ /* 0x000fc600010f0c05 */
[----:B------:R1:W-:Y:S04]  /*2030*/  STL.64 [R1+0x30], R16 ;  /* 0x0000301001007387 */ /* 0x0003e80000100a00 */
[----:B------:R1:W-:Y:S02]  /*2040*/  STL.64 [R1+0x40], R30 ;  /* 0x0000401e01007387 */ /* 0x0003e40000100a00 */
        /* <DEDUP_REMOVED lines=19> */
.L_x_860:
        /* <DEDUP_REMOVED lines=18> */
.L_x_861:
[----:B------:R-:W-:Y:S01]  /*22a0*/  ULDC.64 UR6, c[0x0][0x3a0] ;  /* 0x0000e80000067ab9 */ /* 0x000fe20000000a00 */
        /* <DEDUP_REMOVED lines=29> */
.L_x_863:
[----:B------:R-:W-:Y:S05]  /*2480*/  BSYNC B0 ;  /* 0x0000000000007941 */ /* 0x000fea0003800000 */
.L_x_862:
[----:B--2---:R-:W-:Y:S01]  /*2490*/  IADD3 R4, R27, 0x20, RZ ;  /* 0x000000201b047810 */ /* 0x004fe20007ffe0ff */
        /* <DEDUP_REMOVED lines=15> */
.L_x_865:
[----:B------:R-:W-:Y:S05]  /*2590*/  BSYNC B0 ;  /* 0x0000000000007941 */ /* 0x000fea0003800000 */
.L_x_864:
[----:B------:R-:W-:Y:S01]  /*25a0*/  ULDC.64 UR6, c[0x0][0x3a8] ;  /* 0x0000ea0000067ab9 */ /* 0x000fe20000000a00 */
[----:B--2---:R-:W-:Y:S01]  /*25b0*/  IMAD.U32 R4, RZ, RZ, UR38 ;  /* 0x00000026ff047e24 */ /* 0x004fe2000f8e00ff */
        /* <DEDUP_REMOVED lines=26> */
.L_x_867:
[----:B------:R-:W-:Y:S05]  /*2760*/  BSYNC B0 ;  /* 0x0000000000007941 */ /* 0x000fea0003800000 */
.L_x_866:
[----:B------:R-:W-:Y:S05]  /*2770*/  @P0 BRA `(.L_x_868) ;  /* 0x000063e000000947 */ /* 0x000fea0003800000 */
[----:B--2---:R-:W-:Y:S02]  /*2780*/  IADD3 R4, P0, R27, 0x20, RZ ;  /* 0x000000201b047810 */ /* 0x004fe40007f1e0ff */
        /* <DEDUP_REMOVED lines=12> */
.L_x_859:
[----:B------:R-:W2:Y:S01]  /*2850*/  LDL R26, [R1+0x38] ;  /* 0x00003800011a7983 */ /* 0x000ea20000100800 */
[----:B------:R-:W-:Y:S01]  /*2860*/  ULDC.64 UR10, c[0x0][0x1a0] ;  /* 0x00006800000a7ab9 */ /* 0x000fe20000000a00 */
[----:B------:R-:W-:Y:S01]  /*2870*/  IMAD.U32 R6, RZ, RZ, UR38 ;  /* 0x00000026ff067e24 */ /* 0x000fe2000f8e00ff */
[----:B------:R-:W-:-:S02]  /*2880*/  UIMAD UR10, UR20, UR10, URZ ;  /* 0x0000000a140a72a4 */ /* 0x000fc4000f8e023f */
[----:B------:R-:W-:Y:S01]  /*2890*/  ULDC.64 UR12, c[0x0][0x198] ;  /* 0x00006600000c7ab9 */ /* 0x000fe20000000a00 */
[----:B------:R-:W-:Y:S01]  /*28a0*/  IMAD.WIDE.U32 R6, R6, c[0x0][0x1a0], R14 ;  /* 0x0000680006067a25 */ /* 0x000fe200078e000e */
[----:B------:R-:W-:Y:S02]  /*28b0*/  UIMAD UR10, UR38, UR11, UR10 ;  /* 0x0000000b260a72a4 */ /* 0x000fe4000f8e020a */
[----:B------:R-:W-:Y:S02]  /*28c0*/  UIMAD UR12, UR20, UR12, URZ ;  /* 0x0000000c140c72a4 */ /* 0x000fe4000f8e023f */
[----:B------:R-:W-:Y:S02]  /*28d0*/  IADD3 R8, P0, R6, UR26, RZ ;  /* 0x0000001a06087c10 */ /* 0x000fe4000ff1e0ff */
[----:B------:R-:W-:Y:S01]  /*28e0*/  IMAD.U32 R5, RZ, RZ, UR10 ;  /* 0x0000000aff057e24 */ /* 0x000fe2000f8e00ff */
[----:B------:R-:W-:Y:S01]  /*28f0*/  MOV R6, UR38 ;  /* 0x0000002600067c02 */ /* 0x000fe20008000f00 */
[----:B------:R-:W-:-:S03]  /*2900*/  UIMAD UR11, UR38, UR13, UR12 ;  /* 0x0000000d260b72a4 */ /* 0x000fc6000f8e020c */
[----:B------:R-:W-:Y:S01]  /*2910*/  IADD3.X R9, R7, UR27, R5, P0, !PT ;  /* 0x0000001b07097c10 */ /* 0x000fe200087fe405 */
[----:B------:R-:W-:Y:S01]  /*2920*/  IMAD.WIDE.U32 R6, R6, c[0x0][0x198], R14 ;  /* 0x0000660006067a25 */ /* 0x000fe200078e000e */
[----:B------:R-:W-:-:S04]  /*2930*/  UIMAD UR10, UR9, -0x40, UR14 ;  /* 0xffffffc0090a78a4 */ /* 0x000fc8000f8e020e */
[----:B------:R-:W-:Y:S02]  /*2940*/  IADD3 R10, P0, R6, UR28, RZ ;  /* 0x0000001c060a7c10 */ /* 0x000fe4000ff1e0ff */
[----:B------:R-:W-:Y:S01]  /*2950*/  IADD3 R6, R27, 0x20, RZ ;  /* 0x000000201b067810 */ /* 0x000fe20007ffe0ff */
[----:B------:R-:W-:Y:S01]  /*2960*/  IMAD.U32 R5, RZ, RZ, UR11 ;  /* 0x0000000bff057e24 */ /* 0x000fe2000f8e00ff */
[----:B------:R-:W-:Y:S02]  /*2970*/  UIMAD UR11, UR35, -0x40, UR8 ;  /* 0xffffffc0230b78a4 */ /* 0x000fe4000f8e0208 */
[----:B------:R-:W-:Y:S01]  /*2980*/  ISETP.GE.AND P1, PT, R6, UR10, PT ;  /* 0x0000000a06007c0c */ /* 0x000fe2000bf26270 */
[----:B------:R-:W-:-:S03]  /*2990*/  IMAD.MOV.U32 R23, RZ, RZ, 0x40 ;  /* 0x00000040ff177424 */ /* 0x000fc600078e00ff */
[----:B------:R-:W-:Y:S01]  /*29a0*/  ISETP.GE.AND P2, PT, R6, UR11, PT ;  /* 0x0000000b06007c0c */ /* 0x000fe2000bf46270 */
[----:B-1----:R-:W-:Y:S01]  /*29b0*/  IMAD.WIDE.U32 R14, R23, c[0x0][0x370], RZ ;  /* 0x0000dc00170e7a25 */ /* 0x002fe200078e00ff */
[----:B------:R-:W-:-:S03]  /*29c0*/  IADD3.X R11, R7, UR29, R5, P0, !PT ;  /* 0x0000001d070b7c10 */ /* 0x000fc600087fe405 */
[----:B------:R-:W-:-:S04]  /*29d0*/  IMAD R16, R23, c[0x0][0x374], RZ ;  /* 0x0000dd0017107a24 */ /* 0x000fc800078e02ff */
[----:B------:R-:W-:Y:S01]  /*29e0*/  @!P1 IADD3 R14, P0, R30, R14, RZ ;  /* 0x0000000e1e0e9210 */ /* 0x000fe20007f1e0ff */
[----:B------:R-:W-:-:S03]  /*29f0*/  IMAD R6, R12, c[0x0][0x1b8], RZ ;  /* 0x00006e000c067a24 */ /* 0x000fc600078e02ff */
[----:B------:R-:W-:Y:S02]  /*2a00*/  @!P1 IADD3.X R15, R31, R15, R16, P0, !PT ;  /* 0x0000000f1f0f9210 */ /* 0x000fe400007fe410 */
[----:B------:R-:W-:Y:S01]  /*2a10*/  @!P2 IADD3 R18, P0, R27, 0x20, RZ ;  /* 0x000000201b12a810 */ /* 0x000fe20007f1e0ff */
[----:B------:R-:W-:Y:S02]  /*2a20*/  IMAD R5, R12, c[0x0][0x1b0], RZ ;  /* 0x00006c000c057a24 */ /* 0x000fe400078e02ff */
[C---:B------:R-:W-:Y:S02]  /*2a30*/  IMAD R12, R4.reuse, c[0x0][0x1bc], R6 ;  /* 0x00006f00040c7a24 */ /* 0x040fe400078e0206 */
[----:B------:R-:W-:-:S04]  /*2a40*/  IMAD.WIDE.U32 R6, R4, c[0x0][0x1b8], R8 ;  /* 0x00006e0004067a25 */ /* 0x000fc800078e0008 */
[----:B------:R-:W-:Y:S01]  /*2a50*/  @!P2 IMAD.X R9, RZ, RZ, R20, P0 ;  /* 0x000000ffff09a224 */ /* 0x000fe200000e0614 */
[----:B------:R-:W-:Y:S02]  /*2a60*/  PLOP3.LUT P0, PT, PT, PT, UP6, 0x80, 0x0 ;  /* 0x000000000000781c */ /* 0x000fe40003f0f068 */
[C---:B------:R-:W-:Y:S02]  /*2a70*/  ISETP.GE.AND P3, PT, R27.reuse, UR11, PT ;  /* 0x0000000b1b007c0c */ /* 0x040fe4000bf66270 */
[----:B------:R-:W-:Y:S01]  /*2a80*/  @!P2 IADD3 R8, P4, R27, 0x20, RZ ;  /* 0x000000201b08a810 */ /* 0x000fe20007f9e0ff */
[C---:B------:R-:W-:Y:S01]  /*2a90*/  IMAD R13, R4.reuse, c[0x0][0x1b4], R5 ;  /* 0x00006d00040d7a24 */ /* 0x040fe200078e0205 */
[----:B------:R-:W-:Y:S01]  /*2aa0*/  IADD3 R7, R7, R12, RZ ;  /* 0x0000000c07077210 */ /* 0x000fe20007ffe0ff */
[----:B------:R-:W-:-:S06]  /*2ab0*/  IMAD.WIDE.U32 R4, R4, c[0x0][0x1b0], R10 ;  /* 0x00006c0004047a25 */ /* 0x000fcc00078e000a */
[----:B------:R-:W-:Y:S01]  /*2ac0*/  @P0 BAR.SYNC.DEFER_BLOCKING 0x0 ;  /* 0x0000000000000b1d */ /* 0x000fe20000010000 */
[----:B------:R-:W-:Y:S01]  /*2ad0*/  @!P2 IMAD.X R12, RZ, RZ, R20, P4 ;  /* 0x000000ffff0ca224 */ /* 0x000fe200020e0614 */
[----:B------:R-:W-:Y:S01]  /*2ae0*/  @!P2 MOV R11, R7 ;  /* 0x00000007000ba202 */ /* 0x000fe20000000f00 */
[----:B------:R-:W-:Y:S01]  /*2af0*/  @!P2 IMAD.MOV.U32 R10, RZ, RZ, R6 ;  /* 0x000000ffff0aa224 */ /* 0x000fe200078e0006 */
[----:B------:R-:W-:Y:S01]  /*2b00*/  IADD3 R5, R5, R13, RZ ;  /* 0x0000000d05057210 */ /* 0x000fe20007ffe0ff */
[----:B------:R-:W-:Y:S02]  /*2b10*/  @!P2 IMAD R17, R12, c[0x0][0x1a0], RZ ;  /* 0x000068000c11aa24 */ /* 0x000fe400078e02ff */
[----:B------:R-:W-:Y:S01]  /*2b20*/  @!P3 IMAD R19, R20, c[0x0][0x1a0], RZ ;  /* 0x000068001413ba24 */ /* 0x000fe200078e02ff */
[----:B------:R-:W-:Y:S01]  /*2b30*/  @!P2 MOV R12, R4 ;  /* 0x00000004000ca202 */ /* 0x000fe20000000f00 */
[----:B------:R-:W-:Y:S02]  /*2b40*/  @!P2 IMAD R16, R9, c[0x0][0x198], RZ ;  /* 0x000066000910aa24 */ /* 0x000fe400078e02ff */
[----:B------:R-:W-:-:S02]  /*2b50*/  @!P2 IMAD R17, R8, c[0x0][0x1a4], R17 ;  /* 0x000069000811aa24 */ /* 0x000fc400078e0211 */
[----:B------:R-:W-:-:S04]  /*2b60*/  @!P2 IMAD.WIDE.U32 R8, R8, c[0x0][0x1a0], R10 ;  /* 0x000068000808aa25 */ /* 0x000fc800078e000a */
[----:B------:R-:W-:Y:S02]  /*2b70*/  @!P2 IMAD.MOV.U32 R13, RZ, RZ, R5 ;  /* 0x000000ffff0da224 */ /* 0x000fe400078e0005 */
[C---:B------:R-:W-:Y:S02]  /*2b80*/  @!P3 IMAD R10, R27.reuse, c[0x0][0x1a4], R19 ;  /* 0x000069001b0aba24 */ /* 0x040fe400078e0213 */
[----:B------:R-:W-:-:S04]  /*2b90*/  @!P3 IMAD.WIDE.U32 R6, R27, c[0x0][0x1a0], R6 ;  /* 0x000068001b06ba25 */ /* 0x000fc800078e0006 */
[C---:B------:R-:W-:Y:S01]  /*2ba0*/  @!P2 IMAD R21, R18.reuse, c[0x0][0x19c], R16 ;  /* 0x000067001215aa24 */ /* 0x040fe200078e0210 */
[----:B------:R-:W-:Y:S01]  /*2bb0*/  @!P3 IADD3 R7, R7, R10, RZ ;  /* 0x0000000a0707b210 */ /* 0x000fe20007ffe0ff */
[----:B------:R-:W-:Y:S01]  /*2bc0*/  @!P2 IMAD.WIDE.U32 R18, R18, c[0x0][0x198], R12 ;  /* 0x000066001212aa25 */ /* 0x000fe200078e000c */
[----:B------:R-:W-:Y:S02]  /*2bd0*/  @!P3 LEA R12, P5, R6, c[0x0][0x170], 0x1 ;  /* 0x00005c00060cba11 */ /* 0x000fe400078a08ff */
[----:B------:R-:W-:Y:S01]  /*2be0*/  @!P2 LEA R10, P4, R8, c[0x0][0x170], 0x1 ;  /* 0x00005c00080aaa11 */ /* 0x000fe200078808ff */
[----:B------:R-:W-:Y:S01]  /*2bf0*/  @!P3 IMAD R11, R20, c[0x0][0x198], RZ ;  /* 0x00006600140bba24 */ /* 0x000fe200078e02ff */
[----:B------:R-:W-:Y:S01]  /*2c00*/  @!P3 LEA.HI.X R13, R6, c[0x0][0x174], R7, 0x1, P5 ;  /* 0x00005d00060dba11 */ /* 0x000fe200028f0c07 */
[----:B------:R-:W-:Y:S02]  /*2c10*/  @!P2 IMAD.IADD R9, R9, 0x1, R17 ;  /* 0x000000010909a824 */ /* 0x000fe400078e0211 */
[----:B------:R-:W-:-:S03]  /*2c20*/  @!P3 IMAD R20, R27, c[0x0][0x19c], R11 ;  /* 0x000067001b14ba24 */ /* 0x000fc600078e020b */
[----:B------:R-:W-:Y:S01]  /*2c30*/  @!P2 LEA.HI.X R11, R8, c[0x0][0x174], R9, 0x1, P4 ;  /* 0x00005d00080baa11 */ /* 0x000fe200020f0c09 */
        /* <DEDUP_REMOVED lines=86> */
[----:B------:R-:W0:Y:S01]  /*31a0*/  LDGDEPBAR ;  /* 0x00000000000079af */ /* 0x000e220000000000 */
[----:B-1----:R-:W-:Y:S01]  /*31b0*/  IMAD.MOV.U32 R7, RZ, RZ, 0x7f800000 ;  /* 0x7f800000ff077424 */ /* 0x002fe200078e00ff */
[----:B------:R-:W-:Y:S01]  /*31c0*/  MOV R6, 0x7f800000 ;  /* 0x7f80000000067802 */ /* 0x000fe20000000f00 */
[----:B-----5:R-:W-:Y:S01]  /*31d0*/  IMAD.MOV.U32 R8, RZ, RZ, c[0x0][0x308] ;  /* 0x0000c200ff087624 */ /* 0x020fe200078e00ff */
[----:B------:R-:W-:Y:S01]  /*31e0*/  MOV R9, c[0x0][0x30c] ;  /* 0x0000c30000097a02 */ /* 0x000fe20000000f00 */
[----:B------:R-:W-:-:S04]  /*31f0*/  DEPBAR.LE SB0, 0x1 ;  /* 0x000080400000791a */ /* 0x000fc80000000000 */
[C---:B--2---:R-:W-:Y:S02]  /*3200*/  IADD3 R4, R10.reuse, 0x8, RZ ;  /* 0x000000080a047810 */ /* 0x044fe40007ffe0ff */
[----:B------:R-:W-:Y:S02]  /*3210*/  ISETP.GE.AND P1, PT, R10, UR10, PT ;  /* 0x0000000a0a007c0c */ /* 0x000fe4000bf26270 */
[----:B------:R-:W-:Y:S02]  /*3220*/  ISETP.GE.AND P0, PT, R4, UR10, PT ;  /* 0x0000000a04007c0c */ /* 0x000fe4000bf06270 */
[----:B------:R-:W-:-:S05]  /*3230*/  MOV R4, 0x4 ;  /* 0x0000000400047802 */ /* 0x000fca0000000f00 */
[----:B------:R-:W-:-:S05]  /*3240*/  IMAD.WIDE R4, R10, R4, UR6 ;  /* 0x000000060a047e25 */ /* 0x000fca000f8e0204 */
[----:B------:R1:W2:Y:S04]  /*3250*/  @!P1 LDG.E R7, [R4.64] ;  /* 0x0000000404079981 */ /* 0x0002a8000c1e1900 */
[----:B------:R1:W5:Y:S04]  /*3260*/  @!P0 LDG.E R6, [R4.64+0x20] ;  /* 0x0000200404068981 */ /* 0x000368000c1e1900 */
[----:B------:R-:W-:Y:S06]  /*3270*/  BAR.SYNC.DEFER_BLOCKING 0x0 ;  /* 0x0000000000007b1d */ /* 0x000fec0000010000 */
[----:B-1----:R1:W3:Y:S04]  /*3280*/  LDG.E.64 R4, [R8.64+0x8] ;  /* 0x0000080408047981 */ /* 0x0022e8000c1e1b00 */
[----:B------:R-:W2:Y:S04]  /*3290*/  LDSM.16.M88.4 R148, [R252+0x12000] ;  /* 0x01200000fc94783b */ /* 0x000ea80000000200 */
[----:B------:R-:W2:Y:S04]  /*32a0*/  LDSM.16.M88.4 R152, [R252+0x12800] ;  /* 0x01280000fc98783b */ /* 0x000ea80000000200 */
[----:B------:R-:W2:Y:S04]  /*32b0*/  LDSM.16.M88.4 R180, [R252+0x14000] ;  /* 0x01400000fcb4783b */ /* 0x000ea80000000200 */
[----:B------:R-:W2:Y:S04]  /*32c0*/  LDSM.16.M88.4 R184, [R252+0x14800] ;  /* 0x01480000fcb8783b */ /* 0x000ea80000000200 */
[----:B------:R-:W2:Y:S04]  /*32d0*/  LDSM.16.M88.4 R212, [R252+0x16000] ;  /* 0x01600000fcd4783b */ /* 0x000ea80000000200 */
[----:B------:R-:W2:Y:S04]  /*32e0*/  LDSM.16.M88.4 R216, [R252+0x16800] ;  /* 0x01680000fcd8783b */ /* 0x000ea80000000200 */
[----:B-1----:R-:W4:Y:S04]  /*32f0*/  LDG.E.64 R8, [R8.64] ;  /* 0x0000000408087981 */ /* 0x002f28000c1e1b00 */
[----:B-----5:R1:W-:Y:S04]  /*3300*/  STL [R1+0x64], R6 ;  /* 0x0000640601007387 */ /* 0x0203e80000100800 */
[----:B--2---:R3:W-:Y:S01]  /*3310*/  STL [R1+0x60], R7 ;  /* 0x0000600701007387 */ /* 0x0047e20000100800 */
[----:B-1----:R-:W-:-:S02]  /*3320*/  SHF.R.S32.HI R6, RZ, 0x1f, R22 ;  /* 0x0000001fff067819 */ /* 0x002fc40000011416 */
[----:B---3--:R-:W-:-:S04]  /*3330*/  IADD3 R7, P1, P0, R4, UR45, R22 ;  /* 0x0000002d04077c10 */ /* 0x008fc8000f83e016 */
[----:B------:R-:W-:Y:S01]  /*3340*/  IADD3.X R4, R5, UR53, R6, P1, P0 ;  /* 0x0000003505047c10 */ /* 0x000fe20008fe0406 */
[----:B------:R1:W-:Y:S04]  /*3350*/  STL [R1+0x70], R7 ;  /* 0x0000700701007387 */ /* 0x0003e80000100800 */
[----:B------:R-:W2:Y:S01]  /*3360*/  LDL R10, [R1+0x4] ;  /* 0x00000400010a7983 */ /* 0x000ea20000100800 */
[----:B----4-:R3:W4:Y:S03]  /*3370*/  R2UR UR20, R8 ;  /* 0x00000000081473c2 */ /* 0x01072600000e0000 */
[----:B---3--:R-:W3:Y:S04]  /*3380*/  LDL R8, [R1] ;  /* 0x0000000001087983 */ /* 0x008ee80000100800 */
[----:B------:R2:W-:Y:S04]  /*3390*/  STL [R1+0x74], R4 ;  /* 0x0000740401007387 */ /* 0x0005e80000100800 */
[----:B-1----:R-:W5:Y:S01]  /*33a0*/  LDL R7, [R1+0x2c] ;  /* 0x00002c0001077983 */ /* 0x002f620000100800 */
[----:B------:R-:W-:-:S02]  /*33b0*/  UIADD3 UR18, UR38, UR14, URZ ;  /* 0x0000000e26127290 */ /* 0x000fc4000fffe03f */
[----:B------:R-:W-:Y:S02]  /*33c0*/  ULDC UR19, c[0x0][0x2e8] ;  /* 0x0000ba0000137ab9 */ /* 0x000fe40000000800 */
[----:B------:R-:W-:-:S04]  /*33d0*/  UIADD3 UR21, -UR8, 0x40, UR18 ;  /* 0x0000004008157890 */ /* 0x000fc8000fffe112 */
[----:B------:R-:W-:Y:S01]  /*33e0*/  UIADD3 UR21, UR21, -UR19, URZ ;  /* 0x8000001315157290 */ /* 0x000fe2000fffe03f */
[----:B------:R-:W1:Y:S01]  /*33f0*/  R2UR UR19, R9 ;  /* 0x00000000091373c2 */ /* 0x000e6200000e0000 */
        /* <DEDUP_REMOVED lines=48> */
[----:B------:R-:W-:-:S02]  /*3700*/  UIADD3 UR34, UR38, 0x40, URZ ;  /* 0x0000004026227890 */ /* 0x000fc4000fffe03f */
[----:B----4-:R-:W-:Y:S02]  /*3710*/  UIADD3 UR33, UR20, -0x61c88647, URZ ;  /* 0x9e3779b914217890 */ /* 0x010fe4000fffe03f */
[----:B-1----:R-:W-:Y:S02]  /*3720*/  UIADD3 UR32, UR19, -0x4498517b, URZ ;  /* 0xbb67ae8513207890 */ /* 0x002fe4000fffe03f */
[----:B------:R-:W-:Y:S02]  /*3730*/  UIADD3 UR31, UR20, 0x3c6ef372, URZ ;  /* 0x3c6ef372141f7890 */ /* 0x000fe4000fffe03f */
[----:B------:R-:W-:Y:S02]  /*3740*/  UIADD3 UR30, UR19, 0x76cf5d0a, URZ ;  /* 0x76cf5d0a131e7890 */ /* 0x000fe4000fffe03f */
[----:B------:R-:W-:Y:S02]  /*3750*/  UIADD3 UR29, UR20, -0x255992d5, URZ ;  /* 0xdaa66d2b141d7890 */ /* 0x000fe4000fffe03f */
[----:B------:R-:W-:-:S02]  /*3760*/  UIADD3 UR28, UR19, 0x32370b8f, URZ ;  /* 0x32370b8f131c7890 */ /* 0x000fc4000fffe03f */
[----:B------:R-:W-:Y:S02]  /*3770*/  UIADD3 UR27, UR20, 0x78dde6e4, URZ ;  /* 0x78dde6e4141b7890 */ /* 0x000fe4000fffe03f */
[----:B------:R-:W-:Y:S02]  /*3780*/  UIADD3 UR26, UR19, -0x126145ec, URZ ;  /* 0xed9eba14131a7890 */ /* 0x000fe4000fffe03f */
[----:B------:R-:W-:Y:S02]  /*3790*/  UIADD3 UR25, UR20, 0x1715609d, URZ ;  /* 0x1715609d14197890 */ /* 0x000fe4000fffe03f */
[----:B------:R-:W-:Y:S02]  /*37a0*/  UIADD3 UR24, UR19, -0x56f99767, URZ ;  /* 0xa906689913187890 */ /* 0x000fe4000fffe03f */
[----:B------:R-:W-:Y:S02]  /*37b0*/  UIADD3 UR23, UR20, -0x4ab325aa, URZ ;  /* 0xb54cda5614177890 */ /* 0x000fe4000fffe03f */
[----:B------:R-:W-:-:S02]  /*37c0*/  UIADD3 UR22, UR19, 0x646e171e, URZ ;  /* 0x646e171e13167890 */ /* 0x000fc4000fffe03f */
[----:B------:R-:W-:Y:S01]  /*37d0*/  ULDC UR12, c[0x0][0x2e4] ;  /* 0x0000b900000c7ab9 */ /* 0x000fe20000000800 */
[----:B--2---:R1:W2:Y:S04]  /*37e0*/  LDSM.16.M88.4 R156, [R10+0x12000] ;  /* 0x012000000a9c783b */ /* 0x0042a80000000200 */
[----:B------:R1:W4:Y:S04]  /*37f0*/  LDSM.16.M88.4 R160, [R10+0x12800] ;  /* 0x012800000aa0783b */ /* 0x0003280000000200 */
[----:B------:R1:W1:Y:S04]  /*3800*/  LDSM.16.M88.4 R188, [R10+0x14000] ;  /* 0x014000000abc783b */ /* 0x0002680000000200 */
[----:B------:R1:W1:Y:S04]  /*3810*/  LDSM.16.M88.4 R192, [R10+0x14800] ;  /* 0x014800000ac0783b */ /* 0x0002680000000200 */
[----:B------:R1:W1:Y:S04]  /*3820*/  LDSM.16.M88.4 R220, [R10+0x16000] ;  /* 0x016000000adc783b */ /* 0x0002680000000200 */
[----:B------:R1:W1:Y:S04]  /*3830*/  LDSM.16.M88.4 R224, [R10+0x16800] ;  /* 0x016800000ae0783b */ /* 0x0002680000000200 */
        /* <DEDUP_REMOVED lines=12> */
.L_x_873:
        /* <DEDUP_REMOVED lines=11> */
[----:B------:R-:W4:Y:S01]  /*39b0*/  LDL R76, [R1+0x3c] ;  /* 0x00003c00014c7983 */ /* 0x000f220000100800 */
[----:B------:R-:W-:Y:S04]  /*39c0*/  DEPBAR.LE SB0, 0x0 ;  /* 0x000080000000791a */ /* 0x000fe80000000000 */
[----:B------:R-:W-:Y:S06]  /*39d0*/  BAR.SYNC.DEFER_BLOCKING 0x0 ;  /* 0x0000000000007b1d */ /* 0x000fec0000010000 */
[----:B-1----:R-:W-:Y:S04]  /*39e0*/  LDSM.16.M88.4 R8, [R252+0xc000] ;  /* 0x00c00000fc08783b */ /* 0x002fe80000000200 */
[----:B------:R-:W-:Y:S04]  /*39f0*/  LDSM.16.M88.4 R68, [R252+0xc800] ;  /* 0x00c80000fc44783b */ /* 0x000fe80000000200 */
[----:B--2---:R-:W1:Y:S04]  /*3a00*/  LDSM.16.M88.4 R16, [R97] ;  /* 0x000000006110783b */ /* 0x004e680000000200 */
[----:B---3--:R-:W-:Y:S01]  /*3a10*/  LDSM.16.M88.4 R72, [R96] ;  /* 0x000000006048783b */ /* 0x008fe20000000200 */
[C---:B-1----:R-:W-:Y:S08]  /*3a20*/  HMMA.16816.F32 R4, R16.reuse, R8, RZ ;  /* 0x000000081004723c */ /* 0x042ff000000018ff */
[C---:B------:R-:W-:Y:S08]  /*3a30*/  HMMA.16816.F32 R8, R16.reuse, R10, RZ ;  /* 0x0000000a1008723c */ /* 0x040ff000000018ff */
[C---:B------:R-:W-:Y:S08]  /*3a40*/  HMMA.16816.F32 R12, R16.reuse, R68, RZ ;  /* 0x00000044100c723c */ /* 0x040ff000000018ff */
[----:B------:R-:W-:Y:S01]  /*3a50*/  HMMA.16816.F32 R16, R16, R70, RZ ;  /* 0x000000461010723c */ /* 0x000fe200000018ff */
[----:B----4-:R-:W1:Y:S07]  /*3a60*/  LDSM.16.M88.4 R68, [R79+0xc000] ;  /* 0x00c000004f44783b */ /* 0x010e6e0000000200 */
        /* <DEDUP_REMOVED lines=92> */
.L_x_869:
        /* <DEDUP_REMOVED lines=77> */
.L_x_870:
        /* <DEDUP_REMOVED lines=403> */
.L_x_871:
        /* <DEDUP_REMOVED lines=370> */
.L_x_872:
        /* <DEDUP_REMOVED lines=221> */
.L_x_874:
        /* <DEDUP_REMOVED lines=19> */
.L_x_875:
        /* <DEDUP_REMOVED lines=9> */
[----:B------:R-:W-:Y:S01]  /*84e0*/  USHF.R.S32.HI UR12, URZ, 0x1f, UR41 ;  /* 0x0000001f3f0c7899 */ /* 0x000fe20008011429 */
[----:B------:R-:W-:Y:S02]  /*84f0*/  BSSY B0, `(.L_x_876) ;  /* 0x000002b000007945 */ /* 0x000fe40003800000 */
        /* <DEDUP_REMOVED lines=18> */
[----:B------:R-:W-:Y:S01]  /*8620*/  ULDC.64 UR6, c[0x0][0x3b8] ;  /* 0x0000ee0000067ab9 */ /* 0x000fe20000000a00 */
[----:B------:R-:W-:Y:S01]  /*8630*/  IMAD.WIDE.U32 R4, R4, c[0x0][0x3a0], R6 ;  /* 0x0000e80004047a25 */ /* 0x000fe200078e0006 */
[----:B------:R-:W-:-:S04]  /*8640*/  UIMAD UR6, UR12, UR6, URZ ;  /* 0x000000060c0672a4 */ /* 0x000fc8000f8e023f */
[----:B------:R-:W-:Y:S01]  /*8650*/  IADD3 R4, P0, R4, UR14, RZ ;  /* 0x0000000e04047c10 */ /* 0x000fe2000ff1e0ff */
[----:B------:R-:W-:-:S03]  /*8660*/  UIMAD UR6, UR41, UR7, UR6 ;  /* 0x00000007290672a4 */ /* 0x000fc6000f8e0206 */
        /* <DEDUP_REMOVED lines=19> */
.L_x_877:
[----:B-1-34-:R-:W-:Y:S05]  /*87a0*/  BSYNC B0 ;  /* 0x0000000000007941 */ /* 0x01afea0003800000 */
.L_x_876:
        /* <DEDUP_REMOVED lines=16> */
.L_x_879:
[----:B------:R-:W-:Y:S05]  /*88b0*/  BSYNC B0 ;  /* 0x0000000000007941 */ /* 0x000fea0003800000 */
.L_x_878:
        /* <DEDUP_REMOVED lines=28> */
.L_x_881:
[----:B------:R-:W-:Y:S05]  /*8a80*/  BSYNC B0 ;  /* 0x0000000000007941 */ /* 0x000fea0003800000 */
.L_x_880:
        /* <DEDUP_REMOVED lines=13> */
.L_x_868:
[----:B------:R-:W-:Y:S05]  /*8b60*/  BSYNC B1 ;  /* 0x0000000000017941 */ /* 0x000fea0003800000 */
.L_x_854:
        /* <DEDUP_REMOVED lines=11> */
.L_x_882:
[----:B------:R-:W-:Y:S05]  /*8c20*/  EXIT ;  /* 0x000000000000794d */ /* 0x000fea0003800000 */
.L_x_884:
        /* <DEDUP_REMOVED lines=13> */
.L_x_1599:


//--------------------- .text._ZN5flash44flash_bwd_dq_dk_dv_loop_seqk_parallel_kernelI23Flash_bwd_kernel_traitsILi192ELi64ELi64ELi8ELi4ELi2ELi2ELb1ELb1EN7cutlass6half_tE19Flash_kernel_traitsILi192ELi64ELi64ELi8ES3_EELb0ELb0ELb1ELb0ELb0ELb1ELb1EEEvNS_16Flash_bwd_paramsE --------------------------
	.section	.text._ZN5flash44flash_bwd_dq_dk_dv_loop_seqk_parallel_kernelI23Flash_bwd_kernel_traitsILi192ELi64ELi64ELi8ELi4ELi2ELi2ELb1ELb1EN7cutlass6half_tE19Flash_kernel_traitsILi192ELi64ELi64ELi8ES3_EELb0ELb0ELb1ELb0ELb0ELb1ELb1EEEvNS_16Flash_bwd_paramsE,"ax",@progbits
	.sectioninfo	@"SHI_REGISTERS=255"
	.align	128
        .global         _ZN5flash44flash_bwd_dq_dk_dv_loop_seqk_parallel_kernelI23Flash_bwd_kernel_traitsILi192ELi64ELi64ELi8ELi4ELi2ELi2ELb1ELb1EN7cutlass6half_tE19Flash_kernel_traitsILi192ELi64ELi64ELi8ES3_EELb0ELb0ELb1ELb0ELb0ELb1ELb1EEEvNS_16Flash_bwd_paramsE
        .type           _ZN5flash44flash_bwd_dq_dk_dv_loop_seqk_parallel_kernelI23Flash_bwd_kernel_traitsILi192ELi64ELi64ELi8ELi4ELi2ELi2ELb1ELb1EN7cutlass6half_tE19Flash_kernel_traitsILi192ELi64ELi64ELi8ES3_EELb0ELb0ELb1ELb0ELb0ELb1ELb1EEEvNS_16Flash_bwd_paramsE,@function
        .size           _ZN5flash44flash_bwd_dq_dk_dv_loop_seqk_parallel_kernelI23Flash_bwd_kernel_traitsILi192ELi64ELi64ELi8ELi4ELi2ELi2ELb1ELb1EN7cutlass6half_tE19Flash_kernel_traitsILi192ELi64ELi64ELi8ES3_EELb0ELb0ELb1ELb0ELb0ELb1ELb1EEEvNS_16Flash_bwd_paramsE,(.L_x_1600 - _ZN5flash44flash_bwd_dq_dk_dv_loop_seqk_parallel_kernelI23Flash_bwd_kernel_traitsILi192ELi64ELi64ELi8ELi4ELi2ELi2ELb1ELb1EN7cutlass6half_tE19Flash_kernel_traitsILi192ELi64ELi64ELi8ES3_EELb0ELb0ELb1ELb0ELb0ELb1ELb1EEEvNS_16Flash_bwd_paramsE)
        .other          _ZN5flash44flash_bwd_dq_dk_dv_loop_seqk_parallel_kernelI23Flash_bwd_kernel_traitsILi192ELi64ELi64ELi8ELi4ELi2ELi2ELb1ELb1EN7cutlass6half_tE19Flash_kernel_traitsILi192ELi64ELi64ELi8ES3_EELb0ELb0ELb1ELb0ELb0ELb1ELb1EEEvNS_16Flash_bwd_paramsE,@"STO_CUDA_ENTRY STV_DEFAULT"
_ZN5flash44flash_bwd_dq_dk_dv_loop_seqk_parallel_kernelI23Flash_bwd_kernel_traitsILi192ELi64ELi64ELi8ELi4ELi2ELi2ELb1ELb1EN7cutlass6half_tE19Flash_kernel_traitsILi192ELi64ELi64ELi8ES3_EELb0ELb0ELb1ELb0ELb0ELb1ELb1EEEvNS_16Flash_bwd_paramsE:
.text._ZN5flash44flash_bwd_dq_dk_dv_loop_seqk_parallel_kernelI23Flash_bwd_kernel_traitsILi192ELi64ELi64ELi8ELi4ELi2ELi2ELb1ELb1EN7cutlass6half_tE19Flash_kernel_traitsILi192ELi64ELi64ELi8ES3_EELb0ELb0ELb1ELb0ELb0ELb1ELb1EEEvNS_16Flash_bwd_paramsE:
        /* <DEDUP_REMOVED lines=212> */
.L_x_915:
        /* <DEDUP_REMOVED lines=53> */
.L_x_885:
        /* <DEDUP_REMOVED lines=67> */
.L_x_887:
        /* <DEDUP_REMOVED lines=18> */
.L_x_888:
        /* <DEDUP_REMOVED lines=70> */
.L_x_889:
[----:B------:R-:W-:Y:S02]  /*1a40*/  UMOV UR15, UR51 ;  /* 0x00000033000f7c82 */ /* 0x000fe40008000000 */
.L_x_890:
        /* <DEDUP_REMOVED lines=109> */
.L_x_892:
        /* <DEDUP_REMOVED lines=18> */
.L_x_893:
        /* <DEDUP_REMOVED lines=29> */
.L_x_895:
[----:B------:R-:W-:Y:S05]  /*2410*/  BSYNC B0 ;  /* 0x0000000000007941 */ /* 0x000fea0003800000 */
.L_x_894:
        /* <DEDUP_REMOVED lines=16> */
.L_x_897:
[----:B------:R-:W-:Y:S05]  /*2520*/  BSYNC B0 ;  /* 0x0000000000007941 */ /* 0x000fea0003800000 */
.L_x_896:
        /* <DEDUP_REMOVED lines=27> */
.L_x_899:
[----:B------:R-:W-:Y:S05]  /*26e0*/  BSYNC B0 ;  /* 0x0000000000007941 */ /* 0x000fea0003800000 */
.L_x_898:
        /* <DEDUP_REMOVED lines=14> */
.L_x_891:
        /* <DEDUP_REMOVED lines=249> */
.L_x_905:
[----:B------:R-:W2:Y:S01]  /*3760*/  LDL R84, [R1+0x8] ;  /* 0x0000080001547983 */ /* 0x000ea20000100800 */
[----:B------:R-:W-:Y:S02]  /*3770*/  USHF.L.U32 UR9, UR7, 0x6, URZ ;  /* 0x0000000607097899 */ /* 0x000fe4000800063f */
[----:B------:R-:W-:Y:S02]  /*3780*/  ULDC UR8, c[0x0][0x2e4] ;  /* 0x0000b90000087ab9 */ /* 0x000fe40000000800 */
[----:B------:R-:W4:Y:S01]  /*3790*/  LDL R83, [R1+0xc] ;  /* 0x00000c0001537983 */ /* 0x000f220000100800 */
[----:B------:R-:W-:Y:S04]  /*37a0*/  UISETP.GE.AND UP0, UPT, UR9, UR19, UPT ;  /* 0x000000130900728c */ /* 0x000fe8000bf06270 */
[----:B---3--:R-:W3:Y:S05]  /*37b0*/  LDL R82, [R1+0x4] ;  /* 0x0000040001527983 */ /* 0x008eea0000100800 */
[----:B------:R-:W3:Y:S05]  /*37c0*/  LDL R81, [R1+0x18] ;  /* 0x0000180001517983 */ /* 0x000eea0000100800 */
[----:B------:R-:W3:Y:S05]  /*37d0*/  LDL R80, [R1] ;  /* 0x0000000001507983 */ /* 0x000eea0000100800 */
[----:B------:R-:W0:Y:S05]  /*37e0*/  LDGDEPBAR ;  /* 0x00000000000079af */ /* 0x000e2a0000000000 */
[----:B------:R-:W3:Y:S05]  /*37f0*/  LDL R79, [R1+0x14] ;  /* 0x00001400014f7983 */ /* 0x000eea0000100800 */
[----:B------:R-:W3:Y:S05]  /*3800*/  LDL R77, [R1+0x10] ;  /* 0x00001000014d7983 */ /* 0x000eea0000100800 */
[----:B------:R-:W3:Y:S05]  /*3810*/  LDL R76, [R1+0x68] ;  /* 0x00006800014c7983 */ /* 0x000eea0000100800 */
[----:B------:R-:W3:Y:S01]  /*3820*/  LDL R78, [R1+0x64] ;  /* 0x00006400014e7983 */ /* 0x000ee20000100800 */
[----:B------:R-:W-:Y:S04]  /*3830*/  DEPBAR.LE SB0, 0x0 ;  /* 0x000080000000791a */ /* 0x000fe80000000000 */
[----:B------:R-:W-:Y:S06]  /*3840*/  BAR.SYNC.DEFER_BLOCKING 0x0 ;  /* 0x0000000000007b1d */ /* 0x000fec0000010000 */
[----:B-1----:R-:W-:Y:S05]  /*3850*/  LDSM.16.M88.4 R8, [R252+0xc000] ;  /* 0x00c00000fc08783b */ /* 0x002fea0000000200 */
[----:B------:R-:W-:Y:S05]  /*3860*/  LDSM.16.M88.4 R68, [R252+0xc800] ;  /* 0x00c80000fc44783b */ /* 0x000fea0000000200 */
[----:B--2---:R-:W2:Y:S05]  /*3870*/  LDSM.16.M88.4 R16, [R84] ;  /* 0x000000005410783b */ /* 0x004eaa0000000200 */
[----:B----4-:R-:W-:Y:S01]  /*3880*/  LDSM.16.M88.4 R72, [R83] ;  /* 0x000000005348783b */ /* 0x010fe20000000200 */
[C---:B--2---:R-:W-:Y:S03]  /*3890*/  HMMA.16816.F32 R4, R16.reuse, R8, RZ ;  /* 0x000000081004723c */ /* 0x044fe600000018ff */
[----:B---3--:R-:W-:Y:S05]  /*38a0*/  IADD3 R76, P0, R76, UR16, RZ ;  /* 0x000000104c4c7c10 */ /* 0x008fea000ff1e0ff */
[C---:B------:R-:W-:Y:S08]  /*38b0*/  HMMA.16816.F32 R8, R16.reuse, R10, RZ ;  /* 0x0000000a1008723c */ /* 0x040ff000000018ff */
[C---:B------:R-:W-:Y:S08]  /*38c0*/  HMMA.16816.F32 R12, R16.reuse, R68, RZ ;  /* 0x00000044100c723c */ /* 0x040ff000000018ff */
        /* <DEDUP_REMOVED lines=74> */
[----:B------:R2:W3:Y:S11]  /*3d70*/  LDSM.16.M88.4 R72, [R77+0x10800] ;  /* 0x010800004d48783b */ /* 0x0004f60000000200 */
[----:B------:R-:W-:Y:S04]  /*3d80*/  @!UPT UIADD3 URZ, URZ, URZ, URZ ;  /* 0x0000003f3f3ff290 */ /* 0x000fe8000fffe03f */
[----:B------:R-:W-:Y:S02]  /*3d90*/  FMUL.FTZ R4, R4, c[0x0][0x2ec] ;  /* 0x0000bb0004047a20 */ /* 0x000fe40000410000 */
[----:B------:R-:W-:Y:S02]  /*3da0*/  FMUL.FTZ R5, R5, c[0x0][0x2ec] ;  /* 0x0000bb0005057a20 */ /* 0x000fe40000410000 */
[----:B------:R-:W-:Y:S02]  /*3db0*/  FMUL.FTZ R6, R6, c[0x0][0x2ec] ;  /* 0x0000bb0006067a20 */ /* 0x000fe40000410000 */
[----:B------:R-:W-:Y:S01]  /*3dc0*/  FMUL.FTZ R7, R7, c[0x0][0x2ec] ;  /* 0x0000bb0007077a20 */ /* 0x000fe20000410000 */
[----:B--2---:R-:W-:Y:S01]  /*3dd0*/  IADD3.X R77, R78, UR15, RZ, P0, !PT ;  /* 0x0000000f4e4d7c10 */ /* 0x004fe200087fe4ff */
[----:B------:R-:W-:Y:S01]  /*3de0*/  FMUL.FTZ R8, R8, c[0x0][0x2ec] ;  /* 0x0000bb0008087a20 */ /* 0x000fe20000410000 */
[----:B------:R-:W-:Y:S01]  /*3df0*/  PLOP3.LUT P0, PT, PT, PT, UP0, 0x80, 0x0 ;  /* 0x000000000000781c */ /* 0x000fe20003f0f008 */
[----:B------:R-:W-:Y:S02]  /*3e00*/  FMUL.FTZ R9, R9, c[0x0][0x2ec] ;  /* 0x0000bb0009097a20 */ /* 0x000fe40000410000 */
[----:B------:R2:W4:Y:S01]  /*3e10*/  MUFU.TANH R81, R8 ;  /* 0x0000000800517308 */ /* 0x0005220000002400 */
[----:B------:R-:W-:Y:S02]  /*3e20*/  FMUL.FTZ R10, R10, c[0x0][0x2ec] ;  /* 0x0000bb000a0a7a20 */ /* 0x000fe40000410000 */
[----:B------:R-:W-:Y:S07]  /*3e30*/  FMUL.FTZ R11, R11, c[0x0][0x2ec] ;  /* 0x0000bb000b0b7a20 */ /* 0x000fee0000410000 */
[----:B------:R2:W1:Y:S01]  /*3e40*/  MUFU.TANH R80, R9 ;  /* 0x0000000900507308 */ /* 0x0004620000002400 */
[C---:B---3--:R-:W-:Y:S01]  /*3e50*/  HMMA.16816.F32 R12, R68.reuse, R72, R12 ;  /* 0x00000048440c723c */ /* 0x048fe2000000180c */
        /* <DEDUP_REMOVED lines=13> */
[----:B---3--:R2:W3:Y:S01]  /*3f30*/  MUFU.TANH R77, R4 ;  /* 0x00000004004d7308 */ /* 0x0084e20000002400 */
        /* <DEDUP_REMOVED lines=37> */
.L_x_901:
[----:B--234-:R-:W2:Y:S01]  /*4190*/  LDL R4, [R1+0x74] ;  /* 0x0000740001047983 */ /* 0x01cea20000100800 */
[----:B------:R-:W-:Y:S02]  /*41a0*/  UIADD3 UR11, UR6, 0x1, -UR12 ;  /* 0x00000001060b7890 */ /* 0x000fe4000fffe80c */
[----:B------:R-:W-:Y:S01]  /*41b0*/  UIADD3 UR10, -UR8, UR6, -UR12 ;  /* 0x00000006080a7290 */ /* 0x000fe2000fffe90c */
[----:B------:R-:W3:Y:S01]  /*41c0*/  LDL R70, [R1+0x78] ;  /* 0x0000780001467983 */ /* 0x000ee20000100800 */
[----:B--2---:R-:W-:Y:S01]  /*41d0*/  IADD3 R5, R4, UR9, RZ ;  /* 0x0000000904057c10 */ /* 0x004fe2000fffe0ff */
[----:B------:R-:W-:Y:S01]  /*41e0*/  UIADD3 UR9, UR11, UR41, URZ ;  /* 0x000000290b097290 */ /* 0x000fe2000fffe03f */
[----:B------:R-:W-:Y:S02]  /*41f0*/  IMAD.U32 R4, RZ, RZ, UR22 ;  /* 0x00000016ff047e24 */ /* 0x000fe4000f8e00ff */
[C---:B------:R-:W-:Y:S02]  /*4200*/  IADD3 R7, R5.reuse, UR10, RZ ;  /* 0x0000000a05077c10 */ /* 0x040fe4000fffe0ff */
        /* <DEDUP_REMOVED lines=30> */
[----:B-1----:R-:W-:Y:S02]  /*43f0*/  FSEL R17, R76, -INF , !P0 ;  /* 0xff8000004c117808 */ /* 0x002fe40004000000 */
        /* <DEDUP_REMOVED lines=34> */
.L_x_902:
[----:B------:R-:W2:Y:S01]  /*4620*/  LDL R4, [R1+0x5c] ;  /* 0x00005c0001047983 */ /* 0x000ea20000100800 */
[----:B------:R-:W-:Y:S03]  /*4630*/  UISETP.GT.AND UP0, UPT, UR7, UR17, UPT ;  /* 0x000000110700728c */ /* 0x000fe6000bf04270 */
[----:B------:R-:W3:Y:S03]  /*4640*/  LDL R70, [R1+0x60] ;  /* 0x0000600001467983 */ /* 0x000ee60000100800 */
[----:B------:R-:W-:Y:S01]  /*4650*/  PLOP3.LUT P3, PT, PT, PT, UP0, 0x80, 0x0 ;  /* 0x000000000000781c */ /* 0x000fe20003f6f008 */
        /* <DEDUP_REMOVED lines=23> */
[----:B-1----:R-:W-:Y:S05]  /*47d0*/  FSEL R4, R69, RZ, P0 ;  /* 0x000000ff45047208 */ /* 0x002fea0000000000 */
        /* <DEDUP_REMOVED lines=309> */
.L_x_903:
        /* <DEDUP_REMOVED lines=371> */
.L_x_904:
        /* <DEDUP_REMOVED lines=172> */
.L_x_906:
        /* <DEDUP_REMOVED lines=18> */
.L_x_907:
        /* <DEDUP_REMOVED lines=52> */
.L_x_909:
[----:B-1-34-:R-:W-:Y:S05]  /*8180*/  BSYNC B0 ;  /* 0x0000000000007941 */ /* 0x01afea0003800000 */
.L_x_908:
        /* <DEDUP_REMOVED lines=16> */
.L_x_911:
[----:B------:R-:W-:Y:S05]  /*8290*/  BSYNC B0 ;  /* 0x0000000000007941 */ /* 0x000fea0003800000 */
.L_x_910:
        /* <DEDUP_REMOVED lines=27> */
.L_x_913:
[----:B------:R-:W-:Y:S05]  /*8450*/  BSYNC B0 ;  /* 0x0000000000007941 */ /* 0x000fea0003800000 */
.L_x_912:
        /* <DEDUP_REMOVED lines=13> */
.L_x_900:
[----:B------:R-:W-:Y:S05]  /*8530*/  BSYNC B1 ;  /* 0x0000000000017941 */ /* 0x000fea0003800000 */
.L_x_886:
        /* <DEDUP_REMOVED lines=11> */
.L_x_914:
[----:B------:R-:W-:Y:S05]  /*85f0*/  EXIT ;  /* 0x000000000000794d */ /* 0x000fea0003800000 */
.L_x_916:
        /* <DEDUP_REMOVED lines=16> */
.L_x_1600:


//--------------------- .text._ZN5flash44flash_bwd_dq_dk_dv_loop_seqk_parallel_kernelI23Flash_bwd_kernel_traitsILi192ELi64ELi64ELi8ELi4ELi2ELi2ELb1ELb1EN7cutlass6half_tE19Flash_kernel_traitsILi192ELi64ELi64ELi8ES3_EELb1ELb0ELb1ELb1ELb0ELb0ELb0EEEvNS_16Flash_bwd_paramsE --------------------------
	.section	.text._ZN5flash44flash_bwd_dq_dk_dv_loop_seqk_parallel_kernelI23Flash_bwd_kernel_traitsILi192ELi64ELi64ELi8ELi4ELi2ELi2ELb1ELb1EN7cutlass6half_tE19Flash_kernel_traitsILi192ELi64ELi64ELi8ES3_EELb1ELb0ELb1ELb1ELb0ELb0ELb0EEEvNS_16Flash_bwd_paramsE,"ax",@progbits
	.sectioninfo	@"SHI_REGISTERS=255"
	.align	128
        .global         _ZN5flash44flash_bwd_dq_dk_dv_loop_seqk_parallel_kernelI23Flash_bwd_kernel_traitsILi192ELi64ELi64ELi8ELi4ELi2ELi2ELb1ELb1EN7cutlass6half_tE19Flash_kernel_traitsILi192ELi64ELi64ELi8ES3_EELb1ELb0ELb1ELb1ELb0ELb0ELb0EEEvNS_16Flash_bwd_paramsE
        .type           _ZN5flash44flash_bwd_dq_dk_dv_loop_seqk_parallel_kernelI23Flash_bwd_kernel_traitsILi192ELi64ELi64ELi8ELi4ELi2ELi2ELb1ELb1EN7cutlass6half_tE19Flash_kernel_traitsILi192ELi64ELi64ELi8ES3_EELb1ELb0ELb1ELb1ELb0ELb0ELb0EEEvNS_16Flash_bwd_paramsE,@function
        .size           _ZN5flash44flash_bwd_dq_dk_dv_loop_seqk_parallel_kernelI23Flash_bwd_kernel_traitsILi192ELi64ELi64ELi8ELi4ELi2ELi2ELb1ELb1EN7cutlass6half_tE19Flash_kernel_traitsILi192ELi64ELi64ELi8ES3_EELb1ELb0ELb1ELb1ELb0ELb0ELb0EEEvNS_16Flash_bwd_paramsE,(.L_x_1601 - _ZN5flash44flash_bwd_dq_dk_dv_loop_seqk_parallel_kernelI23Flash_bwd_kernel_traitsILi192ELi64ELi64ELi8ELi4ELi2ELi2ELb1ELb1EN7cutlass6half_tE19Flash_kernel_traitsILi192ELi64ELi64ELi8ES3_EELb1ELb0ELb1ELb1ELb0ELb0ELb0EEEvNS_16Flash_bwd_paramsE)
        .other          _ZN5flash44flash_bwd_dq_dk_dv_loop_seqk_parallel_kernelI23Flash_bwd_kernel_traitsILi192ELi64ELi64ELi8ELi4ELi2ELi2ELb1ELb1EN7cutlass6half_tE19Flash_kernel_traitsILi192ELi64ELi64ELi8ES3_EELb1ELb0ELb1ELb1ELb0ELb0ELb0EEEvNS_16Flash_bwd_paramsE,@"STO_CUDA_ENTRY STV_DEFAULT"
_ZN5flash44flash_bwd_dq_dk_dv_loop_seqk_parallel_kernelI23Flash_bwd_kernel_traitsILi192ELi64ELi64ELi8ELi4ELi2ELi2ELb1ELb1EN7cutlass6half_tE19Flash_kernel_traitsILi192ELi64ELi64ELi8ES3_EELb1ELb0ELb1ELb1ELb0ELb0ELb0EEEvNS_16Flash_bwd_paramsE:
.text._ZN5flash44flash_bwd_dq_dk_dv_loop_seqk_parallel_kernelI23Flash_bwd_kernel_traitsILi192ELi64ELi64ELi8ELi4ELi2ELi2ELb1ELb1EN7cutlass6half_tE19Flash_kernel_traitsILi192ELi64ELi64ELi8ES3_EELb1ELb0ELb1ELb1ELb0ELb0ELb0EEEvNS_16Flash_bwd_paramsE:
        /* <DEDUP_REMOVED lines=29> */
[----:B------:R-:W-:Y:S01]  /*01d0*/  UIMAD.WIDE UR36, UR47, UR36, URZ ;  /* 0x000000242f2472a5 */ /* 0x000fe2000f8e023f */
[CC--:B------:R-:W-:Y:S01]  /*01e0*/  LEA.HI R11, R6.reuse, R5.reuse, RZ, 0x3 ;  /* 0x00000005060b7211 */ /* 0x0c0fe200078f18ff */
[----:B------:R-:W-:Y:S01]  /*01f0*/  UIMAD UR57, UR5, UR4, UR57 ;  /* 0x00000004053972a4 */ /* 0x000fe2000f8e0239 */
[CC--:B------:R-:W-:Y:S01]  /*0200*/  LEA.HI R2, R6.reuse, R5.reuse, RZ, 0x4 ;  /* 0x0000000506027211 */ /* 0x0c0fe200078f20ff */
[----:B---3--:R-:W-:Y:S01]  /*0210*/  UIMAD UR48, UR35, UR47, URZ ;  /* 0x0000002f233072a4 */ /* 0x008fe2000f8e023f */
[CC--:B------:R-:W-:Y:S01]  /*0220*/  LEA.HI R15, R6.reuse, R5.reuse, RZ, 0x7 ;  /* 0x00000005060f7211 */ /* 0x0c0fe200078f38ff */
[----:B------:R-:W-:Y:S01]  /*0230*/  UIMAD UR47, UR47, UR12, URZ ;  /* 0x0000000c2f2f72a4 */ /* 0x000fe2000f8e023f */
[CC--:B------:R-:W-:Y:S01]  /*0240*/  LEA.HI R16, R6.reuse, R5.reuse, RZ, 0x6 ;  /* 0x0000000506107211 */ /* 0x0c0fe200078f30ff */
[----:B------:R-:W-:Y:S01]  /*0250*/  UIMAD UR4, UR32, UR13, UR35 ;  /* 0x0000000d200472a4 */ /* 0x000fe2000f8e0223 */
[----:B------:R-:W-:Y:S01]  /*0260*/  LEA.HI R6, R6, R5, RZ, 0x2 ;  /* 0x0000000506067211 */ /* 0x000fe200078f10ff */
[----:B------:R-:W-:Y:S01]  /*0270*/  ULDC UR14, c[0x0][0x1c0] ;  /* 0x00007000000e7ab9 */ /* 0x000fe20000000800 */
[----:B------:R-:W-:Y:S01]  /*0280*/  LOP3.LUT R4, R3, 0xffffffe0, RZ, 0xc0, !PT ;  /* 0xffffffe003047812 */ /* 0x000fe200078ec0ff */
[----:B------:R-:W-:Y:S01]  /*0290*/  ULDC UR11, c[0x0][0x1c0] ;  /* 0x00007000000b7ab9 */ /* 0x000fe20000000800 */
[----:B------:R-:W-:Y:S01]  /*02a0*/  LOP3.LUT R8, R11, 0xfffffff8, RZ, 0xc0, !PT ;  /* 0xfffffff80b087812 */ /* 0x000fe200078ec0ff */
[----:B------:R-:W-:Y:S01]  /*02b0*/  UIMAD UR54, UR6, UR32, URZ ;  /* 0x00000020063672a4 */ /* 0x000fe2000f8e023f */
        /* <DEDUP_REMOVED lines=11> */
[----:B------:R-:W-:Y:S01]  /*0370*/  UIMAD UR5, UR32, UR11, UR35 ;  /* 0x0000000b200572a4 */ /* 0x000fe2000f8e0223 */
[----:B------:R-:W-:Y:S01]  /*0380*/  LEA.HI R7, R12, R0, RZ, 0x2 ;  /* 0x000000000c077211 */ /* 0x000fe200078f10ff */
[----:B------:R-:W-:Y:S01]  /*0390*/  @!UP5 UIMAD UR6, UR32, UR14, UR35 ;  /* 0x0000000e2006d2a4 */ /* 0x000fe2000f8e0223 */
[----:B------:R-:W-:Y:S01]  /*03a0*/  LEA.HI R4, R2, R5, RZ, 0x1 ;  /* 0x0000000502047211 */ /* 0x000fe200078f08ff */
[----:B------:R-:W-:Y:S01]  /*03b0*/  USHF.L.U32 UR46, UR47, 0x6, URZ ;  /* 0x000000062f2e7899 */ /* 0x000fe2000800063f */
[----:B------:R-:W-:Y:S01]  /*03c0*/  LOP3.LUT R2, R3, 0xfffffffe, RZ, 0xc0, !PT ;  /* 0xfffffffe03027812 */ /* 0x000fe200078ec0ff */
[----:B------:R-:W-:Y:S01]  /*03d0*/  USHF.L.U32 UR41, UR4, 0x5, URZ ;  /* 0x0000000504297899 */ /* 0x000fe2000800063f */
[----:B------:R-:W-:Y:S01]  /*03e0*/  LOP3.LUT R7, R7, 0xfffffffc, RZ, 0xc0, !PT ;  /* 0xfffffffc07077812 */ /* 0x000fe200078ec0ff */
[----:B------:R-:W-:Y:S01]  /*03f0*/  ULDC UR51, c[0x0][0x214] ;  /* 0x0000850000337ab9 */ /* 0x000fe20000000800 */
        /* <DEDUP_REMOVED lines=12> */
[----:B------:R-:W-:Y:S01]  /*04c0*/  LEA.HI R13, R4, R9, RZ, 0x3 ;  /* 0x00000009040d7211 */ /* 0x000fe200078f18ff */
[----:B------:R-:W-:Y:S01]  /*04d0*/  STL [R1+0x50], R20 ;  /* 0x0000501401007387 */ /* 0x000fe20000100800 */
[----:B------:R-:W-:Y:S01]  /*04e0*/  LOP3.LUT R0, R0, 0xfffffff8, RZ, 0xc0, !PT ;  /* 0xfffffff800007812 */ /* 0x000fe200078ec0ff */
[----:B------:R-:W-:Y:S01]  /*04f0*/  ULDC.U8 UR10, c[0x0][0x3d0] ;  /* 0x0000f400000a7ab9 */ /* 0x000fe20000000000 */
[----:B------:R-:W-:Y:S01]  /*0500*/  SHF.R.S32.HI R7, RZ, 0x7, R15 ;  /* 0x00000007ff077819 */ /* 0x000fe2000001140f */
[----:B------:R-:W-:Y:S01]  /*0510*/  ULDC UR52, c[0x0][0x224] ;  /* 0x0000890000347ab9 */ /* 0x000fe20000000800 */
[----:B------:R-:W-:Y:S01]  /*0520*/  LOP3.LUT P4, RZ, R8, 0x4, RZ, 0xc0, !PT ;  /* 0x0000000408ff7812 */ /* 0x000fe2000788c0ff */
[----:B------:R-:W-:Y:S01]  /*0530*/  IMAD.IADD R5, R3, 0x1, -R0 ;  /* 0x0000000103057824 */ /* 0x000fe200078e0a00 */
[----:B------:R-:W-:Y:S01]  /*0540*/  LOP3.LUT R0, R2, 0x1c0, RZ, 0xc0, !PT ;  /* 0x000001c002007812 */ /* 0x000fe200078ec0ff */
[----:B------:R-:W-:Y:S01]  /*0550*/  @UP5 UIMAD UR56, UR32, UR51, URZ ;  /* 0x00000033203852a4 */ /* 0x000fe2000f8e023f */
[----:B------:R-:W-:Y:S01]  /*0560*/  SHF.R.S32.HI R3, RZ, 0x1f, R10 ;  /* 0x0000001fff037819 */ /* 0x000fe2000001140a */
[----:B------:R-:W-:Y:S01]  /*0570*/  ULDC.64 UR8, c[0x0][0x118] ;  /* 0x0000460000087ab9 */ /* 0x000fe20000000a00 */
[----:B------:R-:W-:Y:S01]  /*0580*/  LOP3.LUT R2, R0, 0x38, R20, 0xf8, !PT ;  /* 0x0000003800027812 */ /* 0x000fe200078ef814 */
[----:B------:R-:W-:Y:S01]  /*0590*/  ULOP3.LUT UR58, UR35, UR58, URZ, 0x3c, !UPT ;  /* 0x0000003a233a7292 */ /* 0x000fe2000f8e3c3f */
[----:B------:R-:W-:Y:S01]  /*05a0*/  SHF.R.U32.HI R0, RZ, 0x3, R0 ;  /* 0x00000003ff007819 */ /* 0x000fe20000011600 */
[----:B------:R-:W-:Y:S01]  /*05b0*/  USHF.R.S32.HI UR59, URZ, 0x1f, UR35 ;  /* 0x0000001f3f3b7899 */ /* 0x000fe20008011423 */
[----:B------:R-:W-:Y:S01]  /*05c0*/  LEA.HI R18, R3, R10, RZ, 0x2 ;  /* 0x0000000a03127211 */ /* 0x000fe200078f10ff */
[----:B------:R-:W-:Y:S01]  /*05d0*/  IMAD.SHL.U32 R3, R12, 0x200, RZ ;  /* 0x000002000c037824 */ /* 0x000fe200078e00ff */
[----:B------:R-:W-:Y:S01]  /*05e0*/  LOP3.LUT R10, R2, R0, RZ, 0x3c, !PT ;  /* 0x00000000020a7212 */ /* 0x000fe200078e3cff */
[----:B------:R-:W-:Y:S01]  /*05f0*/  IMAD.SHL.U32 R0, R8, 0x40, RZ ;  /* 0x0000004008007824 */ /* 0x000fe200078e00ff */
[----:B------:R-:W-:Y:S01]  /*0600*/  LOP3.LUT R2, R13, 0xfffffff8, RZ, 0xc0, !PT ;  /* 0xfffffff80d027812 */ /* 0x000fe200078ec0ff */
[----:B------:R-:W-:Y:S01]  /*0610*/  UISETP.NE.AND UP6, UPT, UR10, URZ, UPT ;  /* 0x0000003f0a00728c */ /* 0x000fe2000bfc5270 */
[----:B------:R-:W-:Y:S01]  /*0620*/  LOP3.LUT R4, R5, 0x1, RZ, 0xc0, !PT ;  /* 0x0000000105047812 */ /* 0x000fe200078ec0ff */
[----:B------:R-:W-:Y:S01]  /*0630*/  USHF.R.S32.HI UR61, URZ, 0x1f, UR32 ;  /* 0x0000001f3f3d7899 */ /* 0x000fe20008011420 */
[----:B------:R-:W-:Y:S01]  /*0640*/  LOP3.LUT R0, R0, 0x1c0, RZ, 0xc0, !PT ;  /* 0x000001c000007812 */ /* 0x000fe200078ec0ff */
[----:B------:R-:W-:Y:S01]  /*0650*/  IMAD.IADD R9, R9, 0x1, -R2 ;  /* 0x0000000109097824 */ /* 0x000fe200078e0a02 */
[----:B------:R-:W-:Y:S01]  /*0660*/  ISETP.NE.U32.AND P0, PT, R4, 0x1, PT ;  /* 0x000000010400780c */ /* 0x000fe20003f05070 */
[----:B------:R-:W-:Y:S01]  /*0670*/  IMAD.SHL.U32 R2, R14, 0x10, RZ ;  /* 0x000000100e027824 */ /* 0x000fe200078e00ff */
[----:B------:R-:W-:Y:S01]  /*0680*/  LOP3.LUT R252, R0, 0x8, R11, 0xf8, !PT ;  /* 0x0000000800fc7812 */ /* 0x000fe200078ef80b */
[----:B------:R-:W-:Y:S01]  /*0690*/  IMAD.U32 R4, RZ, RZ, UR15 ;  /* 0x0000000fff047e24 */ /* 0x000fe2000f8e00ff */
[----:B------:R-:W-:Y:S01]  /*06a0*/  LOP3.LUT P3, RZ, R8, 0x2, RZ, 0xc0, !PT ;  /* 0x0000000208ff7812 */ /* 0x000fe2000786c0ff */
[----:B------:R-:W-:Y:S01]  /*06b0*/  IMAD.SHL.U32 R4, R5, 0x40, RZ ;  /* 0x0000004005047824 */ /* 0x000fe200078e00ff */
[----:B------:R-:W-:Y:S01]  /*06c0*/  LOP3.LUT R6, R0, 0x10, R2, 0xf8, !PT ;  /* 0x0000001000067812 */ /* 0x000fe200078ef802 */
[----:B------:R-:W-:Y:S01]  /*06d0*/  IMAD R2, R7, 0x800, R3 ;  /* 0x0000080007027824 */ /* 0x000fe200078e0203 */
[----:B------:R-:W-:Y:S01]  /*06e0*/  SHF.R.U32.HI R0, RZ, 0x3, R0 ;  /* 0x00000003ff007819 */ /* 0x000fe20000011600 */
[----:B------:R-:W-:Y:S01]  /*06f0*/  USHF.R.S32.HI UR60, URZ, 0x1f, UR35 ;  /* 0x0000001f3f3c7899 */ /* 0x000fe20008011423 */
[----:B------:R-:W-:Y:S01]  /*0700*/  LOP3.LUT R6, R6, 0x8, R11, 0xf8, !PT ;  /* 0x0000000806067812 */ /* 0x000fe200078ef80b */
[----:B------:R-:W-:Y:S01]  /*0710*/  UIMAD.WIDE.U32 UR42, UR36, UR44, URZ ;  /* 0x0000002c242a72a5 */ /* 0x000fe2000f8e003f */
[----:B------:R-:W-:Y:S01]  /*0720*/  LOP3.LUT R252, R252, R0, RZ, 0x3c, !PT ;  /* 0x00000000fcfc7212 */ /* 0x000fe200078e3cff */
[----:B------:R-:W-:Y:S01]  /*0730*/  UIMAD UR53, UR37, UR44, URZ ;  /* 0x0000002c253572a4 */ /* 0x000fe2000f8e023f */
[----:B------:R-:W-:Y:S01]  /*0740*/  LOP3.LUT R3, R3, R6, R0, 0xf6, !PT ;  /* 0x0000000603037212 */ /* 0x000fe200078ef600 */
[----:B------:R-:W-:Y:S01]  /*0750*/  IMAD.SHL.U32 R6, R7, 0x20, RZ ;  /* 0x0000002007067824 */ /* 0x000fe200078e00ff */
[----:B------:R-:W-:Y:S01]  /*0760*/  LOP3.LUT R0, R4, 0x1c0, RZ, 0xc0, !PT ;  /* 0x000001c004007812 */ /* 0x000fe200078ec0ff */
[----:B------:R-:W-:Y:S01]  /*0770*/  IMAD.IADD R252, R2, 0x1, R252 ;  /* 0x0000000102fc7824 */ /* 0x000fe200078e02fc */
[----:B------:R-:W-:Y:S01]  /*0780*/  SHF.R.S32.HI R2, RZ, 0x6, R16 ;  /* 0x00000006ff027819 */ /* 0x000fe20000011410 */
[----:B------:R-:W-:Y:S01]  /*0790*/  USHF.R.S32.HI UR55, URZ, 0x1f, UR48 ;  /* 0x0000001f3f377899 */ /* 0x000fe20008011430 */
[----:B------:R-:W-:Y:S01]  /*07a0*/  R2P PR, R5, 0x6 ;  /* 0x0000000605007804 */ /* 0x000fe20000000000 */
[----:B------:R-:W-:Y:S01]  /*07b0*/  IMAD.SHL.U32 R5, R12, 0x20, RZ ;  /* 0x000000200c057824 */ /* 0x000fe200078e00ff */
[----:B------:R-:W-:Y:S01]  /*07c0*/  SHF.R.U32.HI R4, RZ, 0x3, R0 ;  /* 0x00000003ff047819 */ /* 0x000fe20000011600 */
[----:B------:R-:W-:Y:S01]  /*07d0*/  IMAD R15, R2, 0x200, R10 ;  /* 0x00000200020f7824 */ /* 0x000fe200078e020a */
[----:B------:R-:W-:Y:S01]  /*07e0*/  IADD3 R16, R20, 0x40, RZ ;  /* 0x0000004014107810 */ /* 0x000fe20007ffe0ff */
[----:B------:R-:W-:Y:S01]  /*07f0*/  IMAD.SHL.U32 R2, R2, 0x8, RZ ;  /* 0x0000000802027824 */ /* 0x000fe200078e00ff */
[C---:B------:R-:W-:Y:S01]  /*0800*/  LOP3.LUT P6, RZ, R9.reuse, 0x4, RZ, 0xc0, !PT ;  /* 0x0000000409ff7812 */ /* 0x040fe200078cc0ff */
[----:B------:R-:W-:Y:S01]  /*0810*/  UIMAD UR52, UR5, UR52, URZ ;  /* 0x00000034053472a4 */ /* 0x000fe2000f8e023f */
[----:B------:R-:W-:Y:S01]  /*0820*/  LOP3.LUT P5, RZ, R9, 0x2, RZ, 0xc0, !PT ;  /* 0x0000000209ff7812 */ /* 0x000fe200078ac0ff */
[----:B------:R-:W-:Y:S01]  /*0830*/  STL [R1+0x70], R16 ;  /* 0x0000701001007387 */ /* 0x000fe20000100800 */
[----:B------:R-:W-:Y:S01]  /*0840*/  LOP3.LUT R2, R2, 0x18, RZ, 0xc0, !PT ;  /* 0x0000001802027812 */ /* 0x000fe200078ec0ff */
[----:B------:R-:W-:-:S02]  /*0850*/  @!UP5 UIMAD UR51, UR6, UR51, URZ ;  /* 0x000000330633d2a4 */ /* 0x000fc4000f8e023f */
[----:B------:R-:W-:Y:S01]  /*0860*/  USHF.R.S32.HI UR50, URZ, 0x1f, UR46 ;  /* 0x0000001f3f327899 */ /* 0x000fe2000801142e */
[----:B------:R-:W-:Y:S01]  /*0870*/  LOP3.LUT R8, R2, 0x20, R5, 0xf8, !PT ;  /* 0x0000002002087812 */ /* 0x000fe200078ef805 */
[----:B------:R-:W-:Y:S01]  /*0880*/  USHF.R.S32.HI UR49, URZ, 0x1f, UR41 ;  /* 0x0000001f3f317899 */ /* 0x000fe20008011429 */
[----:B------:R-:W-:Y:S01]  /*0890*/  LOP3.LUT R5, R0, 0x20, R6, 0xf8, !PT ;  /* 0x0000002000057812 */ /* 0x000fe200078ef806 */
[----:B------:R-:W-:Y:S01]  /*08a0*/  IMAD.SHL.U32 R6, R9, 0x40, RZ ;  /* 0x0000004009067824 */ /* 0x000fe200078e00ff */
[----:B------:R-:W-:Y:S01]  /*08b0*/  LOP3.LUT R7, R4, R0, R2, 0x1e, !PT ;  /* 0x0000000004077212 */ /* 0x000fe200078e1e02 */
[----:B------:R-:W-:Y:S01]  /*08c0*/  IMAD.SHL.U32 R0, R17, 0x2, RZ ;  /* 0x0000000211007824 */ /* 0x000fe200078e00ff */
[----:B------:R-:W-:Y:S01]  /*08d0*/  LOP3.LUT R4, R5, R4, RZ, 0x3c, !PT ;  /* 0x0000000405047212 */ /* 0x000fe200078e3cff */
[----:B------:R-:W-:Y:S01]  /*08e0*/  IMAD.MOV.U32 R9, RZ, RZ, -0x10 ;  /* 0xfffffff0ff097424 */ /* 0x000fe200078e00ff */
[----:B------:R-:W-:Y:S01]  /*08f0*/  ULDC UR40, c[0x0][0x2e8] ;  /* 0x0000ba0000287ab9 */ /* 0x000fe20000000800 */
[----:B------:R-:W-:-:S02]  /*0900*/  IMAD R5, R19, 0x400, R0 ;  /* 0x0000040013057824 */ /* 0x000fc400078e0200 */
[----:B------:R-:W-:Y:S01]  /*0910*/  IMAD R2, R14, 0x400, R0 ;  /* 0x000004000e027824 */ /* 0x000fe200078e0200 */
[----:B------:R-:W-:Y:S01]  /*0920*/  LOP3.LUT R0, R6, 0x1c0, RZ, 0xc0, !PT ;  /* 0x000001c006007812 */ /* 0x000fe200078ec0ff */
[----:B------:R-:W-:Y:S01]  /*0930*/  IMAD.IADD R11, R5, 0x1, R4 ;  /* 0x00000001050b7824 */ /* 0x000fe200078e0204 */
[----:B------:R-:W-:Y:S01]  /*0940*/  SEL R9, R9, 0x10, !P0 ;  /* 0x0000001009097807 */ /* 0x000fe20004000000 */
[----:B------:R-:W-:Y:S02]  /*0950*/  IMAD.SHL.U32 R4, R12, 0x8, RZ ;  /* 0x000000080c047824 */ /* 0x000fe400078e00ff */
[----:B------:R-:W-:Y:S01]  /*0960*/  IMAD.IADD R10, R2, 0x1, R7 ;  /* 0x00000001020a7824 */ /* 0x000fe200078e0207 */
[----:B------:R-:W-:Y:S01]  /*0970*/  SHF.R.U32.HI R2, RZ, 0x3, R0 ;  /* 0x00000003ff027819 */ /* 0x000fe20000011600 */
[----:B------:R-:W-:Y:S01]  /*0980*/  IMAD.SHL.U32 R7, R13, 0x40, RZ ;  /* 0x000000400d077824 */ /* 0x000fe200078e00ff */
[----:B------:R-:W-:Y:S01]  /*0990*/  LOP3.LUT R4, R0, 0x8, R4, 0xf8, !PT ;  /* 0x0000000800047812 */ /* 0x000fe200078ef804 */
[----:B------:R-:W-:Y:S01]  /*09a0*/  IMAD.MOV.U32 R5, RZ, RZ, 0x20 ;  /* 0x00000020ff057424 */ /* 0x000fe200078e00ff */
[----:B------:R-:W-:Y:S01]  /*09b0*/  LOP3.LUT R0, R2, R8, R0, 0x1e, !PT ;  /* 0x0000000802007212 */ /* 0x000fe200078e1e00 */
[----:B------:R-:W-:Y:S01]  /*09c0*/  IMAD.MOV.U32 R12, RZ, RZ, 0x40 ;  /* 0x00000040ff0c7424 */ /* 0x000fe200078e00ff */
[----:B------:R-:W-:-:S02]  /*09d0*/  LOP3.LUT R7, R7, 0xfffffe00, RZ, 0xc0, !PT ;  /* 0xfffffe0007077812 */ /* 0x000fc400078ec0ff */
[----:B------:R-:W-:Y:S02]  /*09e0*/  LOP3.LUT R2, R4, R2, RZ, 0x3c, !PT ;  /* 0x0000000204027212 */ /* 0x000fe400078e3cff */
[----:B------:R-:W-:Y:S01]  /*09f0*/  SHF.R.S32.HI R4, RZ, 0x2, R18 ;  /* 0x00000002ff047819 */ /* 0x000fe20000011412 */
[--C-:B------:R-:W-:Y:S01]  /*0a00*/  IMAD R8, R14, 0x400, R7.reuse ;  /* 0x000004000e087824 */ /* 0x100fe200078e0207 */
[----:B------:R-:W-:Y:S01]  /*0a10*/  IADD3 R14, R20, 0x80, RZ ;  /* 0x00000080140e7810 */ /* 0x000fe20007ffe0ff */
[C---:B------:R-:W-:Y:S01]  /*0a20*/  IMAD R6, R19.reuse, 0x400, R7 ;  /* 0x0000040013067824 */ /* 0x040fe200078e0207 */
[----:B------:R-:W-:Y:S01]  /*0a30*/  LOP3.LUT R7, R0, R7, RZ, 0xfc, !PT ;  /* 0x0000000700077212 */ /* 0x000fe200078efcff */
[----:B------:R-:W-:Y:S01]  /*0a40*/  IMAD R13, R19, 0x10, R4 ;  /* 0x00000010130d7824 */ /* 0x000fe200078e0204 */
[----:B------:R-:W-:Y:S01]  /*0a50*/  SEL R0, R5, 0xffffffe0, !P3 ;  /* 0xffffffe005007807 */ /* 0x000fe20005800000 */
[----:B------:R-:W-:Y:S01]  /*0a60*/  IMAD.SHL.U32 R4, R15, 0x2, RZ ;  /* 0x000000020f047824 */ /* 0x000fe200078e00ff */
[----:B------:R-:W-:Y:S01]  /*0a70*/  STL [R1+0x74], R14 ;  /* 0x0000740e01007387 */ /* 0x000fe20000100800 */
[----:B------:R-:W-:Y:S01]  /*0a80*/  IMAD.IADD R6, R6, 0x1, R2 ;  /* 0x0000000106067824 */ /* 0x000fe200078e0202 */
[----:B------:R-:W-:Y:S01]  /*0a90*/  SEL R5, R5, 0xffffffe0, !P5 ;  /* 0xffffffe005057807 */ /* 0x000fe20006800000 */
[----:B------:R-:W-:Y:S01]  /*0aa0*/  IMAD R0, R252, 0x2, R0 ;  /* 0x00000002fc007824 */ /* 0x000fe200078e0200 */
[----:B------:R1:W-:Y:S01]  /*0ab0*/  STL [R1+0x3c], R13 ;  /* 0x00003c0d01007387 */ /* 0x0003e20000100800 */
[----:B------:R-:W-:Y:S01]  /*0ac0*/  IMAD.IADD R8, R2, 0x1, R8 ;  /* 0x0000000102087824 */ /* 0x000fe200078e0208 */
[----:B------:R-:W-:-:S02]  /*0ad0*/  SEL R2, R12, 0xffffffc0, !P4 ;  /* 0xffffffc00c027807 */ /* 0x000fc40006000000 */
[----:B------:R2:W-:Y:S02]  /*0ae0*/  STL [R1+0x2c], R4 ;  /* 0x00002c0401007387 */ /* 0x0005e40000100800 */
[----:B------:R-:W-:Y:S02]  /*0af0*/  LEA R8, R8, 0x12000, 0x1 ;  /* 0x0001200008087811 */ /* 0x000fe400078e08ff */
[----:B------:R-:W-:Y:S01]  /*0b00*/  STL [R1], R0 ;  /* 0x0000000001007387 */ /* 0x000fe20000100800 */
[----:B-1----:R-:W-:Y:S01]  /*0b10*/  LEA R13, R10, 0xc000, 0x1 ;  /* 0x0000c0000a0d7811 */ /* 0x002fe200078e08ff */
[C---:B--2---:R-:W-:Y:S02]  /*0b20*/  IMAD.SHL.U32 R4, R252.reuse, 0x2, RZ ;  /* 0x00000002fc047824 */ /* 0x044fe400078e00ff */
[----:B------:R-:W-:-:S03]  /*0b30*/  IMAD R252, R252, 0x2, R2 ;  /* 0x00000002fcfc7824 */ /* 0x000fc600078e0202 */
[----:B------:R1:W-:Y:S02]  /*0b40*/  STL [R1+0x4], R4 ;  /* 0x0000040401007387 */ /* 0x0003e40000100800 */
[----:B-1----:R-:W-:Y:S01]  /*0b50*/  SEL R4, R12, 0xffffffc0, !P6 ;  /* 0xffffffc00c047807 */ /* 0x002fe20007000000 */
[----:B------:R-:W-:Y:S02]  /*0b60*/  IMAD.IADD R12, R2, 0x1, R0 ;  /* 0x00000001020c7824 */ /* 0x000fe400078e0200 */
[----:B------:R-:W-:Y:S01]  /*0b70*/  IMAD.SHL.U32 R0, R11, 0x2, RZ ;  /* 0x000000020b007824 */ /* 0x000fe200078e00ff */
[----:B------:R-:W-:Y:S01]  /*0b80*/  IADD3 R11, R13, 0x40, RZ ;  /* 0x000000400d0b7810 */ /* 0x000fe20007ffe0ff */
[----:B------:R-:W-:Y:S01]  /*0b90*/  IMAD R2, R3, 0x2, R2 ;  /* 0x0000000203027824 */ /* 0x000fe200078e0202 */
[----:B------:R1:W-:Y:S01]  /*0ba0*/  STL [R1+0x10], R12 ;  /* 0x0000100c01007387 */ /* 0x0003e20000100800 */
[C---:B------:R-:W-:Y:S01]  /*0bb0*/  IMAD.IADD R10, R0.reuse, 0x1, R9 ;  /* 0x00000001000a7824 */ /* 0x040fe200078e0209 */
[----:B------:R-:W-:Y:S01]  /*0bc0*/  @P2 IADD3 R11, R13, -0x40, RZ ;  /* 0xffffffc00d0b2810 */ /* 0x000fe20007ffe0ff */
        /* <DEDUP_REMOVED lines=26> */
.L_x_963:
        /* <DEDUP_REMOVED lines=53> */
.L_x_917:
        /* <DEDUP_REMOVED lines=23> */
[----:B------:R-:W-:Y:S02]  /*1230*/  ULDC.64 UR10, c[0x0][0x178] ;  /* 0x00005e00000a7ab9 */ /* 0x000fe40000000a00 */
[----:B------:R-:W-:Y:S02]  /*1240*/  UIADD3 UR4, UR4, UR6, -UR18 ;  /* 0x0000000604047290 */ /* 0x000fe4000fffe812 */
[----:B------:R-:W-:Y:S02]  /*1250*/  UIMAD.WIDE.U32 UR6, UR32, UR10, URZ ;  /* 0x0000000a200672a5 */ /* 0x000fe4000f8e003f */
[----:B------:R-:W-:-:S02]  /*1260*/  UIMAD UR10, UR39, UR10, URZ ;  /* 0x0000000a270a72a4 */ /* 0x000fc4000f8e023f */
[----:B------:R-:W-:Y:S02]  /*1270*/  UIADD3 UR5, UR20, 0x3f, URZ ;  /* 0x0000003f14057890 */ /* 0x000fe4000fffe03f */
[----:B------:R-:W-:Y:S02]  /*1280*/  UIADD3 UR4, UR4, 0x3f, URZ ;  /* 0x0000003f04047890 */ /* 0x000fe4000fffe03f */
[----:B------:R-:W-:Y:S02]  /*1290*/  UIMAD UR15, UR32, UR11, UR10 ;  /* 0x0000000b200f72a4 */ /* 0x000fe4000f8e020a */
[----:B------:R-:W-:Y:S02]  /*12a0*/  USHF.R.S32.HI UR11, URZ, 0x1f, UR5 ;  /* 0x0000001f3f0b7899 */ /* 0x000fe40008011405 */
[----:B------:R-:W-:Y:S02]  /*12b0*/  USHF.R.S32.HI UR10, URZ, 0x1f, UR4 ;  /* 0x0000001f3f0a7899 */ /* 0x000fe40008011404 */
[----:B------:R-:W-:-:S02]  /*12c0*/  ULEA.HI UR13, UR11, UR5, URZ, 0x6 ;  /* 0x000000050b0d7291 */ /* 0x000fc4000f8f303f */
[----:B------:R-:W-:Y:S02]  /*12d0*/  ULEA.HI UR12, UR10, UR4, URZ, 0x6 ;  /* 0x000000040a0c7291 */ /* 0x000fe4000f8f303f */
[----:B-1----:R-:W-:Y:S02]  /*12e0*/  UISETP.NE.AND UP0, UPT, UR26, -0x1, UPT ;  /* 0xffffffff1a00788c */ /* 0x002fe4000bf05270 */
[----:B------:R-:W-:Y:S02]  /*12f0*/  ULDC.64 UR10, c[0x0][0x190] ;  /* 0x00006400000a7ab9 */ /* 0x000fe40000000a00 */
[----:B------:R-:W-:Y:S02]  /*1300*/  UISETP.NE.AND UP3, UPT, UR14, -0x1, UPT ;  /* 0xffffffff0e00788c */ /* 0x000fe4000bf65270 */
[----:B------:R-:W-:Y:S01]  /*1310*/  UIMAD.WIDE.U32 UR4, UR14, UR10, URZ ;  /* 0x0000000a0e0472a5 */ /* 0x000fe2000f8e003f */
[----:B------:R-:W-:Y:S01]  /*1320*/  PLOP3.LUT P0, PT, PT, PT, UP0, 0x80, 0x0 ;  /* 0x000000000000781c */ /* 0x000fe20003f0f008 */
[----:B------:R-:W-:-:S02]  /*1330*/  UIADD3 UR34, UR7, UR15, URZ ;  /* 0x0000000f07227290 */ /* 0x000fc4000fffe03f */
[----:B------:R-:W-:Y:S02]  /*1340*/  USEL UR38, UR6, UR4, !UP3 ;  /* 0x0000000406267287 */ /* 0x000fe4000d800000 */
[----:B------:R-:W-:Y:S02]  /*1350*/  UIMAD UR11, UR14, UR11, URZ ;  /* 0x0000000b0e0b72a4 */ /* 0x000fe4000f8e023f */
[----:B------:R-:W-:Y:S02]  /*1360*/  USHF.R.S32.HI UR7, URZ, 0x6, UR13 ;  /* 0x000000063f077899 */ /* 0x000fe4000801140d */
[----:B------:R-:W-:Y:S02]  /*1370*/  USHF.R.S32.HI UR4, URZ, 0x6, UR12 ;  /* 0x000000063f047899 */ /* 0x000fe4000801140c */
[----:B------:R-:W-:Y:S02]  /*1380*/  @UP0 UIADD3 UR6, UR24, UR26, URZ ;  /* 0x0000001a18060290 */ /* 0x000fe4000fffe03f */
[----:B------:R-:W-:-:S02]  /*1390*/  UISETP.LT.AND UP2, UPT, UR7, UR4, UPT ;  /* 0x000000040700728c */ /* 0x000fc4000bf41270 */
[----:B------:R-:W-:Y:S02]  /*13a0*/  @UP3 UIADD3 UR34, UR5, UR11, URZ ;  /* 0x0000000b05223290 */ /* 0x000fe4000fffe03f */
[----:B------:R-:W-:Y:S02]  /*13b0*/  USEL UR30, UR7, UR4, UP2 ;  /* 0x00000004071e7287 */ /* 0x000fe40009000000 */
[----:B------:R-:W-:Y:S02]  /*13c0*/  ULDC.64 UR10, c[0x0][0x198] ;  /* 0x00006600000a7ab9 */ /* 0x000fe40000000a00 */
        /* <DEDUP_REMOVED lines=8> */
[----:B------:R-:W-:-:S04]  /*1450*/  UIMAD UR6, UR6, UR4, URZ ;  /* 0x00000004060672a4 */ /* 0x000fc8000f8e023f */
[----:B------:R-:W-:-:S03]  /*1460*/  UIMAD UR10, UR24, UR5, UR6 ;  /* 0x00000005180a72a4 */ /* 0x000fc6000f8e0206 */
[----:B------:R-:W-:Y:S02]  /*1470*/  ULDC.64 UR6, c[0x0][0x180] ;  /* 0x0000600000067ab9 */ /* 0x000fe40000000a00 */
[----:B------:R-:W-:-:S04]  /*1480*/  UIMAD UR5, UR39, UR6, URZ ;  /* 0x00000006270572a4 */ /* 0x000fc8000f8e023f */
[----:B------:R-:W-:Y:S02]  /*1490*/  UIMAD UR7, UR32, UR7, UR5 ;  /* 0x00000007200772a4 */ /* 0x000fe4000f8e0205 */
[----:B------:R-:W-:-:S04]  /*14a0*/  UIMAD.WIDE.U32 UR4, UR24, UR4, URZ ;  /* 0x00000004180472a5 */ /* 0x000fc8000f8e003f */
[----:B------:R-:W-:-:S04]  /*14b0*/  UIADD3 UR5, UR5, UR10, URZ ;  /* 0x0000000a05057290 */ /* 0x000fc8000fffe03f */
[----:B------:R-:W-:-:S04]  /*14c0*/  UIMAD.WIDE.U32 UR4, UR32, UR6, UR4 ;  /* 0x00000006200472a5 */ /* 0x000fc8000f8e0004 */
[----:B------:R-:W-:-:S03]  /*14d0*/  UIADD3 UR27, UR5, UR7, URZ ;  /* 0x00000007051b7290 */ /* 0x000fc6000fffe03f */
[----:B------:R-:W-:Y:S02]  /*14e0*/  UMOV UR23, UR4 ;  /* 0x0000000400177c82 */ /* 0x000fe40008000000 */
.L_x_919:
        /* <DEDUP_REMOVED lines=18> */
.L_x_920:
        /* <DEDUP_REMOVED lines=11> */
[----:B------:R-:W-:-:S04]  /*16c0*/  @!UP3 UIMAD UR6, UR39, UR4, URZ ;  /* 0x000000042706b2a4 */ /* 0x000fc8000f8e023f */
[----:B------:R-:W-:Y:S01]  /*16d0*/  @!UP3 UIMAD UR6, UR32, UR5, UR6 ;  /* 0x000000052006b2a4 */ /* 0x000fe2000f8e0206 */
[----:B-1----:R-:W1:Y:S01]  /*16e0*/  MUFU.RCP R4, R4 ;  /* 0x0000000400047308 */ /* 0x002e620000001000 */
[----:B------:R-:W-:-:S04]  /*16f0*/  @!UP3 UIMAD.WIDE.U32 UR4, UR32, UR4, URZ ;  /* 0x000000042004b2a5 */ /* 0x000fc8000f8e003f */
[----:B------:R-:W-:Y:S02]  /*1700*/  @!UP3 UIADD3 UR19, UR5, UR6, URZ ;  /* 0x000000060513b290 */ /* 0x000fe4000fffe03f */
[----:B------:R-:W-:Y:S02]  /*1710*/  UIMAD UR6, UR37, UR14, URZ ;  /* 0x0000000e250672a4 */ /* 0x000fe4000f8e023f */
[----:B------:R-:W-:Y:S02]  /*1720*/  @!UP3 UMOV UR17, UR4 ;  /* 0x000000040011bc82 */ /* 0x000fe40008000000 */
[----:B------:R-:W-:Y:S01]  /*1730*/  UIMAD UR4, UR39, UR10, UR54 ;  /* 0x0000000a270472a4 */ /* 0x000fe2000f8e0236 */
[----:B------:R-:W2:Y:S03]  /*1740*/  S2UR UR10, SR_CTAID.X ;  /* 0x00000000000a79c3 */ /* 0x000ea60000002500 */
[----:B------:R-:W-:Y:S01]  /*1750*/  UIADD3 UR4, UR45, UR4, URZ ;  /* 0x000000042d047290 */ /* 0x000fe2000fffe03f */
[----:B-1----:R-:W-:-:S03]  /*1760*/  IADD3 R4, R4, 0xffffffe, RZ ;  /* 0x0ffffffe04047810 */ /* 0x002fc60007ffe0ff */
[----:B------:R-:W-:Y:S01]  /*1770*/  UIMAD UR4, UR36, UR4, UR53 ;  /* 0x00000004240472a4 */ /* 0x000fe2000f8e0235 */
[----:B------:R-:W1:Y:S03]  /*1780*/  F2I.FTZ.U32.TRUNC.NTZ R5, R4 ;  /* 0x0000000400057305 */ /* 0x000e66000021f000 */
[----:B------:R-:W-:Y:S02]  /*1790*/  UIADD3 UR12, UR43, UR4, URZ ;  /* 0x000000042b0c7290 */ /* 0x000fe4000fffe03f */
[----:B------:R-:W-:-:S04]  /*17a0*/  UIMAD.WIDE.U32 UR4, UR36, UR14, URZ ;  /* 0x0000000e240472a5 */ /* 0x000fc8000f8e003f */
[----:B------:R-:W-:Y:S02]  /*17b0*/  @UP3 UIADD3 UR12, UR5, UR6, URZ ;  /* 0x00000006050c3290 */ /* 0x000fe4000fffe03f */
[----:B------:R-:W-:Y:S02]  /*17c0*/  USEL UR16, UR42, UR4, !UP3 ;  /* 0x000000042a107287 */ /* 0x000fe4000d800000 */
[----:B------:R-:W-:Y:S01]  /*17d0*/  ULDC.64 UR6, c[0x0][0x3d8] ;  /* 0x0000f60000067ab9 */ /* 0x000fe20000000a00 */
[----:B-1----:R-:W-:Y:S01]  /*17e0*/  IMAD.MOV R4, RZ, RZ, -R5 ;  /* 0x000000ffff047224 */ /* 0x002fe200078e0a05 */
[----:B--2---:R-:W-:-:S03]  /*17f0*/  UIMAD.WIDE.U32 UR4, UR10, UR6, URZ ;  /* 0x000000060a0472a5 */ /* 0x004fc6000f8e003f */
[----:B------:R-:W-:Y:S01]  /*1800*/  IMAD R6, R4, R8, RZ ;  /* 0x0000000804067224 */ /* 0x000fe200078e02ff */
[----:B------:R-:W-:Y:S01]  /*1810*/  USEL UR15, UR4, URZ, UP6 ;  /* 0x0000003f040f7287 */ /* 0x000fe2000b000000 */
[----:B------:R-:W-:Y:S01]  /*1820*/  IMAD.MOV.U32 R4, RZ, RZ, RZ ;  /* 0x000000ffff047224 */ /* 0x000fe200078e00ff */
[----:B------:R-:W-:Y:S02]  /*1830*/  UIMAD UR7, UR10, UR7, UR5 ;  /* 0x000000070a0772a4 */ /* 0x000fe4000f8e0205 */
[----:B------:R-:W-:Y:S01]  /*1840*/  USHF.L.U64.HI UR4, UR32, 0x7, UR39 ;  /* 0x0000000720047899 */ /* 0x000fe20008010227 */
[----:B------:R-:W-:Y:S01]  /*1850*/  IMAD.HI.U32 R4, R5, R6, R4 ;  /* 0x0000000605047227 */ /* 0x000fe200078e0004 */
[----:B------:R-:W-:Y:S02]  /*1860*/  USHF.L.U32 UR10, UR32, 0x7, URZ ;  /* 0x00000007200a7899 */ /* 0x000fe4000800063f */
[----:B------:R-:W-:Y:S01]  /*1870*/  USEL UR5, UR4, URZ, UP1 ;  /* 0x0000003f04057287 */ /* 0x000fe20008800000 */
[----:B------:R-:W-:Y:S01]  /*1880*/  IMAD.MOV.U32 R5, RZ, RZ, R7 ;  /* 0x000000ffff057224 */ /* 0x000fe200078e0007 */
[----:B------:R-:W-:-:S03]  /*1890*/  USEL UR4, UR10, URZ, UP1 ;  /* 0x0000003f0a047287 */ /* 0x000fc60008800000 */
[----:B------:R-:W-:Y:S01]  /*18a0*/  IMAD.HI.U32 R4, R4, R5, RZ ;  /* 0x0000000504047227 */ /* 0x000fe200078e00ff */
[----:B------:R-:W-:Y:S02]  /*18b0*/  UIADD3 UR4, UP1, UR13, UR4, URZ ;  /* 0x000000040d047290 */ /* 0x000fe4000ff3e03f */
[----:B------:R-:W-:Y:S01]  /*18c0*/  ULDC UR10, c[0x0][0x234] ;  /* 0x00008d00000a7ab9 */ /* 0x000fe20000000800 */
[----:B------:R-:W-:Y:S01]  /*18d0*/  IMAD.MOV R6, RZ, RZ, -R4 ;  /* 0x000000ffff067224 */ /* 0x000fe200078e0a04 */
[----:B------:R-:W-:Y:S02]  /*18e0*/  UIADD3.X UR6, UR28, UR5, URZ, UP1, !UPT ;  /* 0x000000051c067290 */ /* 0x000fe40008ffe43f */
[----:B------:R-:W-:Y:S01]  /*18f0*/  UIMAD UR5, UR37, UR4, URZ ;  /* 0x00000004250572a4 */ /* 0x000fe2000f8e023f */
[----:B------:R-:W-:-:S03]  /*1900*/  IMAD R5, R8, R6, R5 ;  /* 0x0000000608057224 */ /* 0x000fc600078e0205 */
[----:B------:R-:W-:Y:S02]  /*1910*/  UIMAD UR6, UR36, UR6, UR5 ;  /* 0x00000006240672a4 */ /* 0x000fe4000f8e0205 */
[----:B------:R-:W-:Y:S01]  /*1920*/  ISETP.GT.U32.AND P1, PT, R8, R5, PT ;  /* 0x000000050800720c */ /* 0x000fe20003f24070 */
[----:B------:R-:W-:-:S04]  /*1930*/  @UP5 USEL UR5, UR56, UR14, !UP3 ;  /* 0x0000000e38055287 */ /* 0x000fc8000d800000 */
[----:B------:R-:W-:Y:S02]  /*1940*/  @UP5 UIMAD UR11, UR35, UR10, UR5 ;  /* 0x0000000a230b52a4 */ /* 0x000fe4000f8e0205 */
[----:B------:R-:W-:Y:S02]  /*1950*/  UIMAD.WIDE.U32 UR4, UR36, UR4, URZ ;  /* 0x00000004240472a5 */ /* 0x000fe4000f8e003f */
[----:B------:R-:W-:Y:S02]  /*1960*/  USEL UR10, UR7, URZ, UP6 ;  /* 0x0000003f070a7287 */ /* 0x000fe4000b000000 */
[----:B------:R-:W-:Y:S02]  /*1970*/  UIADD3 UR7, UR5, UR6, URZ ;  /* 0x0000000605077290 */ /* 0x000fe4000fffe03f */
[----:B------:R-:W-:Y:S01]  /*1980*/  @!P1 IMAD.IADD R5, R5, 0x1, -R8 ;  /* 0x0000000105059824 */ /* 0x000fe200078e0a08 */
[----:B------:R-:W-:Y:S01]  /*1990*/  @!P1 IADD3 R4, R4, 0x1, RZ ;  /* 0x0000000104049810 */ /* 0x000fe20007ffe0ff */
[----:B------:R-:W-:Y:S01]  /*19a0*/  @!UP5 UMOV UR11, UR51 ;  /* 0x00000033000bdc82 */ /* 0x000fe20008000000 */
[----:B------:R-:W-:-:S02]  /*19b0*/  ISETP.LE.AND P1, PT, RZ, UR58, PT ;  /* 0x0000003aff007c0c */ /* 0x000fc4000bf23270 */
        /* <DEDUP_REMOVED lines=13> */
.L_x_921:
[----:B------:R-:W-:Y:S02]  /*1a90*/  UMOV UR6, UR52 ;  /* 0x0000003400067c82 */ /* 0x000fe40008000000 */
.L_x_922:
[----:B------:R-:W2:Y:S04]  /*1aa0*/  LDL.64 R4, [R1+0x50] ;  /* 0x0000500001047983 */ /* 0x000ea80000100a00 */
[----:B------:R1:W2:Y:S01]  /*1ab0*/  LDL.64 R28, [R1+0x50] ;  /* 0x00005000011c7983 */ /* 0x0002a20000100a00 */
[----:B------:R-:W-:Y:S01]  /*1ac0*/  UIADD3 UR4, UP4, UP3, UR4, UR46, UR48 ;  /* 0x0000002e04047290 */ /* 0x000fe2000fb9e030 */
[----:B------:R-:W-:Y:S01]  /*1ad0*/  IMAD.U32 R10, RZ, RZ, UR13 ;  /* 0x0000000dff0a7e24 */ /* 0x000fe2000f8e00ff */
[----:B------:R-:W-:Y:S01]  /*1ae0*/  UIADD3 UR14, UR13, UR11, URZ ;  /* 0x0000000b0d0e7290 */ /* 0x000fe2000fffe03f */
[----:B------:R-:W3:Y:S01]  /*1af0*/  S2R R27, SR_TID.X ;  /* 0x00000000001b7919 */ /* 0x000ee20000002100 */
[----:B------:R-:W-:Y:S01]  /*1b00*/  UIADD3 UR22, UP2, UP1, UR15, UR4, UR16 ;  /* 0x000000040f167290 */ /* 0x000fe2000f95e010 */
[----:B------:R-:W-:Y:S01]  /*1b10*/  BSSY B1, `(.L_x_918) ;  /* 0x000086e000017945 */ /* 0x000fe20003800000 */
[----:B------:R-:W-:Y:S01]  /*1b20*/  UIADD3.X UR4, UR7, UR50, UR55, UP4, UP3 ;  /* 0x0000003207047290 */ /* 0x000fe2000a7e6437 */
[----:B------:R-:W4:Y:S01]  /*1b30*/  S2R R30, SR_TID.X ;  /* 0x00000000001e7919 */ /* 0x000f220000002100 */
[----:B------:R-:W-:-:S02]  /*1b40*/  UIADD3 UR11, UR30, -0x1, URZ ;  /* 0xffffffff1e0b7890 */ /* 0x000fc4000fffe03f */
[----:B------:R-:W-:Y:S01]  /*1b50*/  UIADD3.X UR15, UR10, UR4, UR12, UP2, UP1 ;  /* 0x000000040a0f7290 */ /* 0x000fe200097e240c */
[----:B------:R-:W5:Y:S02]  /*1b60*/  S2R R24, SR_TID.X ;  /* 0x0000000000187919 */ /* 0x000f640000002100 */
[----:B------:R-:W-:Y:S02]  /*1b70*/  ULDC.64 UR4, c[0x0][0x1a8] ;  /* 0x00006a0000047ab9 */ /* 0x000fe40000000a00 */
[----:B------:R-:W-:-:S04]  /*1b80*/  UIMAD UR4, UR59, UR4, URZ ;  /* 0x000000043b0472a4 */ /* 0x000fc8000f8e023f */
        /* <DEDUP_REMOVED lines=13> */
[----:B------:R-:W-:-:S04]  /*1c60*/  IADD3 R6, P1, R27, UR13, RZ ;  /* 0x0000000d1b067c10 */ /* 0x000fc8000ff3e0ff */
[----:B------:R-:W-:Y:S01]  /*1c70*/  IADD3.X R7, R23, UR28, RZ, P1, !PT ;  /* 0x0000001c17077c10 */ /* 0x000fe20008ffe4ff */
[----:B------:R-:W-:-:S04]  /*1c80*/  UMOV UR28, 0x4 ;  /* 0x00000004001c7882 */ /* 0x000fc80000000000 */
[----:B------:R-:W-:Y:S02]  /*1c90*/  IMAD R7, R7, c[0x0][0x190], RZ ;  /* 0x0000640007077a24 */ /* 0x000fe400078e02ff */
[----:B--2---:R-:W-:-:S05]  /*1ca0*/  IMAD.MOV.U32 R28, RZ, RZ, R4 ;  /* 0x000000ffff1c7224 */ /* 0x004fca00078e0004 */
[----:B------:R-:W-:-:S05]  /*1cb0*/  SHF.R.S32.HI R29, RZ, 0x1f, R28 ;  /* 0x0000001fff1d7819 */ /* 0x000fca000001141c */
[C---:B------:R-:W-:Y:S01]  /*1cc0*/  IMAD.WIDE.U32 R4, R6.reuse, c[0x0][0x190], R28 ;  /* 0x0000640006047a25 */ /* 0x040fe200078e001c */
[----:B------:R1:W-:Y:S03]  /*1cd0*/  STL [R1+0x54], R29 ;  /* 0x0000541d01007387 */ /* 0x0003e60000100800 */
[----:B------:R-:W-:Y:S01]  /*1ce0*/  IMAD R6, R6, c[0x0][0x194], R7 ;  /* 0x0000650006067a24 */ /* 0x000fe200078e0207 */
[----:B------:R-:W-:Y:S01]  /*1cf0*/  IADD3 R8, P1, R4, UR38, RZ ;  /* 0x0000002604087c10 */ /* 0x000fe2000ff3e0ff */
[----:B------:R-:W-:Y:S01]  /*1d00*/  ULDC UR38, c[0x0][0x2e8] ;  /* 0x0000ba0000267ab9 */ /* 0x000fe20000000800 */
[----:B------:R-:W-:Y:S02]  /*1d10*/  LEA.HI R7, R25, R24, RZ, 0x5 ;  /* 0x0000001819077211 */ /* 0x000fe400078f28ff */
[----:B------:R-:W-:Y:S02]  /*1d20*/  IADD3.X R9, R5, UR34, R6, P1, !PT ;  /* 0x0000002205097c10 */ /* 0x000fe40008ffe406 */
[----:B------:R-:W-:-:S02]  /*1d30*/  LOP3.LUT R6, R7, 0xffffffe0, RZ, 0xc0, !PT ;  /* 0xffffffe007067812 */ /* 0x000fc400078ec0ff */
[----:B------:R-:W-:Y:S01]  /*1d40*/  IADD3 R4, P1, R28, UR17, RZ ;  /* 0x000000111c047c10 */ /* 0x000fe2000ff3e0ff */
[----:B------:R-:W-:Y:S01]  /*1d50*/  ULDC.64 UR16, c[0x0][0x3c8] ;  /* 0x0000f20000107ab9 */ /* 0x000fe20000000a00 */
[----:B------:R-:W-:Y:S01]  /*1d60*/  SHF.R.S32.HI R7, RZ, 0x5, R7 ;  /* 0x00000005ff077819 */ /* 0x000fe20000011407 */
[----:B------:R-:W-:Y:S01]  /*1d70*/  IMAD.IADD R21, R24, 0x1, -R6 ;  /* 0x0000000118157824 */ /* 0x000fe200078e0a06 */
[----:B------:R-:W-:Y:S01]  /*1d80*/  IADD3.X R5, R29, UR19, RZ, P1, !PT ;  /* 0x000000131d057c10 */ /* 0x000fe20008ffe4ff */
[----:B------:R-:W-:Y:S02]  /*1d90*/  UIMAD.WIDE UR4, UR4, UR28, UR16 ;  /* 0x0000001c040472a5 */ /* 0x000fe4000f8e0210 */
[----:B------:R-:W-:Y:S02]  /*1da0*/  IMAD R6, R7, UR47, R21 ;  /* 0x0000002f07067c24 */ /* 0x000fe4000f8e0215 */
[----:B------:R-:W-:-:S03]  /*1db0*/  IMAD.WIDE.U32 R4, R10, c[0x0][0x370], R4 ;  /* 0x0000dc000a047a25 */ /* 0x000fc600078e0004 */
[C---:B------:R-:W-:Y:S01]  /*1dc0*/  IADD3 R11, P1, R6.reuse, UR22, RZ ;  /* 0x00000016060b7c10 */ /* 0x040fe2000ff3e0ff */
[----:B------:R-:W-:Y:S01]  /*1dd0*/  UMOV UR17, UR4 ;  /* 0x0000000400117c82 */ /* 0x000fe20008000000 */
[----:B------:R-:W-:Y:S01]  /*1de0*/  IADD3 R5, R5, UR7, RZ ;  /* 0x0000000705057c10 */ /* 0x000fe2000fffe0ff */
[----:B------:R-:W-:Y:S01]  /*1df0*/  UIADD3 UR4, -UR18, UR20, UR25 ;  /* 0x0000001412047290 */ /* 0x000fe2000fffe119 */
[----:B------:R-:W-:Y:S01]  /*1e00*/  LEA.HI.X.SX32 R10, R6, UR15, 0x1, P1 ;  /* 0x0000000f060a7c11 */ /* 0x000fe200088f0eff */
[----:B------:R-:W-:Y:S01]  /*1e10*/  IMAD.U32 R6, RZ, RZ, UR35 ;  /* 0x00000023ff067e24 */ /* 0x000fe2000f8e00ff */
[C---:B------:R-:W-:Y:S01]  /*1e20*/  LEA R12, P1, R11.reuse, c[0x0][0x350], 0x2 ;  /* 0x0000d4000b0c7a11 */ /* 0x040fe200078210ff */
[----:B------:R-:W-:Y:S02]  /*1e30*/  UIADD3 UR4, UR4, -UR38, URZ ;  /* 0x8000002604047290 */ /* 0x000fe4000fffe03f */
[----:B------:R-:W-:Y:S01]  /*1e40*/  IMAD.WIDE.U32 R4, R6, c[0x0][0x378], R4 ;  /* 0x0000de0006047a25 */ /* 0x000fe200078e0004 */
[----:B------:R-:W-:Y:S01]  /*1e50*/  LEA.HI.X R13, R11, c[0x0][0x354], R10, 0x2, P1 ;  /* 0x0000d5000b0d7a11 */ /* 0x000fe200008f140a */
[----:B------:R-:W-:-:S02]  /*1e60*/  USHF.R.S32.HI UR19, URZ, 0x1f, UR4 ;  /* 0x0000001f3f137899 */ /* 0x000fc40008011404 */
[----:B------:R-:W-:Y:S01]  /*1e70*/  IMAD.MOV.U32 R6, RZ, RZ, R4 ;  /* 0x000000ffff067224 */ /* 0x000fe200078e0004 */
[----:B------:R-:W-:Y:S01]  /*1e80*/  IADD3 R7, R5, UR10, RZ ;  /* 0x0000000a05077c10 */ /* 0x000fe2000fffe0ff */
[----:B------:R-:W-:Y:S01]  /*1e90*/  IMAD.U32 R5, RZ, RZ, UR35 ;  /* 0x00000023ff057e24 */ /* 0x000fe2000f8e00ff */
[----:B------:R-:W-:Y:S01]  /*1ea0*/  ULEA.HI UR19, UR19, UR4, URZ, 0x6 ;  /* 0x0000000413137291 */ /* 0x000fe2000f8f303f */
[----:B------:R1:W-:Y:S01]  /*1eb0*/  STL.64 [R1+0x30], R12 ;  /* 0x0000300c01007387 */ /* 0x0003e20000100a00 */
[----:B------:R-:W-:Y:S01]  /*1ec0*/  UMOV UR16, UR5 ;  /* 0x0000000500107c82 */ /* 0x000fe20008000000 */
[----:B------:R-:W-:Y:S01]  /*1ed0*/  IMAD.WIDE.U32 R8, R5, c[0x0][0x1a8], R8 ;  /* 0x00006a0005087a25 */ /* 0x000fe200078e0008 */
[----:B------:R-:W-:Y:S02]  /*1ee0*/  USHF.R.S32.HI UR19, URZ, 0x6, UR19 ;  /* 0x000000063f137899 */ /* 0x000fe40008011413 */
[----:B------:R-:W-:Y:S01]  /*1ef0*/  ULDC.64 UR4, c[0x0][0x200] ;  /* 0x0000800000047ab9 */ /* 0x000fe20000000a00 */
[----:B------:R-:W-:Y:S01]  /*1f00*/  IMAD R5, R23, c[0x0][0x370], RZ ;  /* 0x0000dc0017057a24 */ /* 0x000fe200078e02ff */
[----:B------:R-:W-:Y:S01]  /*1f10*/  IADD3 R20, R9, UR12, RZ ;  /* 0x0000000c09147c10 */ /* 0x000fe2000fffe0ff */
[----:B------:R-:W-:Y:S01]  /*1f20*/  IMAD.WIDE.U32 R6, R27, c[0x0][0x370], R6 ;  /* 0x0000dc001b067a25 */ /* 0x000fe200078e0006 */
[----:B------:R-:W-:Y:S01]  /*1f30*/  LEA R30, P3, R8, c[0x0][0x160], 0x1 ;  /* 0x00005800081e7a11 */ /* 0x000fe200078608ff */
[----:B------:R-:W-:-:S02]  /*1f40*/  UISETP.LT.AND UP1, UPT, URZ, UR19, UPT ;  /* 0x000000133f00728c */ /* 0x000fc4000bf21270 */
[----:B------:R-:W-:Y:S01]  /*1f50*/  IMAD R5, R27, c[0x0][0x374], R5 ;  /* 0x0000dd001b057a24 */ /* 0x000fe200078e0205 */
[----:B------:R-:W-:Y:S01]  /*1f60*/  LEA R32, P2, R6, c[0x0][0x330], 0x1 ;  /* 0x0000cc0006207a11 */ /* 0x000fe200078408ff */
[----:B------:R-:W-:Y:S01]  /*1f70*/  USEL UR19, URZ, UR19, !UP1 ;  /* 0x000000133f137287 */ /* 0x000fe2000c800000 */
[----:B------:R-:W-:Y:S01]  /*1f80*/  LEA.HI.X R31, R8, c[0x0][0x164], R20, 0x1, P3 ;  /* 0x00005900081f7a11 */ /* 0x000fe200018f0c14 */
[----:B------:R-:W-:Y:S01]  /*1f90*/  IMAD.IADD R19, R7, 0x1, R5 ;  /* 0x0000000107137824 */ /* 0x000fe200078e0205 */
[----:B------:R-:W-:Y:S02]  /*1fa0*/  UIMAD.WIDE UR14, UR14, UR28, UR4 ;  /* 0x0000001c0e0e72a5 */ /* 0x000fe4000f8e0204 */
[----:B------:R-:W-:Y:S01]  /*1fb0*/  UISETP.GT.AND UP1, UPT, UR30, UR19, UPT ;  /* 0x000000131e00728c */ /* 0x000fe2000bf24270 */
[----:B------:R1:W-:Y:S01]  /*1fc0*/  STL.64 [R1+0x48], R30 ;  /* 0x0000481e01007387 */ /* 0x0003e20000100a00 */
[----:B------:R-:W-:-:S04]  /*1fd0*/  LEA.HI.X R33, R6, c[0x0][0x334], R19, 0x1, P2 ;  /* 0x0000cd0006217a11 */ /* 0x000fc800010f0c13 */
[----:B------:R-:W-:Y:S01]  /*1fe0*/  PLOP3.LUT P1, PT, PT, PT, UP1, 0x80, 0x0 ;  /* 0x000000000000781c */ /* 0x000fe20003f2f018 */
[----:B------:R1:W-:-:S12]  /*1ff0*/  STL.64 [R1+0x40], R32 ;  /* 0x0000402001007387 */ /* 0x0003d80000100a00 */
        /* <DEDUP_REMOVED lines=11> */
[----:B------:R-:W-:-:S03]  /*20b0*/  UIMAD UR7, UR24, UR7, UR10 ;  /* 0x00000007180772a4 */ /* 0x000fc6000f8e020a */
[----:B------:R-:W-:Y:S02]  /*20c0*/  ULDC.64 UR10, c[0x0][0x388] ;  /* 0x0000e200000a7ab9 */ /* 0x000fe40000000a00 */
[----:B------:R-:W-:Y:S02]  /*20d0*/  UIADD3 UR5, UR5, UR7, URZ ;  /* 0x0000000705057290 */ /* 0x000fe4000fffe03f */
[----:B------:R-:W-:Y:S02]  /*20e0*/  UIMAD UR6, UR39, UR10, URZ ;  /* 0x0000000a270672a4 */ /* 0x000fe4000f8e023f */
[----:B------:R-:W-:Y:S02]  /*20f0*/  UIMAD.WIDE.U32 UR4, UR32, UR10, UR4 ;  /* 0x0000000a200472a5 */ /* 0x000fe4000f8e0004 */
[----:B------:R-:W-:-:S04]  /*2100*/  UIMAD UR6, UR32, UR11, UR6 ;  /* 0x0000000b200672a4 */ /* 0x000fc8000f8e0206 */
[----:B------:R-:W-:Y:S02]  /*2110*/  UIADD3 UR13, UR5, UR6, URZ ;  /* 0x00000006050d7290 */ /* 0x000fe4000fffe03f */
[----:B------:R-:W-:Y:S02]  /*2120*/  UMOV UR12, UR4 ;  /* 0x00000004000c7c82 */ /* 0x000fe40008000000 */
.L_x_924:
        /* <DEDUP_REMOVED lines=18> */
.L_x_925:
[----:B-1----:R1:W5:Y:S01]  /*2250*/  LDL R13, [R1+0x70] ;  /* 0x00007000010d7983 */ /* 0x0023620000100800 */
[----:B------:R-:W-:-:S03]  /*2260*/  ULDC.64 UR4, c[0x0][0x3a0] ;  /* 0x0000e80000047ab9 */ /* 0x000fc60000000a00 */
[----:B------:R1:W5:Y:S01]  /*2270*/  LDL R12, [R1+0x74] ;  /* 0x00007400010c7983 */ /* 0x0003620000100800 */
[----:B------:R-:W-:Y:S01]  /*2280*/  IMAD.U32 R4, RZ, RZ, UR25 ;  /* 0x00000019ff047e24 */ /* 0x000fe2000f8e00ff */
[----:B------:R-:W-:Y:S01]  /*2290*/  UIMAD UR4, UR21, UR4, URZ ;  /* 0x00000004150472a4 */ /* 0x000fe2000f8e023f */
[----:B------:R-:W-:Y:S01]  /*22a0*/  BSSY B0, `(.L_x_926) ;  /* 0x000001d000007945 */ /* 0x000fe20003800000 */
[----:B------:R-:W-:Y:S01]  /*22b0*/  ULDC.64 UR6, c[0x0][0x3b8] ;  /* 0x0000ee0000067ab9 */ /* 0x000fe20000000a00 */
[----:B------:R-:W-:Y:S01]  /*22c0*/  IMAD.WIDE.U32 R4, R4, c[0x0][0x3a0], R28 ;  /* 0x0000e80004047a25 */ /* 0x000fe200078e001c */
[----:B------:R-:W-:Y:S02]  /*22d0*/  UIMAD UR5, UR25, UR5, UR4 ;  /* 0x00000005190572a4 */ /* 0x000fe4000f8e0204 */
[----:B------:R-:W-:Y:S02]  /*22e0*/  UIMAD UR4, UR33, -0x40, UR18 ;  /* 0xffffffc0210478a4 */ /* 0x000fe4000f8e0212 */
[----:B------:R-:W-:-:S02]  /*22f0*/  IADD3 R6, P0, R4, UR12, RZ ;  /* 0x0000000c04067c10 */ /* 0x000fc4000ff1e0ff */
        /* <DEDUP_REMOVED lines=23> */
.L_x_927:
[----:B-1----:R-:W-:Y:S05]  /*2470*/  BSYNC B0 ;  /* 0x0000000000007941 */ /* 0x002fea0003800000 */
.L_x_926:
        /* <DEDUP_REMOVED lines=19> */
.L_x_929:
[----:B------:R-:W-:Y:S05]  /*25b0*/  BSYNC B0 ;  /* 0x0000000000007941 */ /* 0x000fea0003800000 */
.L_x_928:
        /* <DEDUP_REMOVED lines=30> */
.L_x_931:
[----:B------:R-:W-:Y:S05]  /*27a0*/  BSYNC B0 ;  /* 0x0000000000007941 */ /* 0x000fea0003800000 */
.L_x_930:
        /* <DEDUP_REMOVED lines=18> */
.L_x_923:
        /* <DEDUP_REMOVED lines=55> */
.L_x_934:
[----:B------:R-:W-:Y:S05]  /*2c40*/  BSYNC B0 ;  /* 0x0000000000007941 */ /* 0x000fea0003800000 */
.L_x_933:
        /* <DEDUP_REMOVED lines=42> */
.L_x_936:
[----:B------:R-:W-:Y:S05]  /*2ef0*/  BSYNC B0 ;  /* 0x0000000000007941 */ /* 0x000fea0003800000 */
.L_x_935:
        /* <DEDUP_REMOVED lines=29> */
.L_x_938:
[----:B------:R-:W-:Y:S05]  /*30d0*/  BSYNC B0 ;  /* 0x0000000000007941 */ /* 0x000fea0003800000 */
.L_x_937:
        /* <DEDUP_REMOVED lines=40> */
.L_x_940:
[----:B------:R-:W-:Y:S05]  /*3360*/  BSYNC B0 ;  /* 0x0000000000007941 */ /* 0x000fea0003800000 */
.L_x_939:
        /* <DEDUP_REMOVED lines=26> */
.L_x_942:
[----:B------:R-:W-:Y:S05]  /*3510*/  BSYNC B0 ;  /* 0x0000000000007941 */ /* 0x000fea0003800000 */
.L_x_941:
        /* <DEDUP_REMOVED lines=38> */
.L_x_944:
[----:B------:R-:W-:Y:S05]  /*3780*/  BSYNC B0 ;  /* 0x0000000000007941 */ /* 0x000fea0003800000 */
.L_x_943:
        /* <DEDUP_REMOVED lines=62> */
.L_x_946:
[----:B------:R-:W-:Y:S05]  /*3b70*/  BSYNC B0 ;  /* 0x0000000000007941 */ /* 0x000fea0003800000 */
.L_x_945:
        /* <DEDUP_REMOVED lines=39> */
.L_x_948:
[----:B------:R-:W-:Y:S05]  /*3df0*/  BSYNC B0 ;  /* 0x0000000000007941 */ /* 0x000fea0003800000 */
.L_x_947:
[----:B------:R-:W0:Y:S01]  /*3e00*/  LDGDEPBAR ;  /* 0x00000000000079af */ /* 0x000e220000000000 */
[----:B------:R-:W-:Y:S01]  /*3e10*/  ULDC.64 UR6, c[0x0][0x318] ;  /* 0x0000c60000067ab9 */ /* 0x000fe20000000a00 */
[----:B------:R-:W-:Y:S01]  /*3e20*/  IMAD.MOV.U32 R14, RZ, RZ, c[0x0][0x308] ;  /* 0x0000c200ff0e7624 */ /* 0x000fe200078e00ff */
[----:B------:R-:W-:Y:S01]  /*3e30*/  UISETP.NE.U32.AND UP1, UPT, URZ, UR6, UPT ;  /* 0x000000063f00728c */ /* 0x000fe2000bf25070 */
[----:B------:R-:W-:Y:S01]  /*3e40*/  IMAD.MOV.U32 R15, RZ, RZ, c[0x0][0x30c] ;  /* 0x0000c300ff0f7624 */ /* 0x000fe200078e00ff */
        /* <DEDUP_REMOVED lines=15> */
[----:B-1----:R1:W5:Y:S04]  /*3f40*/  @P0 LDG.E R11, [R4.64] ;  /* 0x00000008040b0981 */ /* 0x002368000c1e1900 */
[----:B------:R-:W2:Y:S01]  /*3f50*/  S2R R9, SR_TID.X ;  /* 0x0000000000097919 */ /* 0x000ea20000002100 */
[CC--:B------:R-:W-:Y:S01]  /*3f60*/  LEA.HI R6, R25.reuse, R24.reuse, RZ, 0x7 ;  /* 0x0000001819067211 */ /* 0x0c0fe200078f38ff */
[----:B------:R-:W5:Y:S01]  /*3f70*/  @P0 MUFU.RCP R12, c[0x0][0x238] ;  /* 0x00008e00000c0b08 */ /* 0x000f620000001000 */
[----:B------:R-:W-:Y:S01]  /*3f80*/  IMAD.U32 R8, RZ, RZ, UR33 ;  /* 0x00000021ff087e24 */ /* 0x000fe2000f8e00ff */
        /* <DEDUP_REMOVED lines=13> */
[----:B------:R-:W2:Y:S03]  /*4060*/  LDSM.16.M88.4 R232, [R252+0x16800] ;  /* 0x01680000fce8783b */ /* 0x000ea60000000200 */
[----:B------:R-:W-:Y:S01]  /*4070*/  IMAD R17, R9, 0x40, R10 ;  /* 0x0000004009117824 */ /* 0x000fe200078e020a */
[----:B-1----:R-:W2:Y:S01]  /*4080*/  LDG.E.64 R14, [R14.64] ;  /* 0x000000080e0e7981 */ /* 0x002ea2000c1e1b00 */
[----:B------:R-:W-:Y:S01]  /*4090*/  IMAD R13, R8, 0x2, R6 ;  /* 0x00000002080d7824 */ /* 0x000fe200078e0206 */
[----:B------:R-:W-:Y:S01]  /*40a0*/  LOP3.LUT R7, R7, 0xfffffff8, RZ, 0xc0, !PT ;  /* 0xfffffff807077812 */ /* 0x000fe200078ec0ff */
[----:B------:R-:W-:Y:S01]  /*40b0*/  UIADD3 UR21, UR25, UR20, URZ ;  /* 0x0000001419157290 */ /* 0x000fe2000fffe03f */
[----:B------:R-:W-:Y:S01]  /*40c0*/  STL [R1+0x38], R17 ;  /* 0x0000381101007387 */ /* 0x000fe20000100800 */
[----:B------:R-:W-:Y:S01]  /*40d0*/  CS2R R142, SRZ ;  /* 0x00000000008e7805 */ /* 0x000fe2000001ff00 */
[----:B------:R-:W-:Y:S01]  /*40e0*/  CS2R R140, SRZ ;  /* 0x00000000008c7805 */ /* 0x000fe2000001ff00 */
[----:B------:R-:W-:Y:S01]  /*40f0*/  IMAD.IADD R7, R24, 0x1, -R7 ;  /* 0x0000000118077824 */ /* 0x000fe200078e0a07 */
[----:B------:R-:W4:Y:S01]  /*4100*/  LDL R9, [R1+0x4] ;  /* 0x0000040001097983 */ /* 0x000f220000100800 */
[----:B------:R-:W-:Y:S01]  /*4110*/  CS2R R146, SRZ ;  /* 0x0000000000927805 */ /* 0x000fe2000001ff00 */
[----:B------:R-:W-:Y:S01]  /*4120*/  CS2R R144, SRZ ;  /* 0x0000000000907805 */ /* 0x000fe2000001ff00 */
[----:B------:R-:W-:Y:S01]  /*4130*/  CS2R R138, SRZ ;  /* 0x00000000008a7805 */ /* 0x000fe2000001ff00 */
[----:B------:R-:W-:Y:S01]  /*4140*/  LOP3.LUT P1, RZ, R7, 0x2, RZ, 0xc0, !PT ;  /* 0x0000000207ff7812 */ /* 0x000fe2000782c0ff */
[----:B------:R-:W-:Y:S01]  /*4150*/  CS2R R136, SRZ ;  /* 0x0000000000887805 */ /* 0x000fe2000001ff00 */
[----:B------:R-:W-:Y:S01]  /*4160*/  SHF.R.S32.HI R7, RZ, 0x1f, R21 ;  /* 0x0000001fff077819 */ /* 0x000fe20000011415 */
        /* <DEDUP_REMOVED lines=40> */
[----:B------:R-:W-:-:S02]  /*43f0*/  ULDC UR23, c[0x0][0x2e8] ;  /* 0x0000ba0000177ab9 */ /* 0x000fc40000000800 */
[----:B------:R-:W-:Y:S01]  /*4400*/  UMOV UR7, URZ ;  /* 0x0000003f00077c82 */ /* 0x000fe20008000000 */
[----:B-----5:R-:W-:-:S04]  /*4410*/  @P0 FMUL.FTZ R6, R11, R12 ;  /* 0x0000000c0b060220 */ /* 0x020fc80000410000 */
[----:B------:R1:W3:Y:S02]  /*4420*/  @P0 R2UR UR4, R6 ;  /* 0x00000000060403c2 */ /* 0x0002e400000e0000 */
[----:B-1----:R-:W4:Y:S01]  /*4430*/  LDL R6, [R1] ;  /* 0x0000000001067983 */ /* 0x002f220000100800 */
[----:B------:R-:W-:Y:S02]  /*4440*/  SEL R240, R240, 0xffffffe0, !P1 ;  /* 0xffffffe0f0f07807 */ /* 0x000fe40004800000 */
[----:B------:R-:W-:-:S03]  /*4450*/  IADD3 R8, P3, P2, R4, UR41, R21 ;  /* 0x0000002904087c10 */ /* 0x000fc6000fa7e015 */
[----:B------:R-:W-:Y:S01]  /*4460*/  IMAD.IADD R240, R240, 0x1, R252 ;  /* 0x00000001f0f07824 */ /* 0x000fe200078e02fc */
[----:B------:R-:W-:-:S04]  /*4470*/  IADD3.X R4, R5, UR49, R7, P3, P2 ;  /* 0x0000003105047c10 */ /* 0x000fc80009fe4407 */
[----:B------:R-:W1:Y:S04]  /*4480*/  LDSM.16.M88.4 R172, [R240+0x12000] ;  /* 0x01200000f0ac783b */ /* 0x000e680000000200 */
[----:B------:R-:W1:Y:S04]  /*4490*/  LDSM.16.M88.4 R176, [R240+0x12800] ;  /* 0x01280000f0b0783b */ /* 0x000e680000000200 */
[----:B------:R-:W1:Y:S04]  /*44a0*/  LDSM.16.M88.4 R204, [R240+0x14000] ;  /* 0x01400000f0cc783b */ /* 0x000e680000000200 */
[----:B------:R-:W1:Y:S01]  /*44b0*/  LDSM.16.M88.4 R208, [R240+0x14800] ;  /* 0x01480000f0d0783b */ /* 0x000e620000000200 */
[----:B--2---:R-:W2:Y:S03]  /*44c0*/  R2UR UR12, R15 ;  /* 0x000000000f0c73c2 */ /* 0x004ea600000e0000 */
[----:B------:R-:W1:Y:S04]  /*44d0*/  LDSM.16.M88.4 R236, [R240+0x16000] ;  /* 0x01600000f0ec783b */ /* 0x000e680000000200 */
[----:B------:R5:W-:Y:S04]  /*44e0*/  STL [R1+0x90], R4 ;  /* 0x0000900401007387 */ /* 0x000be80000100800 */
[----:B------:R-:W1:Y:S04]  /*44f0*/  LDSM.16.M88.4 R148, [R9+0x12000] ;  /* 0x012000000994783b */ /* 0x000e680000000200 */
[----:B------:R-:W1:Y:S04]  /*4500*/  LDSM.16.M88.4 R152, [R9+0x12800] ;  /* 0x012800000998783b */ /* 0x000e680000000200 */
[----:B------:R-:W1:Y:S04]  /*4510*/  LDSM.16.M88.4 R180, [R9+0x14000] ;  /* 0x0140000009b4783b */ /* 0x000e680000000200 */
[----:B------:R-:W1:Y:S04]  /*4520*/  LDSM.16.M88.4 R184, [R9+0x14800] ;  /* 0x0148000009b8783b */ /* 0x000e680000000200 */
[----:B------:R-:W1:Y:S04]  /*4530*/  LDSM.16.M88.4 R212, [R9+0x16000] ;  /* 0x0160000009d4783b */ /* 0x000e680000000200 */
[----:B------:R-:W1:Y:S01]  /*4540*/  LDSM.16.M88.4 R216, [R9+0x16800] ;  /* 0x0168000009d8783b */ /* 0x000e620000000200 */
[----:B-----5:R-:W-:-:S03]  /*4550*/  IADD3 R4, R16, -UR20, -R17 ;  /* 0x8000001410047c10 */ /* 0x020fc6000fffe811 */
[----:B------:R-:W1:Y:S01]  /*4560*/  LDSM.16.M88.4 R240, [R240+0x16800] ;  /* 0x01680000f0f0783b */ /* 0x000e620000000200 */
[----:B------:R-:W-:Y:S02]  /*4570*/  IADD3 R4, R4, UR18, RZ ;  /* 0x0000001204047c10 */ /* 0x000fe4000fffe0ff */
[----:B--2---:R-:W-:-:S03]  /*4580*/  LOP3.LUT R5, R13, UR12, RZ, 0x3c, !PT ;  /* 0x0000000c0d057c12 */ /* 0x004fc6000f8e3cff */
[----:B------:R-:W-:Y:S01]  /*4590*/  STL [R1+0x8c], R4 ;  /* 0x00008c0401007387 */ /* 0x000fe20000100800 */
[----:B------:R2:W1:Y:S01]  /*45a0*/  R2UR UR10, R14 ;  /* 0x000000000e0a73c2 */ /* 0x00046200000e0000 */
[----:B------:R-:W-:Y:S01]  /*45b0*/  UIADD3 UR22, -UR18, 0x40, UR21 ;  /* 0x0000004012167890 */ /* 0x000fe2000fffe115 */
[----:B------:R-:W-:Y:S01]  /*45c0*/  CS2R R24, SRZ ;  /* 0x0000000000187805 */ /* 0x000fe2000001ff00 */
[----:B------:R-:W-:Y:S01]  /*45d0*/  CS2R R20, SRZ ;  /* 0x0000000000147805 */ /* 0x000fe2000001ff00 */
[----:B---3--:R-:W-:Y:S02]  /*45e0*/  @UP1 UMOV UR7, UR4 ;  /* 0x0000000400071c82 */ /* 0x008fe40008000000 */
[----:B------:R-:W-:Y:S02]  /*45f0*/  UIADD3 UR22, UR22, -UR23, URZ ;  /* 0x8000001716167290 */ /* 0x000fe4000fffe03f */
[----:B------:R-:W-:Y:S02]  /*4600*/  UIADD3 UR23, UR25, 0x40, URZ ;  /* 0x0000004019177890 */ /* 0x000fe4000fffe03f */
[----:B------:R-:W-:Y:S01]  /*4610*/  ULDC UR13, c[0x0][0x2e4] ;  /* 0x0000b900000d7ab9 */ /* 0x000fe20000000800 */
[----:B----4-:R-:W3:Y:S04]  /*4620*/  LDSM.16.M88.4 R156, [R6+0x12000] ;  /* 0x01200000069c783b */ /* 0x010ee80000000200 */
[----:B------:R-:W4:Y:S04]  /*4630*/  LDSM.16.M88.4 R160, [R6+0x12800] ;  /* 0x0128000006a0783b */ /* 0x000f280000000200 */
[----:B------:R-:W1:Y:S04]  /*4640*/  LDSM.16.M88.4 R188, [R6+0x14000] ;  /* 0x0140000006bc783b */ /* 0x000e680000000200 */
[----:B------:R-:W1:Y:S04]  /*4650*/  LDSM.16.M88.4 R192, [R6+0x14800] ;  /* 0x0148000006c0783b */ /* 0x000e680000000200 */
[----:B------:R-:W1:Y:S04]  /*4660*/  LDSM.16.M88.4 R220, [R6+0x16000] ;  /* 0x0160000006dc783b */ /* 0x000e680000000200 */
[----:B------:R5:W1:Y:S02]  /*4670*/  LDSM.16.M88.4 R224, [R6+0x16800] ;  /* 0x0168000006e0783b */ /* 0x000a640000000200 */
[----:B-----5:R-:W-:-:S05]  /*4680*/  IMAD.WIDE.U32 R6, R8, -0x2daee0ad, RZ ;  /* 0xd2511f5308067825 */ /* 0x020fca00078e00ff */
[----:B------:R-:W-:Y:S01]  /*4690*/  LOP3.LUT R4, R5, R7, RZ, 0x3c, !PT ;  /* 0x0000000705047212 */ /* 0x000fe200078e3cff */
[----:B------:R2:W-:Y:S04]  /*46a0*/  STL.64 [R1+0x80], R6 ;  /* 0x0000800601007387 */ /* 0x0005e80000100a00 */
[----:B---34-:R2:W-:Y:S01]  /*46b0*/  STL [R1+0x88], R4 ;  /* 0x0000880401007387 */ /* 0x0185e20000100800 */
[----:B------:R-:W-:-:S04]  /*46c0*/  DEPBAR.LE SB1, 0x0, {2} ;  /* 0x000090040000791a */ /* 0x000fc80000000000 */
.L_x_953:
[----:B------:R-:W2:Y:S01]  /*46d0*/  LDL R79, [R1+0x4] ;  /* 0x00000400014f7983 */ /* 0x000ea20000100800 */
[----:B------:R-:W-:Y:S02]  /*46e0*/  USHF.L.U32 UR4, UR11, 0x6, URZ ;  /* 0x000000060b047899 */ /* 0x000fe4000800063f */
[----:B------:R-:W-:Y:S02]  /*46f0*/  ULDC UR6, c[0x0][0x2e4] ;  /* 0x0000b90000067ab9 */ /* 0x000fe40000000800 */
[----:B------:R-:W3:Y:S01]  /*4700*/  LDL R97, [R1+0x8] ;  /* 0x0000080001617983 */ /* 0x000ee20000100800 */
[----:B------:R-:W-:Y:S04]  /*4710*/  UISETP.GE.AND UP0, UPT, UR4, UR22, UPT ;  /* 0x000000160400728c */ /* 0x000fe8000bf06270 */
[----:B------:R-:W4:Y:S05]  /*4720*/  LDL R78, [R1] ;  /* 0x00000000014e7983 */ /* 0x000f2a0000100800 */
        /* <DEDUP_REMOVED lines=9> */
[----:B---3--:R-:W1:Y:S05]  /*47c0*/  LDSM.16.M88.4 R16, [R97] ;  /* 0x000000006110783b */ /* 0x008e6a0000000200 */
[----:B------:R-:W2:Y:S05]  /*47d0*/  LDSM.16.M88.4 R68, [R79+0xc800] ;  /* 0x00c800004f44783b */ /* 0x000eaa0000000200 */
        /* <DEDUP_REMOVED lines=79> */
[C---:B-1----:R-:W-:Y:S07]  /*4cd0*/  HMMA.16816.F32 R12, R68.reuse, R72, R12 ;  /* 0x00000048440c723c */ /* 0x042fee000000180c */
[----:B------:R-:W-:Y:S01]  /*4ce0*/  IADD3 R72, R76, UR4, RZ ;  /* 0x000000044c487c10 */ /* 0x000fe2000fffe0ff */
[----:B------:R-:W-:Y:S01]  /*4cf0*/  HMMA.16816.F32 R16, R68, R74, R16 ;  /* 0x0000004a4410723c */ /* 0x000fe20000001810 */
[----:B------:R-:W2:Y:S06]  /*4d00*/  LDL R76, [R1+0x3c] ;  /* 0x00003c00014c7983 */ /* 0x000eac0000100800 */
        /* <DEDUP_REMOVED lines=8> */
[----:B------:R-:W1:Y:S01]  /*4d90*/  I2F R74, R74 ;  /* 0x0000004a004a7306 */ /* 0x000e620000201400 */
[C---:B------:R-:W-:Y:S02]  /*4da0*/  @!P0 IADD3 R68, -R72.reuse, -0x8, RZ ;  /* 0xfffffff848448810 */ /* 0x040fe40007ffe1ff */
[C---:B------:R-:W-:Y:S02]  /*4db0*/  @!P2 IADD3 R69, -R72.reuse, 0x1, RZ ;  /* 0x000000014845a810 */ /* 0x040fe40007ffe1ff */
[----:B------:R-:W-:Y:S04]  /*4dc0*/  ISETP.GE.AND P3, PT, R75, RZ, PT ;  /* 0x000000ff4b00720c */ /* 0x000fe80003f66270 */
[C---:B------:R-:W-:Y:S01]  /*4dd0*/  @!P1 IADD3 R70, -R72.reuse, 0x8, RZ ;  /* 0x0000000848469810 */ /* 0x040fe20007ffe1ff */
[----:B------:R3:W4:Y:S08]  /*4de0*/  I2F R73, R68 ;  /* 0x0000004400497306 */ /* 0x0007300000201400 */
[----:B------:R-:W-:Y:S02]  /*4df0*/  @!P3 IADD3 R75, -R72, 0x10, RZ ;  /* 0x00000010484bb810 */ /* 0x000fe40007ffe1ff */
[----:B------:R4:W4:Y:S01]  /*4e00*/  I2F R71, R69 ;  /* 0x0000004500477306 */ /* 0x0009220000201400 */
[C---:B-1----:R-:W-:Y:S02]  /*4e10*/  FFMA.FTZ R4, R74.reuse, -UR7, R4 ;  /* 0x800000074a047c23 */ /* 0x042fe40008010004 */
[----:B------:R-:W-:Y:S01]  /*4e20*/  FFMA.FTZ R10, R74, -UR7, R10 ;  /* 0x800000074a0a7c23 */ /* 0x000fe2000801000a */
[----:B------:R-:W-:Y:S06]  /*4e30*/  IADD3 R74, R72, -0x11, RZ ;  /* 0xffffffef484a7810 */ /* 0x000fec0007ffe0ff */
[----:B------:R-:W1:Y:S01]  /*4e40*/  I2F R70, R70 ;  /* 0x0000004600467306 */ /* 0x000e620000201400 */
[----:B------:R-:W-:Y:S02]  /*4e50*/  ISETP.GE.AND P2, PT, R74, RZ, PT ;  /* 0x000000ff4a00720c */ /* 0x000fe40003f46270 */
[----:B---3--:R-:W-:Y:S01]  /*4e60*/  IADD3 R68, R72, 0x7, RZ ;  /* 0x0000000748447810 */ /* 0x008fe20007ffe0ff */
[----:B----4-:R-:W-:Y:S03]  /*4e70*/  FFMA.FTZ R6, R73, -UR7, R6 ;  /* 0x8000000749067c23 */ /* 0x010fe60008010006 */
[----:B------:R-:W-:Y:S03]  /*4e80*/  ISETP.GE.AND P0, PT, R68, RZ, PT ;  /* 0x000000ff4400720c */ /* 0x000fe60003f06270 */
[----:B------:R-:W3:Y:S01]  /*4e90*/  I2F R75, R75 ;  /* 0x0000004b004b7306 */ /* 0x000ee20000201400 */
[C---:B------:R-:W-:Y:S01]  /*4ea0*/  IADD3 R69, R72.reuse, -0x9, RZ ;  /* 0xfffffff748457810 */ /* 0x040fe20007ffe0ff */
[C---:B------:R-:W-:Y:S02]  /*4eb0*/  FFMA.FTZ R5, R71.reuse, -UR7, R5 ;  /* 0x8000000747057c23 */ /* 0x040fe40008010005 */
[C---:B------:R-:W-:Y:S01]  /*4ec0*/  @!P2 IADD3 R74, -R72.reuse, 0x11, RZ ;  /* 0x00000011484aa810 */ /* 0x040fe20007ffe1ff */
[----:B------:R-:W-:Y:S01]  /*4ed0*/  FFMA.FTZ R11, R71, -UR7, R11 ;  /* 0x80000007470b7c23 */ /* 0x000fe2000801000b */
[----:B------:R-:W-:Y:S02]  /*4ee0*/  ISETP.GE.AND P1, PT, R69, RZ, PT ;  /* 0x000000ff4500720c */ /* 0x000fe40003f26270 */
[C---:B------:R-:W-:Y:S02]  /*4ef0*/  IADD3 R71, R72.reuse, -0x18, RZ ;  /* 0xffffffe848477810 */ /* 0x040fe40007ffe0ff */
[----:B------:R-:W4:Y:S01]  /*4f00*/  I2F R74, R74 ;  /* 0x0000004a004a7306 */ /* 0x000f220000201400 */
[----:B------:R-:W-:Y:S01]  /*4f10*/  @!P0 IADD3 R68, -R72, -0x7, RZ ;  /* 0xfffffff948448810 */ /* 0x000fe20007ffe1ff */
[C---:B-1----:R-:W-:Y:S02]  /*4f20*/  FFMA.FTZ R8, R70.reuse, -UR7, R8 ;  /* 0x8000000746087c23 */ /* 0x042fe40008010008 */
[----:B------:R-:W-:Y:S01]  /*4f30*/  FFMA.FTZ R14, R70, -UR7, R14 ;  /* 0x80000007460e7c23 */ /* 0x000fe2000801000e */
[C---:B------:R-:W-:Y:S04]  /*4f40*/  IADD3 R70, R72.reuse, -0x19, RZ ;  /* 0xffffffe748467810 */ /* 0x040fe80007ffe0ff */
[----:B------:R-:W-:Y:S01]  /*4f50*/  @!P1 IADD3 R69, -R72, 0x9, RZ ;  /* 0x0000000948459810 */ /* 0x000fe20007ffe1ff */
[----:B------:R-:W1:Y:S01]  /*4f60*/  I2F R68, R68 ;  /* 0x0000004400447306 */ /* 0x000e620000201400 */
[----:B------:R-:W-:Y:S01]  /*4f70*/  ISETP.GE.AND P0, PT, R70, RZ, PT ;  /* 0x000000ff4600720c */ /* 0x000fe20003f06270 */
[----:B---3--:R-:W-:Y:S01]  /*4f80*/  FFMA.FTZ R12, R75, -UR7, R12 ;  /* 0x800000074b0c7c23 */ /* 0x008fe2000801000c */
[----:B------:R-:W-:Y:S01]  /*4f90*/  ISETP.GE.AND P1, PT, R71, RZ, PT ;  /* 0x000000ff4700720c */ /* 0x000fe20003f26270 */
[----:B------:R-:W-:Y:S06]  /*4fa0*/  FFMA.FTZ R18, R75, -UR7, R18 ;  /* 0x800000074b127c23 */ /* 0x000fec0008010012 */
[----:B------:R3:W3:Y:S04]  /*4fb0*/  I2F R73, R69 ;  /* 0x0000004500497306 */ /* 0x0006e80000201400 */
[----:B------:R-:W-:Y:S01]  /*4fc0*/  @!P0 IADD3 R70, -R72, 0x19, RZ ;  /* 0x0000001948468810 */ /* 0x000fe20007ffe1ff */
[----:B----4-:R-:W-:Y:S01]  /*4fd0*/  FFMA.FTZ R13, R74, -UR7, R13 ;  /* 0x800000074a0d7c23 */ /* 0x010fe2000801000d */
[----:B------:R-:W-:Y:S01]  /*4fe0*/  @!P1 IADD3 R71, -R72, 0x18, RZ ;  /* 0x0000001848479810 */ /* 0x000fe20007ffe1ff */
[----:B------:R-:W-:Y:S03]  /*4ff0*/  FFMA.FTZ R19, R74, -UR7, R19 ;  /* 0x800000074a137c23 */ /* 0x000fe60008010013 */
[----:B------:R-:W4:Y:S01]  /*5000*/  I2F R70, R70 ;  /* 0x0000004600467306 */ /* 0x000f220000201400 */
[----:B-1----:R-:W-:Y:S02]  /*5010*/  FFMA.FTZ R7, R68, -UR7, R7 ;  /* 0x8000000744077c23 */ /* 0x002fe40008010007 */
[----:B------:R-:W-:Y:S07]  /*5020*/  IMAD.U32 R68, RZ, RZ, UR17 ;  /* 0x00000011ff447e24 */ /* 0x000fee000f8e00ff */
[----:B------:R-:W1:Y:S01]  /*5030*/  I2F R71, R71 ;  /* 0x0000004700477306 */ /* 0x000e620000201400 */
[----:B---3--:R-:W-:Y:S02]  /*5040*/  IMAD.U32 R69, RZ, RZ, UR16 ;  /* 0x00000010ff457e24 */ /* 0x008fe4000f8e00ff */
[C---:B------:R-:W-:Y:S02]  /*5050*/  FFMA.FTZ R9, R73.reuse, -UR7, R9 ;  /* 0x8000000749097c23 */ /* 0x040fe40008010009 */
[----:B------:R-:W-:Y:S02]  /*5060*/  FFMA.FTZ R15, R73, -UR7, R15 ;  /* 0x80000007490f7c23 */ /* 0x000fe4000801000f */
[----:B----4-:R-:W-:Y:S02]  /*5070*/  FFMA.FTZ R17, R70, -UR7, R17 ;  /* 0x8000000746117c23 */ /* 0x010fe40008010011 */
[----:B-1----:R-:W-:Y:S01]  /*5080*/  FFMA.FTZ R16, R71, -UR7, R16 ;  /* 0x8000000747107c23 */ /* 0x002fe20008010010 */
[C---:B--2---:R-:W-:Y:S04]  /*5090*/  LEA R68, P0, R76.reuse, R68, 0x2 ;  /* 0x000000444c447211 */ /* 0x044fe800078010ff */
[----:B------:R-:W-:Y:S02]  /*50a0*/  LEA.HI.X.SX32 R69, R76, R69, 0x2, P0 ;  /* 0x000000454c457211 */ /* 0x000fe400000f16ff */
        /* <DEDUP_REMOVED lines=13> */
.L_x_949:
[----:B------:R-:W-:Y:S01]  /*5180*/  IADD3 R70, R76, UR4, RZ ;  /* 0x000000044c467c10 */ /* 0x000fe2000fffe0ff */
[----:B------:R-:W2:Y:S01]  /*5190*/  LDL R80, [R1+0x38] ;  /* 0x0000380001507983 */ /* 0x000ea20000100800 */
[----:B------:R-:W-:Y:S02]  /*51a0*/  UIADD3 UR4, UR18, 0x1, -UR20 ;  /* 0x0000000112047890 */ /* 0x000fe4000fffe814 */
[----:B------:R-:W-:Y:S02]  /*51b0*/  UIADD3 UR5, -UR6, UR18, -UR20 ;  /* 0x0000001206057290 */ /* 0x000fe4000fffe914 */
[----:B------:R-:W-:Y:S02]  /*51c0*/  UIADD3 UR4, UR4, UR40, URZ ;  /* 0x0000002804047290 */ /* 0x000fe4000fffe03f */
[----:B------:R-:W-:Y:S02]  /*51d0*/  UMOV UR13, UR6 ;  /* 0x00000006000d7c82 */ /* 0x000fe40008000000 */
[C---:B-1----:R-:W-:Y:S02]  /*51e0*/  IADD3 R69, R70.reuse, UR5, RZ ;  /* 0x0000000546457c10 */ /* 0x042fe4000fffe0ff */
[----:B------:R-:W-:Y:S02]  /*51f0*/  IADD3 R68, R70, UR4, RZ ;  /* 0x0000000446447c10 */ /* 0x000fe4000fffe0ff */
[----:B------:R-:W-:Y:S02]  /*5200*/  IMNMX R69, RZ, R69, !PT ;  /* 0x00000045ff457217 */ /* 0x000fe40007800200 */
[----:B------:R-:W-:Y:S02]  /*5210*/  IMNMX R68, R68, UR18, PT ;  /* 0x0000001244447c17 */ /* 0x000fe4000b800200 */
[----:B------:R-:W-:Y:S02]  /*5220*/  IADD3 R70, R70, 0x8, RZ ;  /* 0x0000000846467810 */ /* 0x000fe40007ffe0ff */
[CC--:B--2---:R-:W-:Y:S02]  /*5230*/  ISETP.GE.AND P0, PT, R80.reuse, R69.reuse, PT ;  /* 0x000000455000720c */ /* 0x0c4fe40003f06270 */
        /* <DEDUP_REMOVED lines=58> */
.L_x_950:
[----:B------:R-:W2:Y:S01]  /*55e0*/  LDL R70, [R1+0x94] ;  /* 0x0000940001467983 */ /* 0x000ea20000100800 */
[----:B------:R-:W-:Y:S01]  /*55f0*/  IMAD.U32 R68, RZ, RZ, UR11 ;  /* 0x0000000bff447e24 */ /* 0x000fe2000f8e00ff */
[----:B------:R-:W-:Y:S02]  /*5600*/  UIADD3 UR4, UR10, -0x61c88647, URZ ;  /* 0x9e3779b90a047890 */ /* 0x000fe4000fffe03f */
[----:B------:R-:W3:Y:S01]  /*5610*/  LDL R69, [R1+0x88] ;  /* 0x0000880001457983 */ /* 0x000ee20000100800 */
[----:B------:R-:W-:Y:S03]  /*5620*/  UISETP.GT.AND UP1, UPT, UR11, UR19, UPT ;  /* 0x000000130b00728c */ /* 0x000fe6000bf24270 */
[----:B------:R-:W4:Y:S04]  /*5630*/  LDL R77, [R1+0x90] ;  /* 0x00009000014d7983 */ /* 0x000f280000100800 */
[----:B------:R-:W4:Y:S06]  /*5640*/  LDL.64 R74, [R1+0x80] ;  /* 0x00008000014a7983 */ /* 0x000f2c0000100a00 */
[----:B------:R-:W4:Y:S04]  /*5650*/  LDL R79, [R1+0x68] ;  /* 0x00006800014f7983 */ /* 0x000f280000100800 */
[----:B------:R-:W4:Y:S04]  /*5660*/  LDL R78, [R1+0x6c] ;  /* 0x00006c00014e7983 */ /* 0x000f280000100800 */
[----:B------:R-:W4:Y:S04]  /*5670*/  LDL R93, [R1+0x58] ;  /* 0x00005800015d7983 */ /* 0x000f280000100800 */
[----:B------:R-:W4:Y:S04]  /*5680*/  LDL R92, [R1+0x64] ;  /* 0x00006400015c7983 */ /* 0x000f280000100800 */
[----:B------:R-:W4:Y:S04]  /*5690*/  LDL R91, [R1+0x5c] ;  /* 0x00005c00015b7983 */ /* 0x000f280000100800 */
[----:B------:R-:W4:Y:S01]  /*56a0*/  LDL R90, [R1+0x60] ;  /* 0x00006000015a7983 */ /* 0x000f220000100800 */
[----:B--2---:R-:W-:Y:S02]  /*56b0*/  IMAD R68, R68, 0x4, R70 ;  /* 0x0000000444447824 */ /* 0x004fe400078e0246 */
[----:B---3--:R-:W-:Y:S04]  /*56c0*/  IMAD.WIDE.U32 R70, R69, -0x326172a9, RZ ;  /* 0xcd9e8d5745467825 */ /* 0x008fe800078e00ff */
[----:B------:R-:W-:Y:S05]  /*56d0*/  IMAD.WIDE.U32 R68, R68, -0x326172a9, RZ ;  /* 0xcd9e8d5744447825 */ /* 0x000fea00078e00ff */
[----:B------:R-:W-:Y:S01]  /*56e0*/  LOP3.LUT R76, R71, UR4, R68, 0x96, !PT ;  /* 0x00000004474c7c12 */ /* 0x000fe2000f8e9644 */
[----:B------:R-:W-:Y:S01]  /*56f0*/  UIADD3 UR4, UR12, -0x4498517b, URZ ;  /* 0xbb67ae850c047890 */ /* 0x000fe2000fffe03f */
[----:B----4-:R-:W-:Y:S03]  /*5700*/  LOP3.LUT R68, R69, UR10, R77, 0x96, !PT ;  /* 0x0000000a45447c12 */ /* 0x010fe6000f8e964d */
[----:B------:R-:W-:Y:S01]  /*5710*/  IMAD.WIDE.U32 R76, R76, -0x2daee0ad, RZ ;  /* 0xd2511f534c4c7825 */ /* 0x000fe200078e00ff */
[----:B------:R-:W-:Y:S03]  /*5720*/  FSETP.NEU.FTZ.AND P0, PT, R79, -INF , PT ;  /* 0xff8000004f00780b */ /* 0x000fe60003f1d000 */
[----:B------:R-:W-:Y:S05]  /*5730*/  IMAD.WIDE.U32 R68, R68, -0x2daee0ad, RZ ;  /* 0xd2511f5344447825 */ /* 0x000fea00078e00ff */
[----:B------:R-:W-:Y:S01]  /*5740*/  LOP3.LUT R69, R69, UR4, R74, 0x96, !PT ;  /* 0x0000000445457c12 */ /* 0x000fe2000f8e964a */
[----:B------:R-:W-:Y:S06]  /*5750*/  UIADD3 UR4, UR12, 0x76cf5d0a, URZ ;  /* 0x76cf5d0a0c047890 */ /* 0x000fec000fffe03f */
[----:B------:R-:W-:Y:S01]  /*5760*/  LOP3.LUT R74, R77, UR4, R68, 0x96, !PT ;  /* 0x000000044d4a7c12 */ /* 0x000fe2000f8e9644 */
[----:B------:R-:W-:Y:S01]  /*5770*/  UIADD3 UR4, UR10, 0x3c6ef372, URZ ;  /* 0x3c6ef3720a047890 */ /* 0x000fe2000fffe03f */
[----:B------:R-:W-:Y:S04]  /*5780*/  IMAD.WIDE.U32 R68, R69, -0x326172a9, RZ ;  /* 0xcd9e8d5745447825 */ /* 0x000fe800078e00ff */
[----:B------:R-:W-:Y:S01]  /*5790*/  IMAD.WIDE.U32 R74, R74, -0x326172a9, RZ ;  /* 0xcd9e8d574a4a7825 */ /* 0x000fe200078e00ff */
[----:B------:R-:W-:Y:S01]  /*57a0*/  LOP3.LUT R69, R69, UR4, R70, 0x96, !PT ;  /* 0x0000000445457c12 */ /* 0x000fe2000f8e9646 */
[----:B------:R-:W-:Y:S06]  /*57b0*/  UIADD3 UR4, UR10, -0x255992d5, URZ ;  /* 0xdaa66d2b0a047890 */ /* 0x000fec000fffe03f */
        /* <DEDUP_REMOVED lines=11> */
[----:B------:R-:W-:Y:S06]  /*5870*/  UIADD3 UR4, UR10, 0x1715609d, URZ ;  /* 0x1715609d0a047890 */ /* 0x000fec000fffe03f */
[----:B------:R-:W-:Y:S01]  /*5880*/  LOP3.LUT R74, R77, UR4, R68, 0x96, !PT ;  /* 0x000000044d4a7c12 */ /* 0x000fe2000f8e9644 */
[----:B------:R-:W-:Y:S01]  /*5890*/  UIADD3 UR4, UR12, -0x56f99767, URZ ;  /* 0xa90668990c047890 */ /* 0x000fe2000fffe03f */
[----:B------:R-:W-:Y:S04]  /*58a0*/  IMAD.WIDE.U32 R68, R69, -0x2daee0ad, RZ ;  /* 0xd2511f5345447825 */ /* 0x000fe800078e00ff */
[----:B------:R-:W-:Y:S01]  /*58b0*/  IMAD.WIDE.U32 R74, R74, -0x2daee0ad, RZ ;  /* 0xd2511f534a4a7825 */ /* 0x000fe200078e00ff */
[----:B------:R-:W-:Y:S01]  /*58c0*/  LOP3.LUT R70, R69, UR4, R70, 0x96, !PT ;  /* 0x0000000445467c12 */ /* 0x000fe2000f8e9646 */
[----:B------:R-:W-:Y:S02]  /*58d0*/  UIADD3 UR4, UR12, 0x646e171e, URZ ;  /* 0x646e171e0c047890 */ /* 0x000fe4000fffe03f */
[----:B------:R-:W-:Y:S02]  /*58e0*/  FMUL.FTZ R77, R78, 1.4426950216293334961 ;  /* 0x3fb8aa3b4e4d7820 */ /* 0x000fe40000410000 */
[----:B------:R-:W-:Y:S02]  /*58f0*/  IMAD.WIDE.U32 R70, R70, -0x326172a9, RZ ;  /* 0xcd9e8d5746467825 */ /* 0x000fe400078e00ff */
[----:B------:R-:W-:Y:S01]  /*5900*/  LOP3.LUT R69, R75, UR4, R68, 0x96, !PT ;  /* 0x000000044b457c12 */ /* 0x000fe2000f8e9644 */
[----:B------:R-:W-:Y:S01]  /*5910*/  UIADD3 UR4, UR10, -0x4ab325aa, URZ ;  /* 0xb54cda560a047890 */ /* 0x000fe2000fffe03f */
[----:B------:R-:W-:Y:S05]  /*5920*/  FMUL.FTZ R68, R79, 1.4426950216293334961 ;  /* 0x3fb8aa3b4f447820 */ /* 0x000fea0000410000 */
[----:B------:R-:W-:Y:S02]  /*5930*/  FSEL R68, R68, RZ, P0 ;  /* 0x000000ff44447208 */ /* 0x000fe40000000000 */
[----:B------:R-:W-:Y:S02]  /*5940*/  FSETP.NEU.FTZ.AND P0, PT, R78, -INF , PT ;  /* 0xff8000004e00780b */ /* 0x000fe40003f1d000 */
[----:B------:R-:W-:Y:S01]  /*5950*/  LOP3.LUT R76, R71, UR4, R76, 0x96, !PT ;  /* 0x00000004474c7c12 */ /* 0x000fe2000f8e964c */
[--C-:B------:R-:W-:Y:S01]  /*5960*/  FFMA.FTZ R16, R16, c[0x0][0x23c], -R68.reuse ;  /* 0x00008f0010107a23 */ /* 0x100fe20000010844 */
[----:B------:R-:W-:Y:S01]  /*5970*/  ULDC.U8 UR4, c[0x0][0x2d8] ;  /* 0x0000b60000047ab9 */ /* 0x000fe20000000000 */
[--C-:B------:R-:W-:Y:S02]  /*5980*/  FFMA.FTZ R8, R8, c[0x0][0x23c], -R68.reuse ;  /* 0x00008f0008087a23 */ /* 0x100fe40000010844 */
[----:B------:R1:W2:Y:S01]  /*5990*/  MUFU.EX2 R89, R16 ;  /* 0x0000001000597308 */ /* 0x0002a20000000800 */
[--C-:B------:R-:W-:Y:S02]  /*59a0*/  FFMA.FTZ R12, R12, c[0x0][0x23c], -R68.reuse ;  /* 0x00008f000c0c7a23 */ /* 0x100fe40000010844 */
[--C-:B------:R-:W-:Y:S02]  /*59b0*/  FFMA.FTZ R4, R4, c[0x0][0x23c], -R68.reuse ;  /* 0x00008f0004047a23 */ /* 0x100fe40000010844 */
[--C-:B------:R-:W-:Y:S02]  /*59c0*/  FFMA.FTZ R5, R5, c[0x0][0x23c], -R68.reuse ;  /* 0x00008f0005057a23 */ /* 0x100fe40000010844 */
[--C-:B------:R-:W-:Y:S02]  /*59d0*/  FFMA.FTZ R9, R9, c[0x0][0x23c], -R68.reuse ;  /* 0x00008f0009097a23 */ /* 0x100fe40000010844 */
[--C-:B------:R-:W-:Y:S01]  /*59e0*/  FFMA.FTZ R13, R13, c[0x0][0x23c], -R68.reuse ;  /* 0x00008f000d0d7a23 */ /* 0x100fe20000010844 */
[----:B------:R3:W4:Y:S01]  /*59f0*/  MUFU.EX2 R86, R8 ;  /* 0x0000000800567308 */ /* 0x0007220000000800 */
[----:B------:R-:W-:Y:S09]  /*5a00*/  FFMA.FTZ R68, R17, c[0x0][0x23c], -R68 ;  /* 0x00008f0011447a23 */ /* 0x000ff20000010844 */
[----:B------:R2:W-:Y:S01]  /*5a10*/  MUFU.EX2 R84, R4 ;  /* 0x0000000400547308 */ /* 0x0005e20000000800 */
[----:B-1----:R-:W-:Y:S05]  /*5a20*/  FSEL R16, R77, RZ, P0 ;  /* 0x000000ff4d107208 */ /* 0x002fea0000000000 */
[--C-:B------:R-:W-:Y:S04]  /*5a30*/  FFMA.FTZ R7, R7, c[0x0][0x23c], -R16.reuse ;  /* 0x00008f0007077a23 */ /* 0x100fe80000010810 */
[----:B------:R1:W1:Y:S01]  /*5a40*/  MUFU.EX2 R87, R12 ;  /* 0x0000000c00577308 */ /* 0x0002620000000800 */
[--C-:B------:R-:W-:Y:S02]  /*5a50*/  FFMA.FTZ R6, R6, c[0x0][0x23c], -R16.reuse ;  /* 0x00008f0006067a23 */ /* 0x100fe40000010810 */
[--C-:B------:R-:W-:Y:S01]  /*5a60*/  FFMA.FTZ R19, R19, c[0x0][0x23c], -R16.reuse ;  /* 0x00008f0013137a23 */ /* 0x100fe20000010810 */
[----:B---3--:R-:W-:Y:S01]  /*5a70*/  LOP3.LUT R8, R74, 0xff, RZ, 0xc0, !PT ;  /* 0x000000ff4a087812 */ /* 0x008fe200078ec0ff */
[--C-:B------:R-:W-:Y:S02]  /*5a80*/  FFMA.FTZ R11, R11, c[0x0][0x23c], -R16.reuse ;  /* 0x00008f000b0b7a23 */ /* 0x100fe40000010810 */
[--C-:B------:R-:W-:Y:S01]  /*5a90*/  FFMA.FTZ R10, R10, c[0x0][0x23c], -R16.reuse ;  /* 0x00008f000a0a7a23 */ /* 0x100fe20000010810 */
[----:B------:R-:W-:Y:S01]  /*5aa0*/  ISETP.LE.U32.AND P6, PT, R8, UR4, PT ;  /* 0x0000000408007c0c */ /* 0x000fe2000bfc3070 */
[--C-:B------:R-:W-:Y:S01]  /*5ab0*/  FFMA.FTZ R15, R15, c[0x0][0x23c], -R16.reuse ;  /* 0x00008f000f0f7a23 */ /* 0x100fe20000010810 */
[----:B------:R3:W3:Y:S01]  /*5ac0*/  MUFU.EX2 R85, R7 ;  /* 0x0000000700557308 */ /* 0x0006e20000000800 */
[----:B------:R-:W-:Y:S01]  /*5ad0*/  LOP3.LUT R8, R70, 0xff, RZ, 0xc0, !PT ;  /* 0x000000ff46087812 */ /* 0x000fe200078ec0ff */
[--C-:B------:R-:W-:Y:S01]  /*5ae0*/  FFMA.FTZ R14, R14, c[0x0][0x23c], -R16.reuse ;  /* 0x00008f000e0e7a23 */ /* 0x100fe20000010810 */
[----:B--2---:R-:W-:Y:S01]  /*5af0*/  LOP3.LUT R4, R69, 0xff, RZ, 0xc0, !PT ;  /* 0x000000ff45047812 */ /* 0x004fe200078ec0ff */
[----:B------:R-:W-:Y:S01]  /*5b00*/  FFMA.FTZ R16, R18, c[0x0][0x23c], -R16 ;  /* 0x00008f0012107a23 */ /* 0x000fe20000010810 */
[----:B------:R-:W-:Y:S02]  /*5b10*/  ISETP.LE.U32.AND P5, PT, R8, UR4, PT ;  /* 0x0000000408007c0c */ /* 0x000fe4000bfa3070 */
[----:B------:R-:W-:Y:S03]  /*5b20*/  ISETP.LE.U32.AND P3, PT, R4, UR4, PT ;  /* 0x0000000404007c0c */ /* 0x000fe6000bf63070 */
[----:B------:R2:W-:Y:S01]  /*5b30*/  MUFU.EX2 R83, R6 ;  /* 0x0000000600537308 */ /* 0x0005e20000000800 */
[----:B------:R-:W-:Y:S01]  /*5b40*/  @!P6 FADD.FTZ R89, -R89, -RZ ;  /* 0x800000ff5959e221 */ /* 0x000fe20000010100 */
[--C-:B-1----:R-:W-:Y:S04]  /*5b50*/  SHF.R.U32.HI R12, RZ, 0x10, R74.reuse ;  /* 0x00000010ff0c7819 */ /* 0x102fe8000001164a */
[----:B------:R-:W-:Y:S02]  /*5b60*/  LOP3.LUT R4, R12, 0xff, RZ, 0xc0, !PT ;  /* 0x000000ff0c047812 */ /* 0x000fe400078ec0ff */
[----:B----4-:R-:W-:Y:S02]  /*5b70*/  @!P5 FADD.FTZ R86, -R86, -RZ ;  /* 0x800000ff5656d221 */ /* 0x010fe40000010100 */
[----:B------:R1:W-:Y:S01]  /*5b80*/  MUFU.EX2 R81, R5 ;  /* 0x0000000500517308 */ /* 0x0003e20000000800 */
[----:B------:R-:W-:Y:S01]  /*5b90*/  LOP3.LUT R12, R70, 0xffff, RZ, 0xc0, !PT ;  /* 0x0000ffff460c7812 */ /* 0x000fe200078ec0ff */
[----:B------:R-:W-:Y:S01]  /*5ba0*/  @!P3 FADD.FTZ R87, -R87, -RZ ;  /* 0x800000ff5757b221 */ /* 0x000fe20000010100 */
[----:B------:R-:W-:Y:S02]  /*5bb0*/  ISETP.LE.U32.AND P1, PT, R4, UR4, PT ;  /* 0x0000000404007c0c */ /* 0x000fe4000bf23070 */
[----:B---3--:R-:W-:Y:S02]  /*5bc0*/  SHF.R.U32.HI R7, RZ, 0x18, R74 ;  /* 0x00000018ff077819 */ /* 0x008fe4000001164a */
[--C-:B------:R-:W-:Y:S02]  /*5bd0*/  SHF.R.U32.HI R4, RZ, 0x18, R76.reuse ;  /* 0x00000018ff047819 */ /* 0x100fe4000001164c */
[----:B------:R-:W-:Y:S01]  /*5be0*/  ISETP.LE.U32.AND P0, PT, R7, UR4, PT ;  /* 0x0000000407007c0c */ /* 0x000fe2000bf03070 */
[----:B------:R-:W3:Y:S01]  /*5bf0*/  MUFU.EX2 R88, R19 ;  /* 0x0000001300587308 */ /* 0x000ee20000000800 */
[----:B------:R-:W-:Y:S02]  /*5c00*/  ISETP.LE.U32.AND P6, PT, R4, UR4, PT ;  /* 0x0000000404007c0c */ /* 0x000fe4000bfc3070 */
[----:B------:R-:W-:Y:S02]  /*5c10*/  LOP3.LUT R4, R76, 0xff, RZ, 0xc0, !PT ;  /* 0x000000ff4c047812 */ /* 0x000fe400078ec0ff */
[--C-:B--2---:R-:W-:Y:S02]  /*5c20*/  SHF.R.U32.HI R6, RZ, 0x18, R69.reuse ;  /* 0x00000018ff067819 */ /* 0x104fe40000011645 */
[----:B------:R-:W-:Y:S02]  /*5c30*/  LOP3.LUT R74, R74, 0xffff, RZ, 0xc0, !PT ;  /* 0x0000ffff4a4a7812 */ /* 0x000fe400078ec0ff */
[----:B------:R-:W-:Y:S01]  /*5c40*/  ISETP.LE.U32.AND P2, PT, R6, UR4, PT ;  /* 0x0000000406007c0c */ /* 0x000fe2000bf43070 */
[----:B------:R-:W2:Y:S01]  /*5c50*/  MUFU.EX2 R82, R9 ;  /* 0x0000000900527308 */ /* 0x000ea20000000800 */
[----:B------:R-:W-:Y:S02]  /*5c60*/  SHF.R.U32.HI R6, RZ, 0x10, R76 ;  /* 0x00000010ff067819 */ /* 0x000fe4000001164c */
[----:B------:R-:W-:Y:S01]  /*5c70*/  LOP3.LUT R76, R76, 0xffff, RZ, 0xc0, !PT ;  /* 0x0000ffff4c4c7812 */ /* 0x000fe200078ec0ff */
[----:B------:R-:W-:Y:S01]  /*5c80*/  @!P6 FADD.FTZ R85, -R85, -RZ ;  /* 0x800000ff5555e221 */ /* 0x000fe20000010100 */
[----:B-1----:R-:W-:Y:S02]  /*5c90*/  LOP3.LUT R5, R6, 0xff, RZ, 0xc0, !PT ;  /* 0x000000ff06057812 */ /* 0x002fe400078ec0ff */
[----:B------:R-:W-:Y:S02]  /*5ca0*/  SHF.R.U32.HI R76, RZ, 0x8, R76 ;  /* 0x00000008ff4c7819 */ /* 0x000fe4000001164c */
[----:B------:R-:W-:Y:S01]  /*5cb0*/  ISETP.LE.U32.AND P3, PT, R5, UR4, PT ;  /* 0x0000000405007c0c */ /* 0x000fe2000bf63070 */
[----:B------:R-:W-:Y:S01]  /*5cc0*/  MUFU.EX2 R78, R11 ;  /* 0x0000000b004e7308 */ /* 0x000fe20000000800 */
[----:B------:R-:W-:Y:S02]  /*5cd0*/  LOP3.LUT R5, R76, 0xffff, RZ, 0xc0, !PT ;  /* 0x0000ffff4c057812 */ /* 0x000fe400078ec0ff */
[----:B------:R-:W-:Y:S01]  /*5ce0*/  SHF.R.U32.HI R7, RZ, 0x18, R70 ;  /* 0x00000018ff077819 */ /* 0x000fe20000011646 */
[----:B---3--:R-:W-:Y:S01]  /*5cf0*/  @!P0 FADD.FTZ R88, -R88, -RZ ;  /* 0x800000ff58588221 */ /* 0x008fe20000010100 */
[----:B------:R-:W-:Y:S02]  /*5d00*/  ISETP.LE.U32.AND P0, PT, R4, UR4, PT ;  /* 0x0000000404007c0c */ /* 0x000fe4000bf03070 */
[----:B------:R-:W-:Y:S02]  /*5d10*/  SHF.R.U32.HI R4, RZ, 0x8, R12 ;  /* 0x00000008ff047819 */ /* 0x000fe4000001160c */
[----:B------:R-:W-:Y:S01]  /*5d20*/  ISETP.LE.U32.AND P6, PT, R5, UR4, PT ;  /* 0x0000000405007c0c */ /* 0x000fe2000bfc3070 */
[----:B------:R-:W1:Y:S01]  /*5d30*/  MUFU.EX2 R76, R10 ;  /* 0x0000000a004c7308 */ /* 0x000e620000000800 */
[----:B------:R-:W-:Y:S01]  /*5d40*/  LOP3.LUT R4, R4, 0xffff, RZ, 0xc0, !PT ;  /* 0x0000ffff04047812 */ /* 0x000fe200078ec0ff */
[----:B------:R-:W-:Y:S01]  /*5d50*/  @!P3 FADD.FTZ R83, -R83, -RZ ;  /* 0x800000ff5353b221 */ /* 0x000fe20000010100 */
[----:B------:R-:W-:Y:S02]  /*5d60*/  SHF.R.U32.HI R5, RZ, 0x8, R74 ;  /* 0x00000008ff057819 */ /* 0x000fe4000001164a */
[----:B------:R-:W-:Y:S02]  /*5d70*/  ISETP.LE.U32.AND P5, PT, R4, UR4, PT ;  /* 0x0000000404007c0c */ /* 0x000fe4000bfa3070 */
[----:B------:R-:W-:Y:S01]  /*5d80*/  SHF.R.U32.HI R70, RZ, 0x10, R70 ;  /* 0x00000010ff467819 */ /* 0x000fe20000011646 */
[----:B------:R-:W-:Y:S01]  /*5d90*/  @!P0 FADD.FTZ R84, -R84, -RZ ;  /* 0x800000ff54548221 */ /* 0x000fe20000010100 */
[----:B------:R-:W-:Y:S01]  /*5da0*/  SHF.R.U32.HI R6, RZ, 0x10, R69 ;  /* 0x00000010ff067819 */ /* 0x000fe20000011645 */
[----:B------:R-:W-:Y:S01]  /*5db0*/  MUFU.EX2 R79, R13 ;  /* 0x0000000d004f7308 */ /* 0x000fe20000000800 */
[----:B------:R-:W-:Y:S01]  /*5dc0*/  LOP3.LUT R5, R5, 0xffff, RZ, 0xc0, !PT ;  /* 0x0000ffff05057812 */ /* 0x000fe200078ec0ff */
[----:B------:R-:W-:Y:S01]  /*5dd0*/  @!P6 FADD.FTZ R81, -R81, -RZ ;  /* 0x800000ff5151e221 */ /* 0x000fe20000010100 */
[----:B------:R-:W-:Y:S02]  /*5de0*/  LOP3.LUT R69, R69, 0xffff, RZ, 0xc0, !PT ;  /* 0x0000ffff45457812 */ /* 0x000fe400078ec0ff */
[----:B------:R-:W-:Y:S02]  /*5df0*/  LOP3.LUT R4, R6, 0xff, RZ, 0xc0, !PT ;  /* 0x000000ff06047812 */ /* 0x000fe400078ec0ff */
[----:B------:R-:W-:Y:S01]  /*5e00*/  LOP3.LUT R6, R70, 0xff, RZ, 0xc0, !PT ;  /* 0x000000ff46067812 */ /* 0x000fe200078ec0ff */
[----:B--2---:R-:W-:Y:S01]  /*5e10*/  @!P5 FADD.FTZ R82, -R82, -RZ ;  /* 0x800000ff5252d221 */ /* 0x004fe20000010100 */
[----:B------:R-:W-:Y:S01]  /*5e20*/  ISETP.LE.U32.AND P3, PT, R5, UR4, PT ;  /* 0x0000000405007c0c */ /* 0x000fe2000bf63070 */
[----:B------:R-:W2:Y:S01]  /*5e30*/  MUFU.EX2 R80, R15 ;  /* 0x0000000f00507308 */ /* 0x000ea20000000800 */
[----:B------:R-:W-:Y:S02]  /*5e40*/  F2FP.RELU.PACK_AB R5, R85, R83 ;  /* 0x000000535505723e */ /* 0x000fe400000008ff */
[----:B------:R-:W-:Y:S02]  /*5e50*/  ISETP.LE.U32.AND P0, PT, R4, UR4, PT ;  /* 0x0000000404007c0c */ /* 0x000fe4000bf03070 */
[----:B------:R-:W-:Y:S01]  /*5e60*/  SHF.R.U32.HI R4, RZ, 0x8, R69 ;  /* 0x00000008ff047819 */ /* 0x000fe20000011645 */
[----:B------:R-:W-:Y:S01]  /*5e70*/  STS [R93+0x14400], R5 ;  /* 0x014400055d007388 */ /* 0x000fe20000000800 */
[----:B------:R-:W-:Y:S02]  /*5e80*/  ISETP.LE.U32.AND P5, PT, R6, UR4, PT ;  /* 0x0000000406007c0c */ /* 0x000fe4000bfa3070 */
[----:B------:R-:W-:Y:S01]  /*5e90*/  F2FP.RELU.PACK_AB R6, R81, R84 ;  /* 0x000000545106723e */ /* 0x000fe200000008ff */
[----:B------:R-:W3:Y:S01]  /*5ea0*/  MUFU.EX2 R75, R14 ;  /* 0x0000000e004b7308 */ /* 0x000ee20000000800 */
[----:B------:R-:W-:Y:S02]  /*5eb0*/  ISETP.LE.U32.AND P4, PT, R7, UR4, PT ;  /* 0x0000000407007c0c */ /* 0x000fe4000bf83070 */
[----:B------:R-:W-:Y:S01]  /*5ec0*/  LOP3.LUT R4, R4, 0xffff, RZ, 0xc0, !PT ;  /* 0x0000ffff04047812 */ /* 0x000fe200078ec0ff */
[----:B------:R4:W-:Y:S03]  /*5ed0*/  STS [R93+0x14000], R6 ;  /* 0x014000065d007388 */ /* 0x0009e60000000800 */
[----:B------:R-:W-:Y:S02]  /*5ee0*/  ISETP.LE.U32.AND P6, PT, R4, UR4, PT ;  /* 0x0000000404007c0c */ /* 0x000fe4000bfc3070 */
[----:B------:R-:W-:Y:S01]  /*5ef0*/  F2FP.RELU.PACK_AB R4, R82, R86 ;  /* 0x000000565204723e */ /* 0x000fe200000008ff */
[----:B------:R-:W4:Y:S01]  /*5f00*/  MUFU.EX2 R77, R68 ;  /* 0x00000044004d7308 */ /* 0x000f220000000800 */
[----:B-1----:R-:W-:Y:S03]  /*5f10*/  @!P5 FADD.FTZ R76, -R76, -RZ ;  /* 0x800000ff4c4cd221 */ /* 0x002fe60000010100 */
[----:B------:R1:W-:Y:S01]  /*5f20*/  STS [R92+0x14000], R4 ;  /* 0x014000045c007388 */ /* 0x0003e20000000800 */
[----:B------:R-:W-:Y:S02]  /*5f30*/  @!P4 FADD.FTZ R78, -R78, -RZ ;  /* 0x800000ff4e4ec221 */ /* 0x000fe40000010100 */
[----:B--2---:R-:W-:Y:S01]  /*5f40*/  @!P2 FADD.FTZ R80, -R80, -RZ ;  /* 0x800000ff5050a221 */ /* 0x004fe20000010100 */
[----:B------:R-:W-:Y:S02]  /*5f50*/  FSETP.GE.FTZ.AND P2, PT, R81, RZ, PT ;  /* 0x000000ff5100720b */ /* 0x000fe40003f56000 */
[----:B------:R-:W2:Y:S01]  /*5f60*/  MUFU.EX2 R74, R16 ;  /* 0x00000010004a7308 */ /* 0x000ea20000000800 */
[----:B------:R-:W-:Y:S01]  /*5f70*/  @!P6 FADD.FTZ R79, -R79, -RZ ;  /* 0x800000ff4f4fe221 */ /* 0x000fe20000010100 */
[----:B------:R-:W-:Y:S01]  /*5f80*/  F2FP.RELU.PACK_AB R8, R78, R76 ;  /* 0x0000004c4e08723e */ /* 0x000fe200000008ff */
[----:B---3--:R-:W-:Y:S01]  /*5f90*/  @!P0 FADD.FTZ R75, -R75, -RZ ;  /* 0x800000ff4b4b8221 */ /* 0x008fe20000010100 */
[----:B------:R-:W-:Y:S02]  /*5fa0*/  FSETP.GE.FTZ.AND P0, PT, R85, RZ, PT ;  /* 0x000000ff5500720b */ /* 0x000fe40003f16000 */
[----:B------:R-:W-:Y:S01]  /*5fb0*/  F2FP.RELU.PACK_AB R7, R79, R87 ;  /* 0x000000574f07723e */ /* 0x000fe200000008ff */
[----:B------:R-:W-:Y:S01]  /*5fc0*/  STS [R92+0x14400], R8 ;  /* 0x014400085c007388 */ /* 0x000fe20000000800 */
[----:B----4-:R-:W-:Y:S03]  /*5fd0*/  F2FP.RELU.PACK_AB R6, R80, R75 ;  /* 0x0000004b5006723e */ /* 0x010fe600000008ff */
[----:B------:R-:W-:Y:S01]  /*5fe0*/  STS [R91+0x14000], R7 ;  /* 0x014000075b007388 */ /* 0x000fe20000000800 */
[----:B------:R-:W-:Y:S01]  /*5ff0*/  @!P3 FADD.FTZ R77, -R77, -RZ ;  /* 0x800000ff4d4db221 */ /* 0x000fe20000010100 */
[----:B------:R-:W-:Y:S02]  /*6000*/  FSETP.GE.FTZ.AND P3, PT, R84, RZ, PT ;  /* 0x000000ff5400720b */ /* 0x000fe40003f76000 */
[----:B------:R-:W-:Y:S02]  /*6010*/  STS [R91+0x14400], R6 ;  /* 0x014400065b007388 */ /* 0x000fe40000000800 */
[----:B------:R-:W-:Y:S01]  /*6020*/  F2FP.RELU.PACK_AB R5, R77, R89 ;  /* 0x000000594d05723e */ /* 0x000fe200000008ff */
[----:B--2---:R-:W-:Y:S04]  /*6030*/  @!P1 FADD.FTZ R74, -R74, -RZ ;  /* 0x800000ff4a4a9221 */ /* 0x004fe80000010100 */
[----:B------:R-:W-:Y:S01]  /*6040*/  STS [R90+0x14000], R5 ;  /* 0x014000055a007388 */ /* 0x000fe20000000800 */
[----:B------:R-:W-:Y:S02]  /*6050*/  FSETP.GE.FTZ.AND P1, PT, R83, RZ, PT ;  /* 0x000000ff5300720b */ /* 0x000fe40003f36000 */
[----:B-1----:R-:W-:Y:S05]  /*6060*/  F2FP.RELU.PACK_AB R4, R88, R74 ;  /* 0x0000004a5804723e */ /* 0x002fea00000008ff */
        /* <DEDUP_REMOVED lines=84> */
[----:B------:R-:W-:Y:S01]  /*65b0*/  FADD.FTZ R9, -R73, R9 ;  /* 0x0000000949097221 */ /* 0x000fe20000010100 */
[----:B------:R-:W-:Y:S01]  /*65c0*/  FSETP.GE.FTZ.AND P0, PT, R87, RZ, PT ;  /* 0x000000ff5700720b */ /* 0x000fe20003f16000 */
[----:B------:R1:W-:Y:S01]  /*65d0*/  STS [R93+0x12000], R5 ;  /* 0x012000055d007388 */ /* 0x0003e20000000800 */
[----:B------:R-:W-:Y:S01]  /*65e0*/  FADD.FTZ R6, -R73, R12 ;  /* 0x0000000c49067221 */ /* 0x000fe20000010100 */
[----:B------:R-:W-:Y:S01]  /*65f0*/  FSEL R10, R8, R73, P3 ;  /* 0x00000049080a7208 */ /* 0x000fe20001800000 */
        /* <DEDUP_REMOVED lines=182> */
.L_x_951:
        /* <DEDUP_REMOVED lines=417> */
.L_x_952:
[----:B------:R-:W-:Y:S02]  /*8b70*/  UISETP.GT.AND UP0, UPT, UR11, UR19, UPT ;  /* 0x000000130b00728c */ /* 0x000fe4000bf04270 */
[----:B------:R-:W-:Y:S04]  /*8b80*/  UIADD3 UR4, UR11, -0x1, URZ ;  /* 0xffffffff0b047890 */ /* 0x000fe8000fffe03f */
[----:B------:R-:W-:Y:S03]  /*8b90*/  PLOP3.LUT P0, PT, PT, PT, UP0, 0x80, 0x0 ;  /* 0x000000000000781c */ /* 0x000fe60003f0f008 */
[----:B------:R-:W-:Y:S10]  /*8ba0*/  UMOV UR11, UR4 ;  /* 0x00000004000b7c82 */ /* 0x000ff40008000000 */
[----:B------:R-:W-:-:S05]  /*8bb0*/  @P0 BRA `(.L_x_953) ;  /* 0xffffbb1000000947 */ /* 0x000fca000383ffff */
[----:B------:R-:W2:Y:S04]  /*8bc0*/  LDL R85, [R1+0x78] ;  /* 0x0000780001557983 */ /* 0x000ea80000100800 */
[----:B------:R-:W3:Y:S01]  /*8bd0*/  LDL R84, [R1+0x7c] ;  /* 0x00007c0001547983 */ /* 0x000ee20000100800 */
[----:B------:R-:W-:Y:S01]  /*8be0*/  FMUL.FTZ R15, R49, c[0x0][0x2dc] ;  /* 0x0000b700310f7a20 */ /* 0x000fe20000410000 */
[----:B------:R-:W-:Y:S01]  /*8bf0*/  UISETP.NE.AND UP0, UPT, UR26, -0x1, UPT ;  /* 0xffffffff1a00788c */ /* 0x000fe2000bf05270 */
[----:B------:R-:W-:Y:S01]  /*8c00*/  FMUL.FTZ R69, R48, c[0x0][0x2dc] ;  /* 0x0000b70030457a20 */ /* 0x000fe20000410000 */
[----:B------:R-:W-:Y:S01]  /*8c10*/  ULDC.64 UR10, c[0x0][0x3a0] ;  /* 0x0000e800000a7ab9 */ /* 0x000fe20000000a00 */
[----:B------:R-:W-:-:S02]  /*8c20*/  FMUL.FTZ R100, R100, c[0x0][0x2e0] ;  /* 0x0000b80064647a20 */ /* 0x000fc40000410000 */
        /* <DEDUP_REMOVED lines=9> */
[----:B------:R-:W-:Y:S02]  /*8cc0*/  FMUL.FTZ R48, R103, c[0x0][0x2e0] ;  /* 0x0000b80067307a20 */ /* 0x000fe40000410000 */
        /* <DEDUP_REMOVED lines=198> */
.L_x_954:
        /* <DEDUP_REMOVED lines=18> */
.L_x_955:
[----:B------:R-:W-:Y:S01]  /*9a50*/  BAR.SYNC.DEFER_BLOCKING 0x0 ;  /* 0x0000000000007b1d */ /* 0x000fe20000010000 */
[----:B------:R-:W-:Y:S01]  /*9a60*/  USHF.R.S32.HI UR10, URZ, 0x1f, UR25 ;  /* 0x0000001f3f0a7899 */ /* 0x000fe20008011419 */
[--C-:B-1----:R-:W-:Y:S01]  /*9a70*/  SHF.R.S32.HI R7, RZ, 0x1f, R246.reuse ;  /* 0x0000001fff077819 */ /* 0x102fe200000114f6 */
[----:B------:R-:W-:Y:S02]  /*9a80*/  IMAD.U32 R4, RZ, RZ, UR25 ;  /* 0x00000019ff047e24 */ /* 0x000fe4000f8e00ff */
[----:B------:R-:W-:Y:S01]  /*9a90*/  IMAD.MOV.U32 R6, RZ, RZ, R246 ;  /* 0x000000ffff067224 */ /* 0x000fe200078e00f6 */
[----:B------:R-:W1:Y:S01]  /*9aa0*/  S2R R15, SR_TID.X ;  /* 0x00000000000f7919 */ /* 0x000e620000002100 */
[----:B------:R-:W-:Y:S01]  /*9ab0*/  ULDC.64 UR4, c[0x0][0x3a0] ;  /* 0x0000e80000047ab9 */ /* 0x000fe20000000a00 */
[----:B------:R-:W-:Y:S01]  /*9ac0*/  BSSY B0, `(.L_x_956) ;  /* 0x000002f000007945 */ /* 0x000fe20003800000 */
[----:B------:R-:W-:Y:S01]  /*9ad0*/  UIMAD UR4, UR10, UR4, URZ ;  /* 0x000000040a0472a4 */ /* 0x000fe2000f8e023f */
[----:B------:R-:W2:Y:S01]  /*9ae0*/  S2R R64, SR_TID.X ;  /* 0x0000000000407919 */ /* 0x000ea20000002100 */
[----:B------:R-:W-:Y:S01]  /*9af0*/  IMAD.WIDE.U32 R4, R4, c[0x0][0x3a0], R6 ;  /* 0x0000e80004047a25 */ /* 0x000fe200078e0006 */
[----:B------:R-:W-:-:S02]  /*9b00*/  ULDC.64 UR6, c[0x0][0x3b8] ;  /* 0x0000ee0000067ab9 */ /* 0x000fc40000000a00 */
[----:B------:R-:W-:Y:S02]  /*9b10*/  UIMAD UR5, UR25, UR5, UR4 ;  /* 0x00000005190572a4 */ /* 0x000fe4000f8e0204 */
[----:B------:R-:W-:Y:S01]  /*9b20*/  UIMAD UR4, UR33, -0x40, UR18 ;  /* 0xffffffc0210478a4 */ /* 0x000fe2000f8e0212 */
[----:B------:R-:W-:-:S03]  /*9b30*/  IADD3 R4, P0, R4, UR13, RZ ;  /* 0x0000000d04047c10 */ /* 0x000fc6000ff1e0ff */
        /* <DEDUP_REMOVED lines=39> */
.L_x_957:
[----:B------:R-:W-:Y:S05]  /*9db0*/  BSYNC B0 ;  /* 0x0000000000007941 */ /* 0x000fea0003800000 */
.L_x_956:
        /* <DEDUP_REMOVED lines=19> */
.L_x_959:
[----:B------:R-:W-:Y:S05]  /*9ef0*/  BSYNC B0 ;  /* 0x0000000000007941 */ /* 0x000fea0003800000 */
.L_x_958:
        /* <DEDUP_REMOVED lines=30> */
.L_x_961:
[----:B------:R-:W-:Y:S05]  /*a0e0*/  BSYNC B0 ;  /* 0x0000000000007941 */ /* 0x000fea0003800000 */
.L_x_960:
        /* <DEDUP_REMOVED lines=16> */
.L_x_932:
[----:B------:R-:W-:Y:S05]  /*a1f0*/  BSYNC B1 ;  /* 0x0000000000017941 */ /* 0x000fea0003800000 */
.L_x_918:
        /* <DEDUP_REMOVED lines=11> */
.L_x_962:
[----:B------:R-:W-:Y:S05]  /*a2b0*/  EXIT ;  /* 0x000000000000794d */ /* 0x000fea0003800000 */
.L_x_964:
        /* <DEDUP_REMOVED lines=12> */
.L_x_1601:


//--------------------- .text._ZN5flash44flash_bwd_dq_dk_dv_loop_seqk_parallel_kernelI23Flash_bwd_kernel_traitsILi192ELi64ELi64ELi8ELi4ELi2ELi2ELb1ELb1EN7cutlass6half_tE19Flash_kernel_traitsILi192ELi64ELi64ELi8ES3_EELb0ELb0ELb1ELb1ELb0ELb0ELb1EEEvNS_16Flash_bwd_paramsE --------------------------
	.section	.text._ZN5flash44flash_bwd_dq_dk_dv_loop_seqk_parallel_kernelI23Flash_bwd_kernel_traitsILi192ELi64ELi64ELi8ELi4ELi2ELi2ELb1ELb1EN7cutlass6half_tE19Flash_kernel_traitsILi192ELi64ELi64ELi8ES3_EELb0ELb0ELb1ELb1ELb0ELb0ELb1EEEvNS_16Flash_bwd_paramsE,"ax",@progbits
	.sectioninfo	@"SHI_REGISTERS=255"
	.align	128
        .global         _ZN5flash44flash_bwd_dq_dk_dv_loop_seqk_parallel_kernelI23Flash_bwd_kernel_traitsILi192ELi64ELi64ELi8ELi4ELi2ELi2ELb1ELb1EN7cutlass6half_tE19Flash_kernel_traitsILi192ELi64ELi64ELi8ES3_EELb0ELb0ELb1ELb1ELb0ELb0ELb1EEEvNS_16Flash_bwd_paramsE
        .type           _ZN5flash44flash_bwd_dq_dk_dv_loop_seqk_parallel_kernelI23Flash_bwd_kernel_traitsILi192ELi64ELi64ELi8ELi4ELi2ELi2ELb1ELb1EN7cutlass6half_tE19Flash_kernel_traitsILi192ELi64ELi64ELi8ES3_EELb0ELb0ELb1ELb1ELb0ELb0ELb1EEEvNS_16Flash_bwd_paramsE,@function
        .size           _ZN5flash44flash_bwd_dq_dk_dv_loop_seqk_parallel_kernelI23Flash_bwd_kernel_traitsILi192ELi64ELi64ELi8ELi4ELi2ELi2ELb1ELb1EN7cutlass6half_tE19Flash_kernel_traitsILi192ELi64ELi64ELi8ES3_EELb0ELb0ELb1ELb1ELb0ELb0ELb1EEEvNS_16Flash_bwd_paramsE,(.L_x_1602 - _ZN5flash44flash_bwd_dq_dk_dv_loop_seqk_parallel_kernelI23Flash_bwd_kernel_traitsILi192ELi64ELi64ELi8ELi4ELi2ELi2ELb1ELb1EN7cutlass6half_tE19Flash_kernel_traitsILi192ELi64ELi64ELi8ES3_EELb0ELb0ELb1ELb1ELb0ELb0ELb1EEEvNS_16Flash_bwd_paramsE)
        .other          _ZN5flash44flash_bwd_dq_dk_dv_loop_seqk_parallel_kernelI23Flash_bwd_kernel_traitsILi192ELi64ELi64ELi8ELi4ELi2ELi2ELb1ELb1EN7cutlass6half_tE19Flash_kernel_traitsILi192ELi64ELi64ELi8ES3_EELb0ELb0ELb1ELb1ELb0ELb0ELb1EEEvNS_16Flash_bwd_paramsE,@"STO_CUDA_ENTRY STV_DEFAULT"
_ZN5flash44flash_bwd_dq_dk_dv_loop_seqk_parallel_kernelI23Flash_bwd_kernel_traitsILi192ELi64ELi64ELi8ELi4ELi2ELi2ELb1ELb1EN7cutlass6half_tE19Flash_kernel_traitsILi192ELi64ELi64ELi8ES3_EELb0ELb0ELb1ELb1ELb0ELb0ELb1EEEvNS_16Flash_bwd_paramsE:
.text._ZN5flash44flash_bwd_dq_dk_dv_loop_seqk_parallel_kernelI23Flash_bwd_kernel_traitsILi192ELi64ELi64ELi8ELi4ELi2ELi2ELb1ELb1EN7cutlass6half_tE19Flash_kernel_traitsILi192ELi64ELi64ELi8ES3_EELb0ELb0ELb1ELb1ELb0ELb0ELb1EEEvNS_16Flash_bwd_paramsE:
        /* <DEDUP_REMOVED lines=210> */
.L_x_1011:
        /* <DEDUP_REMOVED lines=53> */
.L_x_965:
        /* <DEDUP_REMOVED lines=67> */
.L_x_967:
        /* <DEDUP_REMOVED lines=18> */
.L_x_968:
        /* <DEDUP_REMOVED lines=72> */
.L_x_969:
[----:B------:R-:W-:Y:S02]  /*1a40*/  UMOV UR11, UR52 ;  /* 0x00000034000b7c82 */ /* 0x000fe40008000000 */
.L_x_970:
        /* <DEDUP_REMOVED lines=111> */
.L_x_972:
        /* <DEDUP_REMOVED lines=18> */
.L_x_973:
        /* <DEDUP_REMOVED lines=34> */
.L_x_975:
[----:B-1----:R-:W-:Y:S05]  /*2480*/  BSYNC B0 ;  /* 0x0000000000007941 */ /* 0x002fea0003800000 */
.L_x_974:
        /* <DEDUP_REMOVED lines=19> */
.L_x_977:
[----:B------:R-:W-:Y:S05]  /*25c0*/  BSYNC B0 ;  /* 0x0000000000007941 */ /* 0x000fea0003800000 */
.L_x_976:
        /* <DEDUP_REMOVED lines=30> */
.L_x_979:
[----:B------:R-:W-:Y:S05]  /*27b0*/  BSYNC B0 ;  /* 0x0000000000007941 */ /* 0x000fea0003800000 */
.L_x_978:
        /* <DEDUP_REMOVED lines=18> */
.L_x_971:
        /* <DEDUP_REMOVED lines=55> */
.L_x_982:
[----:B------:R-:W-:Y:S05]  /*2c50*/  BSYNC B0 ;  /* 0x0000000000007941 */ /* 0x000fea0003800000 */
.L_x_981:
        /* <DEDUP_REMOVED lines=42> */
.L_x_984:
[----:B------:R-:W-:Y:S05]  /*2f00*/  BSYNC B0 ;  /* 0x0000000000007941 */ /* 0x000fea0003800000 */
.L_x_983:
        /* <DEDUP_REMOVED lines=29> */
.L_x_986:
[----:B------:R-:W-:Y:S05]  /*30e0*/  BSYNC B0 ;  /* 0x0000000000007941 */ /* 0x000fea0003800000 */
.L_x_985:
        /* <DEDUP_REMOVED lines=40> */
.L_x_988:
[----:B------:R-:W-:Y:S05]  /*3370*/  BSYNC B0 ;  /* 0x0000000000007941 */ /* 0x000fea0003800000 */
.L_x_987:
        /* <DEDUP_REMOVED lines=26> */
.L_x_990:
[----:B------:R-:W-:Y:S05]  /*3520*/  BSYNC B0 ;  /* 0x0000000000007941 */ /* 0x000fea0003800000 */
.L_x_989:
        /* <DEDUP_REMOVED lines=38> */
.L_x_992:
[----:B------:R-:W-:Y:S05]  /*3790*/  BSYNC B0 ;  /* 0x0000000000007941 */ /* 0x000fea0003800000 */
.L_x_991:
        /* <DEDUP_REMOVED lines=67> */
.L_x_994:
[----:B------:R-:W-:Y:S05]  /*3bd0*/  BSYNC B0 ;  /* 0x0000000000007941 */ /* 0x000fea0003800000 */
.L_x_993:
        /* <DEDUP_REMOVED lines=39> */
.L_x_996:
[----:B------:R-:W-:Y:S05]  /*3e50*/  BSYNC B0 ;  /* 0x0000000000007941 */ /* 0x000fea0003800000 */
.L_x_995:
        /* <DEDUP_REMOVED lines=122> */
.L_x_1001:
[----:B------:R-:W2:Y:S01]  /*4600*/  LDL R97, [R1+0x8] ;  /* 0x0000080001617983 */ /* 0x000ea20000100800 */
[----:B------:R-:W-:Y:S02]  /*4610*/  USHF.L.U32 UR9, UR8, 0x6, URZ ;  /* 0x0000000608097899 */ /* 0x000fe4000800063f */
[----:B------:R-:W-:Y:S01]  /*4620*/  ULDC UR10, c[0x0][0x2e4] ;  /* 0x0000b900000a7ab9 */ /* 0x000fe20000000800 */
[----:B------:R-:W3:Y:S01]  /*4630*/  LDL R96, [R1] ;  /* 0x0000000001607983 */ /* 0x000ee20000100800 */
[----:B------:R-:W-:Y:S03]  /*4640*/  UISETP.GE.AND UP0, UPT, UR9, UR20, UPT ;  /* 0x000000140900728c */ /* 0x000fe6000bf06270 */
[----:B------:R-:W4:Y:S04]  /*4650*/  LDL R95, [R1+0xc] ;  /* 0x00000c00015f7983 */ /* 0x000f280000100800 */
[----:B------:R-:W4:Y:S04]  /*4660*/  LDL R94, [R1+0x4] ;  /* 0x00000400015e7983 */ /* 0x000f280000100800 */
[----:B------:R-:W4:Y:S04]  /*4670*/  LDL R91, [R1+0x18] ;  /* 0x00001800015b7983 */ /* 0x000f280000100800 */
[----:B------:R-:W4:Y:S04]  /*4680*/  LDL R90, [R1+0x14] ;  /* 0x00001400015a7983 */ /* 0x000f280000100800 */
[----:B------:R-:W4:Y:S04]  /*4690*/  LDL R88, [R1+0x10] ;  /* 0x0000100001587983 */ /* 0x000f280000100800 */
[----:B------:R-:W0:Y:S08]  /*46a0*/  LDGDEPBAR ;  /* 0x00000000000079af */ /* 0x000e300000000000 */
[----:B------:R-:W4:Y:S04]  /*46b0*/  LDL R93, [R1+0x78] ;  /* 0x00007800015d7983 */ /* 0x000f280000100800 */
[----:B------:R-:W4:Y:S04]  /*46c0*/  LDL R92, [R1+0x74] ;  /* 0x00007400015c7983 */ /* 0x000f280000100800 */
[----:B------:R-:W4:Y:S01]  /*46d0*/  LDL R89, [R1+0x88] ;  /* 0x0000880001597983 */ /* 0x000f220000100800 */
[----:B------:R-:W-:Y:S04]  /*46e0*/  DEPBAR.LE SB0, 0x0 ;  /* 0x000080000000791a */ /* 0x000fe80000000000 */
[----:B------:R-:W-:Y:S08]  /*46f0*/  BAR.SYNC.DEFER_BLOCKING 0x0 ;  /* 0x0000000000007b1d */ /* 0x000ff00000010000 */
[----:B------:R-:W-:Y:S08]  /*4700*/  LDSM.16.M88.4 R84, [R252+0xc000] ;  /* 0x00c00000fc54783b */ /* 0x000ff00000000200 */
[----:B--2---:R-:W-:Y:S08]  /*4710*/  LDSM.16.M88.4 R16, [R97] ;  /* 0x000000006110783b */ /* 0x004ff00000000200 */
[----:B-1-3--:R-:W2:Y:S08]  /*4720*/  LDSM.16.M88.4 R8, [R96+0xc000] ;  /* 0x00c000006008783b */ /* 0x00aeb00000000200 */
[----:B------:R-:W3:Y:S08]  /*4730*/  LDSM.16.M88.4 R68, [R96+0xc800] ;  /* 0x00c800006044783b */ /* 0x000ef00000000200 */
[----:B----4-:R-:W-:Y:S08]  /*4740*/  LDSM.16.M88.4 R72, [R95] ;  /* 0x000000005f48783b */ /* 0x010ff00000000200 */
[----:B------:R-:W4:Y:S08]  /*4750*/  LDSM.16.M88.4 R76, [R94+0xc000] ;  /* 0x00c000005e4c783b */ /* 0x000f300000000200 */
[----:B------:R-:W1:Y:S01]  /*4760*/  LDSM.16.M88.4 R80, [R94+0xc800] ;  /* 0x00c800005e50783b */ /* 0x000e620000000200 */
[C---:B--2---:R-:W-:Y:S08]  /*4770*/  HMMA.16816.F32 R4, R16.reuse, R8, RZ ;  /* 0x000000081004723c */ /* 0x044ff000000018ff */
[C---:B------:R-:W-:Y:S08]  /*4780*/  HMMA.16816.F32 R8, R16.reuse, R10, RZ ;  /* 0x0000000a1008723c */ /* 0x040ff000000018ff */
[C---:B---3--:R-:W-:Y:S08]  /*4790*/  HMMA.16816.F32 R12, R16.reuse, R68, RZ ;  /* 0x00000044100c723c */ /* 0x048ff000000018ff */
[----:B------:R-:W-:Y:S01]  /*47a0*/  HMMA.16816.F32 R16, R16, R70, RZ ;  /* 0x000000461010723c */ /* 0x000fe200000018ff */
[----:B------:R-:W2:Y:S07]  /*47b0*/  LDSM.16.M88.4 R68, [R91] ;  /* 0x000000005b44783b */ /* 0x000eae0000000200 */
[C---:B----4-:R-:W-:Y:S08]  /*47c0*/  HMMA.16816.F32 R4, R72.reuse, R76, R4 ;  /* 0x0000004c4804723c */ /* 0x050ff00000001804 */
[C---:B------:R-:W-:Y:S01]  /*47d0*/  HMMA.16816.F32 R8, R72.reuse, R78, R8 ;  /* 0x0000004e4808723c */ /* 0x040fe20000001808 */
[----:B------:R-:W3:Y:S07]  /*47e0*/  LDSM.16.M88.4 R76, [R252+0xc800] ;  /* 0x00c80000fc4c783b */ /* 0x000eee0000000200 */
[C---:B-1----:R-:W-:Y:S08]  /*47f0*/  HMMA.16816.F32 R12, R72.reuse, R80, R12 ;  /* 0x00000050480c723c */ /* 0x042ff0000000180c */
[----:B------:R-:W-:Y:S01]  /*4800*/  HMMA.16816.F32 R16, R72, R82, R16 ;  /* 0x000000524810723c */ /* 0x000fe20000001810 */
[----:B------:R-:W-:Y:S07]  /*4810*/  LDSM.16.M88.4 R72, [R90] ;  /* 0x000000005a48783b */ /* 0x000fee0000000200 */
        /* <DEDUP_REMOVED lines=48> */
[----:B------:R-:W-:Y:S06]  /*4b20*/  LDSM.16.M88.4 R80, [R252+0x10000] ;  /* 0x01000000fc50783b */ /* 0x000fec0000000200 */
[----:B------:R-:W-:Y:S01]  /*4b30*/  IADD3 R68, P0, R93, UR17, RZ ;  /* 0x000000115d447c10 */ /* 0x000fe2000ff1e0ff */
[C---:B--2---:R-:W-:Y:S05]  /*4b40*/  HMMA.16816.F32 R4, R72.reuse, R84, R4 ;  /* 0x000000544804723c */ /* 0x044fea0000001804 */
[----:B------:R-:W-:Y:S03]  /*4b50*/  IADD3.X R69, R92, UR16, RZ, P0, !PT ;  /* 0x000000105c457c10 */ /* 0x000fe600087fe4ff */
[C---:B------:R-:W-:Y:S02]  /*4b60*/  HMMA.16816.F32 R8, R72.reuse, R86, R8 ;  /* 0x000000564808723c */ /* 0x040fe40000001808 */
[----:B------:R2:W5:Y:S04]  /*4b70*/  LDG.E R85, [R68.64] ;  /* 0x0000000444557981 */ /* 0x000568000c1e1900 */
[----:B------:R2:W5:Y:S02]  /*4b80*/  LDG.E R84, [R68.64+0x20] ;  /* 0x0000200444547981 */ /* 0x000564000c1e1900 */
[C---:B-1----:R-:W-:Y:S08]  /*4b90*/  HMMA.16816.F32 R12, R72.reuse, R76, R12 ;  /* 0x0000004c480c723c */ /* 0x042ff0000000180c */
[----:B------:R-:W-:Y:S01]  /*4ba0*/  HMMA.16816.F32 R16, R72, R78, R16 ;  /* 0x0000004e4810723c */ /* 0x000fe20000001810 */
[----:B------:R-:W-:Y:S08]  /*4bb0*/  LDSM.16.M88.4 R72, [R252+0x10800] ;  /* 0x01080000fc48783b */ /* 0x000ff00000000200 */
[----:B------:R-:W-:Y:S08]  /*4bc0*/  LDSM.16.M88.4 R76, [R90+0x4000] ;  /* 0x004000005a4c783b */ /* 0x000ff00000000200 */
[----:B--2---:R-:W1:Y:S02]  /*4bd0*/  LDSM.16.M88.4 R68, [R91+0x4000] ;  /* 0x004000005b44783b */ /* 0x004e640000000200 */
[C---:B-1----:R-:W-:Y:S08]  /*4be0*/  HMMA.16816.F32 R4, R68.reuse, R80, R4 ;  /* 0x000000504404723c */ /* 0x042ff00000001804 */
[C---:B------:R-:W-:Y:S01]  /*4bf0*/  HMMA.16816.F32 R8, R68.reuse, R82, R8 ;  /* 0x000000524408723c */ /* 0x040fe20000001808 */
[----:B------:R-:W1:Y:S07]  /*4c00*/  LDSM.16.M88.4 R80, [R88+0x10000] ;  /* 0x010000005850783b */ /* 0x000e6e0000000200 */
[C---:B------:R-:W-:Y:S07]  /*4c10*/  HMMA.16816.F32 R12, R68.reuse, R72, R12 ;  /* 0x00000048440c723c */ /* 0x040fee000000180c */
[----:B------:R-:W-:Y:S01]  /*4c20*/  IADD3 R72, R89, UR9, RZ ;  /* 0x0000000959487c10 */ /* 0x000fe2000fffe0ff */
[----:B------:R-:W-:Y:S01]  /*4c30*/  HMMA.16816.F32 R16, R68, R74, R16 ;  /* 0x0000004a4410723c */ /* 0x000fe20000001810 */
[----:B------:R-:W2:Y:S03]  /*4c40*/  LDSM.16.M88.4 R68, [R88+0x10800] ;  /* 0x010800005844783b */ /* 0x000ea60000000200 */
[C---:B------:R-:W-:Y:S02]  /*4c50*/  IADD3 R73, R72.reuse, 0x8, RZ ;  /* 0x0000000848497810 */ /* 0x040fe40007ffe0ff */
[----:B------:R-:W-:Y:S02]  /*4c60*/  IABS R89, R72 ;  /* 0x0000004800597213 */ /* 0x000fe40000000000 */
[----:B------:R-:W-:Y:S04]  /*4c70*/  ISETP.GE.AND P1, PT, R73, RZ, PT ;  /* 0x000000ff4900720c */ /* 0x000fe80003f26270 */
[----:B------:R-:W-:Y:S01]  /*4c80*/  I2F R89, R89 ;  /* 0x0000005900597306 */ /* 0x000fe20000201400 */
[C---:B------:R-:W-:Y:S02]  /*4c90*/  IADD3 R74, R72.reuse, 0x7, RZ ;  /* 0x00000007484a7810 */ /* 0x040fe40007ffe0ff */
[----:B------:R-:W-:Y:S02]  /*4ca0*/  IADD3 R75, R72, -0x1, RZ ;  /* 0xffffffff484b7810 */ /* 0x000fe40007ffe0ff */
[----:B------:R-:W-:Y:S04]  /*4cb0*/  ISETP.GE.AND P0, PT, R74, RZ, PT ;  /* 0x000000ff4a00720c */ /* 0x000fe80003f06270 */
[C---:B------:R-:W-:Y:S02]  /*4cc0*/  @!P1 IADD3 R73, -R72.reuse, -0x8, RZ ;  /* 0xfffffff848499810 */ /* 0x040fe40007ffe1ff */
[----:B------:R-:W-:Y:S02]  /*4cd0*/  ISETP.GE.AND P1, PT, R75, RZ, PT ;  /* 0x000000ff4b00720c */ /* 0x000fe40003f26270 */
[----:B------:R3:W-:Y:S01]  /*4ce0*/  I2F R86, R73 ;  /* 0x0000004900567306 */ /* 0x0007e20000201400 */
[C---:B-1----:R-:W-:Y:S05]  /*4cf0*/  HMMA.16816.F32 R4, R76.reuse, R80, R4 ;  /* 0x000000504c04723c */ /* 0x042fea0000001804 */
[C---:B------:R-:W-:Y:S02]  /*4d00*/  @!P0 IADD3 R74, -R72.reuse, -0x7, RZ ;  /* 0xfffffff9484a8810 */ /* 0x040fe40007ffe1ff */
[C---:B------:R-:W-:Y:S01]  /*4d10*/  IADD3 R80, R72.reuse, -0x9, RZ ;  /* 0xfffffff748507810 */ /* 0x040fe20007ffe0ff */
[C---:B------:R-:W-:Y:S01]  /*4d20*/  HMMA.16816.F32 R8, R76.reuse, R82, R8 ;  /* 0x000000524c08723c */ /* 0x040fe20000001808 */
[----:B------:R1:W-:Y:S03]  /*4d30*/  I2F R82, R74 ;  /* 0x0000004a00527306 */ /* 0x0003e60000201400 */
[----:B------:R-:W-:Y:S02]  /*4d40*/  @!P1 IADD3 R75, -R72, 0x1, RZ ;  /* 0x00000001484b9810 */ /* 0x000fe40007ffe1ff */
[----:B------:R-:W-:Y:S02]  /*4d50*/  ISETP.GE.AND P1, PT, R80, RZ, PT ;  /* 0x000000ff5000720c */ /* 0x000fe40003f26270 */
[C---:B--2---:R-:W-:Y:S03]  /*4d60*/  HMMA.16816.F32 R12, R76.reuse, R68, R12 ;  /* 0x000000444c0c723c */ /* 0x044fe6000000180c */
[----:B------:R-:W-:Y:S01]  /*4d70*/  I2F R81, R75 ;  /* 0x0000004b00517306 */ /* 0x000fe20000201400 */
[C---:B---3--:R-:W-:Y:S04]  /*4d80*/  IADD3 R73, R72.reuse, -0x8, RZ ;  /* 0xfffffff848497810 */ /* 0x048fe80007ffe0ff */
[----:B------:R-:W-:Y:S03]  /*4d90*/  HMMA.16816.F32 R16, R76, R70, R16 ;  /* 0x000000464c10723c */ /* 0x000fe60000001810 */
[----:B------:R-:W-:Y:S01]  /*4da0*/  ISETP.GE.AND P0, PT, R73, RZ, PT ;  /* 0x000000ff4900720c */ /* 0x000fe20003f06270 */
[----:B------:R-:W-:Y:S01]  /*4db0*/  FMUL.FTZ R7, R7, c[0x0][0x2ec] ;  /* 0x0000bb0007077a20 */ /* 0x000fe20000410000 */
[C---:B------:R-:W-:Y:S01]  /*4dc0*/  IADD3 R69, R72.reuse, -0x18, RZ ;  /* 0xffffffe848457810 */ /* 0x040fe20007ffe0ff */
[----:B------:R-:W-:Y:S01]  /*4dd0*/  FMUL.FTZ R5, R5, c[0x0][0x2ec] ;  /* 0x0000bb0005057a20 */ /* 0x000fe20000410000 */
[C---:B------:R-:W-:Y:S01]  /*4de0*/  IADD3 R68, R72.reuse, -0x19, RZ ;  /* 0xffffffe748447810 */ /* 0x040fe20007ffe0ff */
[----:B------:R-:W-:Y:S01]  /*4df0*/  FMUL.FTZ R11, R11, c[0x0][0x2ec] ;  /* 0x0000bb000b0b7a20 */ /* 0x000fe20000410000 */
[C---:B-1----:R-:W-:Y:S03]  /*4e00*/  IADD3 R74, R72.reuse, -0x10, RZ ;  /* 0xfffffff0484a7810 */ /* 0x042fe60007ffe0ff */
[----:B------:R-:W-:Y:S01]  /*4e10*/  @!P1 IADD3 R80, -R72, 0x9, RZ ;  /* 0x0000000948509810 */ /* 0x000fe20007ffe1ff */
[----:B------:R-:W-:Y:S01]  /*4e20*/  FMUL.FTZ R4, R4, c[0x0][0x2ec] ;  /* 0x0000bb0004047a20 */ /* 0x000fe20000410000 */
[----:B------:R-:W1:Y:S01]  /*4e30*/  MUFU.TANH R11, R11 ;  /* 0x0000000b000b7308 */ /* 0x000e620000002400 */
[----:B------:R-:W-:Y:S01]  /*4e40*/  ISETP.GE.AND P1, PT, R69, RZ, PT ;  /* 0x000000ff4500720c */ /* 0x000fe20003f26270 */
[----:B------:R-:W-:Y:S01]  /*4e50*/  FMUL.FTZ R15, R15, c[0x0][0x2ec] ;  /* 0x0000bb000f0f7a20 */ /* 0x000fe20000410000 */
[----:B------:R-:W-:Y:S01]  /*4e60*/  @!P0 IADD3 R73, -R72, 0x8, RZ ;  /* 0x0000000848498810 */ /* 0x000fe20007ffe1ff */
[----:B------:R-:W-:Y:S01]  /*4e70*/  FMUL.FTZ R13, R13, c[0x0][0x2ec] ;  /* 0x0000bb000d0d7a20 */ /* 0x000fe20000410000 */
[----:B------:R-:W-:Y:S01]  /*4e80*/  ISETP.GE.AND P0, PT, R74, RZ, PT ;  /* 0x000000ff4a00720c */ /* 0x000fe20003f06270 */
[----:B------:R-:W-:Y:S02]  /*4e90*/  FMUL.FTZ R6, R6, c[0x0][0x2ec] ;  /* 0x0000bb0006067a20 */ /* 0x000fe40000410000 */
[----:B------:R-:W-:Y:S02]  /*4ea0*/  FMUL.FTZ R10, R10, c[0x0][0x2ec] ;  /* 0x0000bb000a0a7a20 */ /* 0x000fe40000410000 */
[----:B------:R2:W-:Y:S01]  /*4eb0*/  I2F R75, R73 ;  /* 0x00000049004b7306 */ /* 0x0005e20000201400 */
[----:B------:R-:W-:Y:S02]  /*4ec0*/  FMUL.FTZ R8, R8, c[0x0][0x2ec] ;  /* 0x0000bb0008087a20 */ /* 0x000fe40000410000 */
[----:B------:R-:W-:Y:S01]  /*4ed0*/  FMUL.FTZ R9, R9, c[0x0][0x2ec] ;  /* 0x0000bb0009097a20 */ /* 0x000fe20000410000 */
[----:B------:R-:W-:Y:S01]  /*4ee0*/  @!P1 IADD3 R69, -R72, 0x18, RZ ;  /* 0x0000001848459810 */ /* 0x000fe20007ffe1ff */
[----:B------:R-:W-:Y:S02]  /*4ef0*/  FMUL.FTZ R16, R16, c[0x0][0x2ec] ;  /* 0x0000bb0010107a20 */ /* 0x000fe40000410000 */
[----:B------:R-:W-:Y:S01]  /*4f00*/  FMUL.FTZ R14, R14, c[0x0][0x2ec] ;  /* 0x0000bb000e0e7a20 */ /* 0x000fe20000410000 */
[----:B------:R-:W-:Y:S01]  /*4f10*/  @!P0 IADD3 R74, -R72, 0x10, RZ ;  /* 0x00000010484a8810 */ /* 0x000fe20007ffe1ff */
[----:B------:R-:W-:Y:S01]  /*4f20*/  FMUL.FTZ R17, R17, c[0x0][0x2ec] ;  /* 0x0000bb0011117a20 */ /* 0x000fe20000410000 */
[----:B------:R-:W-:Y:S01]  /*4f30*/  MUFU.TANH R78, R15 ;  /* 0x0000000f004e7308 */ /* 0x000fe20000002400 */
[----:B------:R-:W-:Y:S01]  /*4f40*/  ISETP.GE.AND P0, PT, R68, RZ, PT ;  /* 0x000000ff4400720c */ /* 0x000fe20003f06270 */
[----:B------:R-:W-:Y:S02]  /*4f50*/  FMUL.FTZ R12, R12, c[0x0][0x2ec] ;  /* 0x0000bb000c0c7a20 */ /* 0x000fe40000410000 */
[----:B------:R-:W-:Y:S02]  /*4f60*/  FMUL.FTZ R18, R18, c[0x0][0x2ec] ;  /* 0x0000bb0012127a20 */ /* 0x000fe40000410000 */
[----:B------:R-:W-:Y:S04]  /*4f70*/  FMUL.FTZ R19, R19, c[0x0][0x2ec] ;  /* 0x0000bb0013137a20 */ /* 0x000fe80000410000 */
[----:B------:R1:W-:Y:S01]  /*4f80*/  MUFU.TANH R83, R13 ;  /* 0x0000000d00537308 */ /* 0x0003e20000002400 */
[C---:B--2---:R-:W-:Y:S03]  /*4f90*/  IADD3 R73, R72.reuse, -0x11, RZ ;  /* 0xffffffef48497810 */ /* 0x044fe60007ffe0ff */
[C---:B------:R-:W-:Y:S02]  /*4fa0*/  @!P0 IADD3 R68, -R72.reuse, 0x19, RZ ;  /* 0x0000001948448810 */ /* 0x040fe40007ffe1ff */
[----:B------:R-:W-:Y:S04]  /*4fb0*/  ISETP.GE.AND P2, PT, R73, RZ, PT ;  /* 0x000000ff4900720c */ /* 0x000fe80003f46270 */
[----:B------:R-:W-:Y:S01]  /*4fc0*/  MUFU.TANH R77, R4 ;  /* 0x00000004004d7308 */ /* 0x000fe20000002400 */
[----:B------:R-:W-:Y:S09]  /*4fd0*/  PLOP3.LUT P0, PT, PT, PT, UP0, 0x80, 0x0 ;  /* 0x000000000000781c */ /* 0x000ff20003f0f008 */
[----:B------:R-:W-:Y:S01]  /*4fe0*/  I2F R76, R69 ;  /* 0x00000045004c7306 */ /* 0x000fe20000201400 */
[----:B------:R-:W-:Y:S01]  /*4ff0*/  @!P2 IADD3 R73, -R72, 0x11, RZ ;  /* 0x000000114849a810 */ /* 0x000fe20007ffe1ff */
[----:B-1----:R-:W-:Y:S08]  /*5000*/  FFMA.FTZ R13, R81, -UR6, R11 ;  /* 0x80000006510d7c23 */ /* 0x002ff0000801000b */
[----:B------:R-:W1:Y:S10]  /*5010*/  MUFU.TANH R72, R7 ;  /* 0x0000000700487308 */ /* 0x000e740000002400 */
[----:B------:R-:W2:Y:S10]  /*5020*/  MUFU.TANH R7, R5 ;  /* 0x0000000500077308 */ /* 0x000eb40000002400 */
[----:B------:R-:W3:Y:S01]  /*5030*/  MUFU.TANH R6, R6 ;  /* 0x0000000600067308 */ /* 0x000ee20000002400 */
[----:B-1----:R-:W-:Y:S02]  /*5040*/  FFMA.FTZ R15, R82, -UR6, R72 ;  /* 0x80000006520f7c23 */ /* 0x002fe40008010048 */
[----:B------:R-:W-:Y:S07]  /*5050*/  FFMA.FTZ R4, -R72, R72, 1 ;  /* 0x3f80000048047423 */ /* 0x000fee0000010148 */
[----:B------:R1:W-:Y:S01]  /*5060*/  MUFU.TANH R70, R8 ;  /* 0x0000000800467308 */ /* 0x0003e20000002400 */
[----:B------:R-:W-:Y:S02]  /*5070*/  FMUL.FTZ R90, R4, c[0x0][0x2ec] ;  /* 0x0000bb00045a7a20 */ /* 0x000fe40000410000 */
[----:B--2---:R-:W-:Y:S02]  /*5080*/  FFMA.FTZ R5, -R7, R7, 1 ;  /* 0x3f80000007057423 */ /* 0x004fe40000010107 */
[----:B------:R-:W-:Y:S05]  /*5090*/  FFMA.FTZ R7, R81, -UR6, R7 ;  /* 0x8000000651077c23 */ /* 0x000fea0008010007 */
[----:B------:R3:W2:Y:S10]  /*50a0*/  MUFU.TANH R69, R9 ;  /* 0x0000000900457308 */ /* 0x0006b40000002400 */
[----:B------:R4:W4:Y:S01]  /*50b0*/  MUFU.TANH R87, R16 ;  /* 0x0000001000577308 */ /* 0x0009220000002400 */
[----:B-1----:R-:W-:Y:S09]  /*50c0*/  FFMA.FTZ R8, R89, -UR6, R77 ;  /* 0x8000000659087c23 */ /* 0x002ff2000801004d */
[----:B------:R-:W1:Y:S01]  /*50d0*/  MUFU.TANH R10, R10 ;  /* 0x0000000a000a7308 */ /* 0x000e620000002400 */
[----:B---3--:R-:W-:Y:S02]  /*50e0*/  FFMA.FTZ R9, -R6, R6, 1 ;  /* 0x3f80000006097423 */ /* 0x008fe40000010106 */
[----:B--2---:R-:W-:Y:S02]  /*50f0*/  FFMA.FTZ R4, -R69, R69, 1 ;  /* 0x3f80000045047423 */ /* 0x004fe40000010145 */
[----:B------:R-:W-:Y:S05]  /*5100*/  FMUL.FTZ R91, R9, c[0x0][0x2ec] ;  /* 0x0000bb00095b7a20 */ /* 0x000fea0000410000 */
[----:B------:R1:W-:Y:S01]  /*5110*/  MUFU.TANH R79, R14 ;  /* 0x0000000e004f7308 */ /* 0x0003e20000002400 */
[----:B------:R-:W-:Y:S02]  /*5120*/  FMUL.FTZ R92, R4, c[0x0][0x2ec] ;  /* 0x0000bb00045c7a20 */ /* 0x000fe40000410000 */
[----:B----4-:R-:W-:Y:S02]  /*5130*/  FFMA.FTZ R16, R86, -UR6, R6 ;  /* 0x8000000656107c23 */ /* 0x010fe40008010006 */
[----:B------:R-:W-:Y:S02]  /*5140*/  FFMA.FTZ R6, -R77, R77, 1 ;  /* 0x3f8000004d067423 */ /* 0x000fe4000001014d */
[----:B------:R-:W-:Y:S03]  /*5150*/  FMUL.FTZ R86, R5, c[0x0][0x2ec] ;  /* 0x0000bb0005567a20 */ /* 0x000fe60000410000 */
[----:B------:R2:W3:Y:S01]  /*5160*/  MUFU.TANH R82, R17 ;  /* 0x0000001100527308 */ /* 0x0004e20000002400 */
[----:B------:R-:W-:Y:S02]  /*5170*/  FFMA.FTZ R5, -R70, R70, 1 ;  /* 0x3f80000046057423 */ /* 0x000fe40000010146 */
[----:B------:R-:W-:Y:S02]  /*5180*/  FFMA.FTZ R70, R75, -UR6, R70 ;  /* 0x800000064b467c23 */ /* 0x000fe40008010046 */
[----:B------:R-:W-:Y:S02]  /*5190*/  FMUL.FTZ R93, R5, c[0x0][0x2ec] ;  /* 0x0000bb00055d7a20 */ /* 0x000fe40000410000 */
[----:B------:R-:W-:Y:S03]  /*51a0*/  FFMA.FTZ R72, -R87, R87, 1 ;  /* 0x3f80000057487423 */ /* 0x000fe60000010157 */
[----:B------:R-:W4:Y:S01]  /*51b0*/  I2F R80, R80 ;  /* 0x0000005000507306 */ /* 0x000f220000201400 */
[----:B-1----:R-:W-:Y:S02]  /*51c0*/  FFMA.FTZ R14, R89, -UR6, R10 ;  /* 0x80000006590e7c23 */ /* 0x002fe4000801000a */
[----:B------:R-:W-:Y:S07]  /*51d0*/  FMUL.FTZ R89, R6, c[0x0][0x2ec] ;  /* 0x0000bb0006597a20 */ /* 0x000fee0000410000 */
[----:B------:R-:W1:Y:S01]  /*51e0*/  I2F R71, R68 ;  /* 0x0000004400477306 */ /* 0x000e620000201400 */
[----:B--2---:R-:W-:Y:S02]  /*51f0*/  FFMA.FTZ R17, -R10, R10, 1 ;  /* 0x3f8000000a117423 */ /* 0x004fe4000001010a */
[----:B------:R-:W-:Y:S02]  /*5200*/  FFMA.FTZ R10, -R11, R11, 1 ;  /* 0x3f8000000b0a7423 */ /* 0x000fe4000001010b */
[----:B---3--:R-:W-:Y:S05]  /*5210*/  FFMA.FTZ R5, -R82, R82, 1 ;  /* 0x3f80000052057423 */ /* 0x008fea0000010152 */
[----:B------:R2:W3:Y:S01]  /*5220*/  MUFU.TANH R68, R12 ;  /* 0x0000000c00447308 */ /* 0x0004e20000002400 */
[----:B------:R-:W-:Y:S02]  /*5230*/  FMUL.FTZ R95, R17, c[0x0][0x2ec] ;  /* 0x0000bb00115f7a20 */ /* 0x000fe40000410000 */
[----:B------:R-:W-:Y:S02]  /*5240*/  FMUL.FTZ R94, R10, c[0x0][0x2ec] ;  /* 0x0000bb000a5e7a20 */ /* 0x000fe40000410000 */
[----:B----4-:R-:W-:Y:S02]  /*5250*/  FFMA.FTZ R11, R80, -UR6, R78 ;  /* 0x80000006500b7c23 */ /* 0x010fe4000801004e */
[----:B------:R-:W-:Y:S02]  /*5260*/  FFMA.FTZ R78, -R78, R78, 1 ;  /* 0x3f8000004e4e7423 */ /* 0x000fe4000001014e */
[----:B------:R-:W-:Y:S01]  /*5270*/  FFMA.FTZ R69, R80, -UR6, R69 ;  /* 0x8000000650457c23 */ /* 0x000fe20008010045 */
[----:B------:R-:W4:Y:S01]  /*5280*/  MUFU.TANH R88, R18 ;  /* 0x0000001200587308 */ /* 0x000f220000002400 */
[----:B------:R-:W-:Y:S02]  /*5290*/  FMUL.FTZ R80, R5, c[0x0][0x2ec] ;  /* 0x0000bb0005507a20 */ /* 0x000fe40000410000 */
[----:B-1----:R-:W-:Y:S02]  /*52a0*/  FFMA.FTZ R17, R71, -UR6, R82 ;  /* 0x8000000647117c23 */ /* 0x002fe40008010052 */
[----:B------:R-:W-:Y:S05]  /*52b0*/  FMUL.FTZ R82, R72, c[0x0][0x2ec] ;  /* 0x0000bb0048527a20 */ /* 0x000fea0000410000 */
[----:B------:R-:W1:Y:S01]  /*52c0*/  MUFU.TANH R81, R19 ;  /* 0x0000001300517308 */ /* 0x000e620000002400 */
[----:B--2---:R-:W-:Y:S02]  /*52d0*/  FFMA.FTZ R12, R75, -UR6, R79 ;  /* 0x800000064b0c7c23 */ /* 0x004fe4000801004f */
[----:B------:R-:W-:Y:S02]  /*52e0*/  FFMA.FTZ R79, -R79, R79, 1 ;  /* 0x3f8000004f4f7423 */ /* 0x000fe4000001014f */
[----:B---3--:R-:W-:Y:S02]  /*52f0*/  FFMA.FTZ R77, -R68, R68, 1 ;  /* 0x3f800000444d7423 */ /* 0x008fe40000010144 */
[----:B------:R-:W-:Y:S03]  /*5300*/  FFMA.FTZ R75, -R83, R83, 1 ;  /* 0x3f800000534b7423 */ /* 0x000fe60000010153 */
[----:B------:R-:W2:Y:S01]  /*5310*/  I2F R74, R74 ;  /* 0x0000004a004a7306 */ /* 0x000ea20000201400 */
[----:B----4-:R-:W-:Y:S02]  /*5320*/  FFMA.FTZ R6, -R88, R88, 1 ;  /* 0x3f80000058067423 */ /* 0x010fe40000010158 */
[----:B------:R-:W-:Y:S02]  /*5330*/  FFMA.FTZ R18, R76, -UR6, R87 ;  /* 0x800000064c127c23 */ /* 0x000fe40008010057 */
[----:B------:R-:W-:Y:S02]  /*5340*/  FMUL.FTZ R87, R79, c[0x0][0x2ec] ;  /* 0x0000bb004f577a20 */ /* 0x000fe40000410000 */
[----:B------:R-:W-:Y:S03]  /*5350*/  FMUL.FTZ R79, R77, c[0x0][0x2ec] ;  /* 0x0000bb004d4f7a20 */ /* 0x000fe60000410000 */
[----:B------:R-:W3:Y:S01]  /*5360*/  I2F R73, R73 ;  /* 0x0000004900497306 */ /* 0x000ee20000201400 */
[----:B-1----:R-:W-:Y:S02]  /*5370*/  FFMA.FTZ R4, -R81, R81, 1 ;  /* 0x3f80000051047423 */ /* 0x002fe40000010151 */
[C---:B--2---:R-:W-:Y:S02]  /*5380*/  FFMA.FTZ R68, R74.reuse, -UR6, R68 ;  /* 0x800000064a447c23 */ /* 0x044fe40008010044 */
[----:B------:R-:W-:Y:S02]  /*5390*/  FFMA.FTZ R10, R74, -UR6, R88 ;  /* 0x800000064a0a7c23 */ /* 0x000fe40008010058 */
[----:B------:R-:W-:Y:S02]  /*53a0*/  FMUL.FTZ R88, R6, c[0x0][0x2ec] ;  /* 0x0000bb0006587a20 */ /* 0x000fe40000410000 */
[C---:B---3--:R-:W-:Y:S02]  /*53b0*/  FFMA.FTZ R19, R73.reuse, -UR6, R83 ;  /* 0x8000000649137c23 */ /* 0x048fe40008010053 */
[----:B------:R-:W-:Y:S02]  /*53c0*/  FFMA.FTZ R9, R73, -UR6, R81 ;  /* 0x8000000649097c23 */ /* 0x000fe40008010051 */
[----:B------:R-:W-:Y:S02]  /*53d0*/  FMUL.FTZ R83, R78, c[0x0][0x2ec] ;  /* 0x0000bb004e537a20 */ /* 0x000fe40000410000 */
[----:B------:R-:W-:Y:S02]  /*53e0*/  FMUL.FTZ R78, R75, c[0x0][0x2ec] ;  /* 0x0000bb004b4e7a20 */ /* 0x000fe40000410000 */
[----:B------:R-:W-:Y:S01]  /*53f0*/  FMUL.FTZ R81, R4, c[0x0][0x2ec] ;  /* 0x0000bb0004517a20 */ /* 0x000fe20000410000 */
        /* <DEDUP_REMOVED lines=10> */
.L_x_997:
[----:B------:R-:W2:Y:S01]  /*54a0*/  LDL R4, [R1+0x84] ;  /* 0x0000840001047983 */ /* 0x000ea20000100800 */
        /* <DEDUP_REMOVED lines=70> */
.L_x_998:
        /* <DEDUP_REMOVED lines=18> */
[----:B------:R-:W-:Y:S01]  /*5a30*/  FSETP.NEU.FTZ.AND P0, PT, R4, -INF , PT ;  /* 0xff8000000400780b */ /* 0x000fe20003f1d000 */
[C---:B---3--:R-:W-:Y:S03]  /*5a40*/  FMUL.FTZ R4, R6.reuse, 1.4426950216293334961 ;  /* 0x3fb8aa3b06047820 */ /* 0x048fe60000410000 */
[----:B------:R-:W-:Y:S02]  /*5a50*/  FSEL R5, R5, RZ, P0 ;  /* 0x000000ff05057208 */ /* 0x000fe40000000000 */
[----:B------:R-:W-:Y:S03]  /*5a60*/  FSETP.NEU.FTZ.AND P0, PT, R6, -INF , PT ;  /* 0xff8000000600780b */ /* 0x000fe60003f1d000 */
[--C-:B------:R-:W-:Y:S01]  /*5a70*/  FFMA.FTZ R8, R8, c[0x0][0x23c], -R5.reuse ;  /* 0x00008f0008087a23 */ /* 0x100fe20000010805 */
[----:B------:R-:W-:Y:S01]  /*5a80*/  FSEL R4, R4, RZ, P0 ;  /* 0x000000ff04047208 */ /* 0x000fe20000000000 */
[--C-:B------:R-:W-:Y:S01]  /*5a90*/  FFMA.FTZ R7, R7, c[0x0][0x23c], -R5.reuse ;  /* 0x00008f0007077a23 */ /* 0x100fe20000010805 */
[----:B------:R-:W-:Y:S01]  /*5aa0*/  PLOP3.LUT P0, PT, PT, PT, UP0, 0x80, 0x0 ;  /* 0x000000000000781c */ /* 0x000fe20003f0f008 */
[----:B------:R-:W-:Y:S01]  /*5ab0*/  MUFU.EX2 R97, R8 ;  /* 0x0000000800617308 */ /* 0x000fe20000000800 */
[--C-:B------:R-:W-:Y:S02]  /*5ac0*/  FFMA.FTZ R70, R70, c[0x0][0x23c], -R5.reuse ;  /* 0x00008f0046467a23 */ /* 0x100fe40000010805 */
[--C-:B------:R-:W-:Y:S02]  /*5ad0*/  FFMA.FTZ R16, R16, c[0x0][0x23c], -R4.reuse ;  /* 0x00008f0010107a23 */ /* 0x100fe40000010804 */
[--C-:B------:R-:W-:Y:S02]  /*5ae0*/  FFMA.FTZ R69, R69, c[0x0][0x23c], -R5.reuse ;  /* 0x00008f0045457a23 */ /* 0x100fe40000010805 */
[--C-:B------:R-:W-:Y:S02]  /*5af0*/  FFMA.FTZ R68, R68, c[0x0][0x23c], -R5.reuse ;  /* 0x00008f0044447a23 */ /* 0x100fe40000010805 */
[--C-:B------:R-:W-:Y:S01]  /*5b00*/  FFMA.FTZ R19, R19, c[0x0][0x23c], -R5.reuse ;  /* 0x00008f0013137a23 */ /* 0x100fe20000010805 */
[----:B------:R-:W1:Y:S01]  /*5b10*/  MUFU.EX2 R96, R7 ;  /* 0x0000000700607308 */ /* 0x000e620000000800 */
[--C-:B------:R-:W-:Y:S02]  /*5b20*/  FFMA.FTZ R18, R18, c[0x0][0x23c], -R5.reuse ;  /* 0x00008f0012127a23 */ /* 0x100fe40000010805 */
[----:B------:R-:W-:Y:S02]  /*5b30*/  FFMA.FTZ R5, R17, c[0x0][0x23c], -R5 ;  /* 0x00008f0011057a23 */ /* 0x000fe40000010805 */
[--C-:B------:R-:W-:Y:S02]  /*5b40*/  FFMA.FTZ R15, R15, c[0x0][0x23c], -R4.reuse ;  /* 0x00008f000f0f7a23 */ /* 0x100fe40000010804 */
[--C-:B------:R-:W-:Y:S02]  /*5b50*/  FFMA.FTZ R14, R14, c[0x0][0x23c], -R4.reuse ;  /* 0x00008f000e0e7a23 */ /* 0x100fe40000010804 */
[--C-:B------:R-:W-:Y:S01]  /*5b60*/  FFMA.FTZ R13, R13, c[0x0][0x23c], -R4.reuse ;  /* 0x00008f000d0d7a23 */ /* 0x100fe20000010804 */
[----:B------:R-:W-:Y:S01]  /*5b70*/  MUFU.EX2 R75, R16 ;  /* 0x00000010004b7308 */ /* 0x000fe20000000800 */
[--C-:B------:R-:W-:Y:S02]  /*5b80*/  FFMA.FTZ R12, R12, c[0x0][0x23c], -R4.reuse ;  /* 0x00008f000c0c7a23 */ /* 0x100fe40000010804 */
[--C-:B------:R-:W-:Y:S02]  /*5b90*/  FFMA.FTZ R11, R11, c[0x0][0x23c], -R4.reuse ;  /* 0x00008f000b0b7a23 */ /* 0x100fe40000010804 */
[--C-:B------:R-:W-:Y:S02]  /*5ba0*/  FFMA.FTZ R10, R10, c[0x0][0x23c], -R4.reuse ;  /* 0x00008f000a0a7a23 */ /* 0x100fe40000010804 */
[----:B------:R-:W-:Y:S03]  /*5bb0*/  FFMA.FTZ R4, R9, c[0x0][0x23c], -R4 ;  /* 0x00008f0009047a23 */ /* 0x000fe60000010804 */
[----:B------:R-:W2:Y:S01]  /*5bc0*/  MUFU.EX2 R73, R15 ;  /* 0x0000000f00497308 */ /* 0x000ea20000000800 */
[----:B-1----:R-:W-:Y:S05]  /*5bd0*/  F2FP.PACK_AB R6, R96, R97 ;  /* 0x000000616006723e */ /* 0x002fea00000000ff */
[----:B----4-:R1:W-:Y:S04]  /*5be0*/  STS [R101+0x14000], R6 ;  /* 0x0140000665007388 */ /* 0x0103e80000000800 */
[----:B------:R2:W-:Y:S10]  /*5bf0*/  MUFU.EX2 R247, R5 ;  /* 0x0000000500f77308 */ /* 0x0005f40000000800 */
[----:B------:R-:W-:Y:S10]  /*5c00*/  MUFU.EX2 R77, R70 ;  /* 0x00000046004d7308 */ /* 0x000ff40000000800 */
[----:B------:R-:W3:Y:S01]  /*5c10*/  MUFU.EX2 R76, R69 ;  /* 0x00000045004c7308 */ /* 0x000ee20000000800 */
[----:B--2---:R-:W-:Y:S05]  /*5c20*/  F2FP.PACK_AB R5, R73, R75 ;  /* 0x0000004b4905723e */ /* 0x004fea00000000ff */
[----:B------:R2:W-:Y:S04]  /*5c30*/  STS [R101+0x14400], R5 ;  /* 0x0144000565007388 */ /* 0x0005e80000000800 */
[----:B------:R3:W-:Y:S10]  /*5c40*/  MUFU.EX2 R98, R4 ;  /* 0x0000000400627308 */ /* 0x0007f40000000800 */
        /* <DEDUP_REMOVED lines=91> */
[----:B------:R-:W-:Y:S02]  /*6200*/  FMUL.FTZ R7, R73, R7 ;  /* 0x0000000749077220 */ /* 0x000fe40000410000 */
[C---:B------:R-:W-:Y:S02]  /*6210*/  FADD.FTZ R8, -R85.reuse, R8 ;  /* 0x0000000855087221 */ /* 0x040fe40000010100 */
[----:B------:R-:W-:Y:S02]  /*6220*/  FADD.FTZ R9, -R85, R9 ;  /* 0x0000000955097221 */ /* 0x000fe40000010100 */
[C---:B------:R-:W-:Y:S02]  /*6230*/  FADD.FTZ R10, -R84.reuse, R10 ;  /* 0x0000000a540a7221 */ /* 0x040fe40000010100 */
[----:B------:R-:W-:Y:S02]  /*6240*/  FADD.FTZ R11, -R84, R11 ;  /* 0x0000000b540b7221 */ /* 0x000fe40000010100 */
[----:B------:R-:W-:Y:S02]  /*6250*/  FMUL.FTZ R4, R89, R4 ;  /* 0x0000000459047220 */ /* 0x000fe40000410000 */
[----:B------:R-:W-:Y:S02]  /*6260*/  FMUL.FTZ R5, R86, R5 ;  /* 0x0000000556057220 */ /* 0x000fe40000410000 */
[----:B------:R-:W-:Y:S02]  /*6270*/  FMUL.FTZ R71, R77, R8 ;  /* 0x000000084d477220 */ /* 0x000fe40000410000 */
[----:B------:R-:W-:Y:S01]  /*6280*/  FMUL.FTZ R8, R76, R9 ;  /* 0x000000094c087220 */ /* 0x000fe20000410000 */
[----:B------:R-:W-:Y:S01]  /*6290*/  F2FP.PACK_AB R5, R5, R4 ;  /* 0x000000040505723e */ /* 0x000fe200000000ff */
[----:B------:R-:W-:Y:S02]  /*62a0*/  FMUL.FTZ R70, R74, R10 ;  /* 0x0000000a4a467220 */ /* 0x000fe40000410000 */
[----:B------:R-:W-:Y:S02]  /*62b0*/  FMUL.FTZ R9, R72, R11 ;  /* 0x0000000b48097220 */ /* 0x000fe40000410000 */
[----:B------:R-:W-:Y:S01]  /*62c0*/  FMUL.FTZ R11, R91, R6 ;  /* 0x000000065b0b7220 */ /* 0x000fe20000410000 */
[----:B------:R-:W-:Y:S01]  /*62d0*/  STS [R101+0x12000], R5 ;  /* 0x0120000565007388 */ /* 0x000fe20000000800 */
[----:B------:R-:W-:Y:S02]  /*62e0*/  FMUL.FTZ R10, R90, R7 ;  /* 0x000000075a0a7220 */ /* 0x000fe40000410000 */
        /* <DEDUP_REMOVED lines=9> */
[----:B------:R-:W-:Y:S02]  /*6380*/  FMUL.FTZ R69, R248, R12 ;  /* 0x0000000cf8457220 */ /* 0x000fe40000410000 */
[----:B------:R-:W-:Y:S02]  /*6390*/  FMUL.FTZ R7, R95, R70 ;  /* 0x000000465f077220 */ /* 0x000fe40000410000 */
[----:B------:R-:W-:Y:S01]  /*63a0*/  FMUL.FTZ R9, R94, R9 ;  /* 0x000000095e097220 */ /* 0x000fe20000410000 */
[----:B------:R-:W-:Y:S01]  /*63b0*/  STS [R100+0x12000], R8 ;  /* 0x0120000864007388 */ /* 0x000fe20000000800 */
[----:B------:R-:W-:Y:S02]  /*63c0*/  FMUL.FTZ R12, R246, R13 ;  /* 0x0000000df60c7220 */ /* 0x000fe40000410000 */
[----:B------:R-:W-:Y:S01]  /*63d0*/  FADD.FTZ R16, -R85, R16 ;  /* 0x0000001055107221 */ /* 0x000fe20000010100 */
[----:B------:R-:W-:Y:S01]  /*63e0*/  F2FP.PACK_AB R9, R9, R7 ;  /* 0x000000070909723e */ /* 0x000fe200000000ff */
[----:B------:R-:W-:Y:S02]  /*63f0*/  FADD.FTZ R17, -R85, R17 ;  /* 0x0000001155117221 */ /* 0x000fe40000010100 */
[----:B------:R-:W-:Y:S02]  /*6400*/  FMUL.FTZ R68, R244, R14 ;  /* 0x0000000ef4447220 */ /* 0x000fe40000410000 */
[----:B------:R-:W-:Y:S01]  /*6410*/  FMUL.FTZ R13, R79, R69 ;  /* 0x000000454f0d7220 */ /* 0x000fe20000410000 */
[----:B------:R3:W-:Y:S01]  /*6420*/  STS [R100+0x12400], R9 ;  /* 0x0124000964007388 */ /* 0x0007e20000000800 */
[----:B------:R-:W-:Y:S02]  /*6430*/  FMUL.FTZ R12, R78, R12 ;  /* 0x0000000c4e0c7220 */ /* 0x000fe40000410000 */
[----:B------:R-:W-:Y:S02]  /*6440*/  FMUL.FTZ R14, R99, R15 ;  /* 0x0000000f630e7220 */ /* 0x000fe40000410000 */
[----:B------:R-:W-:Y:S01]  /*6450*/  FADD.FTZ R18, -R84, R18 ;  /* 0x0000001254127221 */ /* 0x000fe20000010100 */
[----:B------:R-:W-:Y:S01]  /*6460*/  F2FP.PACK_AB R7, R12, R13 ;  /* 0x0000000d0c07723e */ /* 0x000fe200000000ff */
[----:B------:R-:W-:Y:S01]  /*6470*/  FADD.FTZ R19, -R84, R19 ;  /* 0x0000001354137221 */ /* 0x000fe20000010100 */
[----:B--2---:R1:W5:Y:S01]  /*6480*/  LDL.LU R101, [R1+0x94] ;  /* 0x0000940001657983 */ /* 0x0043620000300800 */
[----:B------:R-:W-:Y:S02]  /*6490*/  FMUL.FTZ R16, R249, R16 ;  /* 0x00000010f9107220 */ /* 0x000fe40000410000 */
[----:B------:R-:W-:Y:S01]  /*64a0*/  FMUL.FTZ R17, R247, R17 ;  /* 0x00000011f7117220 */ /* 0x000fe20000410000 */
[----:B------:R-:W-:Y:S01]  /*64b0*/  STS [R251+0x12000], R7 ;  /* 0x01200007fb007388 */ /* 0x000fe20000000800 */
        /* <DEDUP_REMOVED lines=9> */
[----:B------:R-:W-:Y:S01]  /*6550*/  FMUL.FTZ R10, R81, R10 ;  /* 0x0000000a510a7220 */ /* 0x000fe20000410000 */
[----:B------:R-:W-:Y:S02]  /*6560*/  F2FP.PACK_AB R5, R5, R4 ;  /* 0x000000040505723e */ /* 0x000fe400000000ff */
[----:B---3--:R1:W5:Y:S02]  /*6570*/  LDL.LU R100, [R1+0x90] ;  /* 0x0000900001647983 */ /* 0x0083640000300800 */
[----:B------:R-:W-:Y:S02]  /*6580*/  F2FP.PACK_AB R4, R10, R11 ;  /* 0x0000000b0a04723e */ /* 0x000fe400000000ff */
[----:B------:R-:W-:Y:S04]  /*6590*/  STS [R250+0x12000], R5 ;  /* 0x01200005fa007388 */ /* 0x000fe80000000800 */
[----:B------:R-:W-:Y:S04]  /*65a0*/  STS [R250+0x12400], R4 ;  /* 0x01240004fa007388 */ /* 0x000fe80000000800 */
[----:B------:R-:W-:Y:S08]  /*65b0*/  BAR.SYNC.DEFER_BLOCKING 0x0 ;  /* 0x0000000000007b1d */ /* 0x000ff00000010000 */
[----:B------:R-:W-:Y:S08]  /*65c0*/  LDSM.16.MT88.4 R4, [R3+0x14000] ;  /* 0x014000000304783b */ /* 0x000ff00000004200 */
[----:B------:R-:W2:Y:S08]  /*65d0*/  LDSM.16.MT88.4 R8, [R0+0x6000] ;  /* 0x006000000008783b */ /* 0x000eb00000004200 */
[----:B------:R-:W3:Y:S08]  /*65e0*/  LDSM.16.MT88.4 R12, [R2+0x14000] ;  /* 0x01400000020c783b */ /* 0x000ef00000004200 */
[----:B------:R-:W3:Y:S08]  /*65f0*/  LDSM.16.MT88.4 R16, [R0+0x8000] ;  /* 0x008000000010783b */ /* 0x000ef00000004200 */
[----:B------:R-:W4:Y:S06]  /*6600*/  LDL.LU.64 R96, [R1+0x30] ;  /* 0x0000300001607983 */ /* 0x000f2c0000300a00 */
        /* <DEDUP_REMOVED lines=10> */
[-C--:B------:R-:W-:Y:S07]  /*66b0*/  HMMA.16816.F32 R36, R4, R16.reuse, R36 ;  /* 0x000000100424723c */ /* 0x080fee0000001824 */
[----:B------:R-:W-:Y:S01]  /*66c0*/  LDSM.16.MT88.4 R88, [R2+0x15800] ;  /* 0x015800000258783b */ /* 0x000fe20000004200 */
[C---:B------:R-:W-:Y:S07]  /*66d0*/  HMMA.16816.F32 R40, R12.reuse, R16, R40 ;  /* 0x000000100c28723c */ /* 0x040fee0000001828 */
[----:B------:R-:W-:Y:S01]  /*66e0*/  LDSM.16.MT88.4 R92, [R0+0x9800] ;  /* 0x00980000005c783b */ /* 0x000fe20000004200 */
[-C--:B------:R-:W-:Y:S08]  /*66f0*/  HMMA.16816.F32 R44, R12, R18.reuse, R44 ;  /* 0x000000120c2c723c */ /* 0x080ff0000000182c */
        /* <DEDUP_REMOVED lines=114> */
.L_x_999:
        /* <DEDUP_REMOVED lines=418> */
.L_x_1000:
        /* <DEDUP_REMOVED lines=172> */
.L_x_1002:
        /* <DEDUP_REMOVED lines=18> */
.L_x_1003:
        /* <DEDUP_REMOVED lines=54> */
.L_x_1005:
[----:B------:R-:W-:Y:S05]  /*9780*/  BSYNC B0 ;  /* 0x0000000000007941 */ /* 0x000fea0003800000 */
.L_x_1004:
        /* <DEDUP_REMOVED lines=19> */
.L_x_1007:
[----:B------:R-:W-:Y:S05]  /*98c0*/  BSYNC B0 ;  /* 0x0000000000007941 */ /* 0x000fea0003800000 */
.L_x_1006:
        /* <DEDUP_REMOVED lines=30> */
.L_x_1009:
[----:B------:R-:W-:Y:S05]  /*9ab0*/  BSYNC B0 ;  /* 0x0000000000007941 */ /* 0x000fea0003800000 */
.L_x_1008:
        /* <DEDUP_REMOVED lines=16> */
.L_x_980:
[----:B------:R-:W-:Y:S05]  /*9bc0*/  BSYNC B1 ;  /* 0x0000000000017941 */ /* 0x000fea0003800000 */
.L_x_966:
        /* <DEDUP_REMOVED lines=11> */
.L_x_1010:
[----:B------:R-:W-:Y:S05]  /*9c80*/  EXIT ;  /* 0x000000000000794d */ /* 0x000fea0003800000 */
.L_x_1012:
        /* <DEDUP_REMOVED lines=15> */
.L_x_1602:


//--------------------- .text._ZN5flash25flash_bwd_dot_do_o_kernelILb0E23Flash_bwd_kernel_traitsILi192ELi64ELi64ELi8ELi4ELi2ELi2ELb1ELb1EN7cutlass6half_tE19Flash_kernel_traitsILi192ELi64ELi64ELi8ES3_EEEEvNS_16Flash_bwd_paramsE --------------------------
	.section	.text._ZN5flash25flash_bwd_dot_do_o_kernelILb0E23Flash_bwd_kernel_traitsILi192ELi64ELi64ELi8ELi4ELi2ELi2ELb1ELb1EN7cutlass6half_tE19Flash_kernel_traitsILi192ELi64ELi64ELi8ES3_EEEEvNS_16Flash_bwd_paramsE,"ax",@progbits
	.sectioninfo	@"SHI_REGISTERS=62"
	.align	128
        .global         _ZN5flash25flash_bwd_dot_do_o_kernelILb0E23Flash_bwd_kernel_traitsILi192ELi64ELi64ELi8ELi4ELi2ELi2ELb1ELb1EN7cutlass6half_tE19Flash_kernel_traitsILi192ELi64ELi64ELi8ES3_EEEEvNS_16Flash_bwd_paramsE
        .type           _ZN5flash25flash_bwd_dot_do_o_kernelILb0E23Flash_bwd_kernel_traitsILi192ELi64ELi64ELi8ELi4ELi2ELi2ELb1ELb1EN7cutlass6half_tE19Flash_kernel_traitsILi192ELi64ELi64ELi8ES3_EEEEvNS_16Flash_bwd_paramsE,@function
        .size           _ZN5flash25flash_bwd_dot_do_o_kernelILb0E23Flash_bwd_kernel_traitsILi192ELi64ELi64ELi8ELi4ELi2ELi2ELb1ELb1EN7cutlass6half_tE19Flash_kernel_traitsILi192ELi64ELi64ELi8ES3_EEEEvNS_16Flash_bwd_paramsE,(.L_x_1603 - _ZN5flash25flash_bwd_dot_do_o_kernelILb0E23Flash_bwd_kernel_traitsILi192ELi64ELi64ELi8ELi4ELi2ELi2ELb1ELb1EN7cutlass6half_tE19Flash_kernel_traitsILi192ELi64ELi64ELi8ES3_EEEEvNS_16Flash_bwd_paramsE)
        .other          _ZN5flash25flash_bwd_dot_do_o_kernelILb0E23Flash_bwd_kernel_traitsILi192ELi64ELi64ELi8ELi4ELi2ELi2ELb1ELb1EN7cutlass6half_tE19Flash_kernel_traitsILi192ELi64ELi64ELi8ES3_EEEEvNS_16Flash_bwd_paramsE,@"STO_CUDA_ENTRY STV_DEFAULT"
_ZN5flash25flash_bwd_dot_do_o_kernelILb0E23Flash_bwd_kernel_traitsILi192ELi64ELi64ELi8ELi4ELi2ELi2ELb1ELb1EN7cutlass6half_tE19Flash_kernel_traitsILi192ELi64ELi64ELi8ES3_EEEEvNS_16Flash_bwd_paramsE:
.text._ZN5flash25flash_bwd_dot_do_o_kernelILb0E23Flash_bwd_kernel_traitsILi192ELi64ELi64ELi8ELi4ELi2ELi2ELb1ELb1EN7cutlass6half_tE19Flash_kernel_traitsILi192ELi64ELi64ELi8ES3_EEEEvNS_16Flash_bwd_paramsE:
        /* <DEDUP_REMOVED lines=17> */
[----:B------:R-:W0:Y:S01]  /*0110*/  S2R R13, SR_CTAID.Z ;  /* 0x00000000000d7919 */ /* 0x000e220000002700 */
[----:B------:R-:W-:Y:S02]  /*0120*/  ULDC.U8 UR6, c[0x0][0x328] ;  /* 0x0000ca0000067ab9 */ /* 0x000fe40000000000 */
[----:B------:R-:W-:Y:S01]  /*0130*/  ISETP.NE.AND P0, PT, RZ, UR6, PT ;  /* 0x00000006ff007c0c */ /* 0x000fe2000bf05270 */
[----:B------:R-:W1:Y:S08]  /*0140*/  S2R R6, SR_TID.X ;  /* 0x0000000000067919 */ /* 0x000e700000002100 */
[----:B------:R-:W-:Y:S01]  /*0150*/  @P1 IMAD.WIDE.U32 R2, R9, c[0x0][0x370], RZ ;  /* 0x0000dc0009021a25 */ /* 0x000fe200078e00ff */
[----:B------:R-:W-:-:S02]  /*0160*/  @!P1 SHF.R.S32.HI R4, RZ, 0x1f, R8 ;  /* 0x0000001fff049819 */ /* 0x000fc40000011408 */
[----:B------:R-:W-:Y:S01]  /*0170*/  @!P1 SHF.R.S32.HI R21, RZ, 0x1f, R8 ;  /* 0x0000001fff159819 */ /* 0x000fe20000011408 */
[C---:B------:R-:W-:Y:S01]  /*0180*/  @P1 IMAD R17, R9.reuse, c[0x0][0x374], R3 ;  /* 0x0000dd0009111a24 */ /* 0x040fe200078e0203 */
[----:B------:R-:W-:Y:S01]  /*0190*/  @P1 MOV R33, R2 ;  /* 0x0000000200211202 */ /* 0x000fe20000000f00 */
[----:B------:R-:W-:-:S04]  /*01a0*/  @P1 IMAD.WIDE.U32 R2, R9, c[0x0][0x1e8], RZ ;  /* 0x00007a0009021a25 */ /* 0x000fc800078e00ff */
[----:B------:R-:W-:Y:S02]  /*01b0*/  @!P1 IMAD R5, R4, c[0x0][0x368], RZ ;  /* 0x0000da0004059a24 */ /* 0x000fe400078e02ff */
[----:B------:R-:W-:Y:S02]  /*01c0*/  @!P1 IMAD R21, R21, c[0x0][0x1e0], RZ ;  /* 0x0000780015159a24 */ /* 0x000fe400078e02ff */
[----:B------:R-:W-:Y:S02]  /*01d0*/  @P1 IMAD R15, R9, c[0x0][0x1ec], R3 ;  /* 0x00007b00090f1a24 */ /* 0x000fe400078e0203 */
[----:B------:R-:W-:Y:S02]  /*01e0*/  @P1 IMAD.MOV.U32 R11, RZ, RZ, R2 ;  /* 0x000000ffff0b1224 */ /* 0x000fe400078e0002 */
[C---:B------:R-:W-:Y:S02]  /*01f0*/  @!P1 IMAD R19, R8.reuse, c[0x0][0x36c], R5 ;  /* 0x0000db0008139a24 */ /* 0x040fe400078e0205 */
[----:B------:R-:W-:-:S04]  /*0200*/  @!P1 IMAD.WIDE.U32 R2, R8, c[0x0][0x368], RZ ;  /* 0x0000da0008029a25 */ /* 0x000fc800078e00ff */
[----:B------:R-:W-:Y:S01]  /*0210*/  @!P1 IMAD.WIDE.U32 R4, R8, c[0x0][0x1e0], RZ ;  /* 0x0000780008049a25 */ /* 0x000fe200078e00ff */
[----:B------:R-:W-:Y:S02]  /*0220*/  @!P1 MOV R33, R2 ;  /* 0x0000000200219202 */ /* 0x000fe40000000f00 */
[----:B------:R-:W-:Y:S01]  /*0230*/  @!P1 IADD3 R17, R3, R19, RZ ;  /* 0x0000001303119210 */ /* 0x000fe20007ffe0ff */
[----:B------:R-:W-:Y:S01]  /*0240*/  @!P1 IMAD R21, R8, c[0x0][0x1e4], R21 ;  /* 0x0000790008159a24 */ /* 0x000fe200078e0215 */
[----:B------:R-:W-:-:S04]  /*0250*/  @!P1 MOV R11, R4 ;  /* 0x00000004000b9202 */ /* 0x000fc80000000f00 */
[----:B------:R-:W-:Y:S01]  /*0260*/  @!P1 IADD3 R15, R5, R21, RZ ;  /* 0x00000015050f9210 */ /* 0x000fe20007ffe0ff */
[----:B------:R-:W-:Y:S05]  /*0270*/  @!P0 BRA `(.L_x_1013) ;  /* 0x0000007000008947 */ /* 0x000fea0003800000 */
[----:B01----:R-:W-:Y:S01]  /*0280*/  HFMA2.MMA R2, -RZ, RZ, 0, 7.62939453125e-06 ;  /* 0x00000080ff027435 */ /* 0x003fe200000001ff */
[----:B------:R-:W-:Y:S01]  /*0290*/  MOV R5, c[0x0][0x210] ;  /* 0x0000840000057a02 */ /* 0x000fe20000000f00 */
[----:B------:R-:W-:-:S04]  /*02a0*/  @!P1 IMAD R9, R8, c[0x0][0x224], RZ ;  /* 0x0000890008099a24 */ /* 0x000fc800078e02ff */
[----:B------:R-:W-:-:S04]  /*02b0*/  IMAD R3, R8, 0x80, R9 ;  /* 0x0000008008037824 */ /* 0x000fc800078e0209 */
[----:B------:R-:W-:-:S04]  /*02c0*/  IMAD R2, R2, R5, c[0x0][0x234] ;  /* 0x00008d0002027624 */ /* 0x000fc800078e0205 */
[----:B------:R-:W-:Y:S01]  /*02d0*/  IMAD R2, R2, R13, R3 ;  /* 0x0000000d02027224 */ /* 0x000fe200078e0203 */
[----:B------:R-:W-:Y:S05]  /*02e0*/  BRA `(.L_x_1014) ;  /* 0x0000002000007947 */ /* 0x000fea0003800000 */
.L_x_1013:
[----:B01----:R-:W-:-:S04]  /*02f0*/  IMAD R2, R8, c[0x0][0x1c0], R13 ;  /* 0x0000700008027a24 */ /* 0x003fc800078e020d */
[----:B------:R-:W-:-:S03]  /*0300*/  IMAD R2, R2, c[0x0][0x224], RZ ;  /* 0x0000890002027a24 */ /* 0x000fc600078e02ff */
.L_x_1014:
[----:B------:R-:W-:Y:S01]  /*0310*/  SHF.R.S32.HI R3, RZ, 0x1f, R6 ;  /* 0x0000001fff037819 */ /* 0x000fe20000011406 */
[----:B------:R-:W-:Y:S01]  /*0320*/  BSSY B0, `(.L_x_1015) ;  /* 0x0000038000007945 */ /* 0x000fe20003800000 */
[----:B------:R-:W-:Y:S01]  /*0330*/  IADD3 R5, R7, R2, RZ ;  /* 0x0000000207057210 */ /* 0x000fe20007ffe0ff */
[----:B------:R-:W-:Y:S01]  /*0340*/  CS2R R30, SRZ ;  /* 0x00000000001e7805 */ /* 0x000fe2000001ff00 */
[-C--:B------:R-:W-:Y:S01]  /*0350*/  LEA.HI R4, R3, R6.reuse, RZ, 0x3 ;  /* 0x0000000603047211 */ /* 0x080fe200078f18ff */
[----:B------:R-:W-:Y:S01]  /*0360*/  CS2R R26, SRZ ;  /* 0x00000000001a7805 */ /* 0x000fe2000001ff00 */
[----:B------:R-:W-:Y:S01]  /*0370*/  SHF.R.S32.HI R12, RZ, 0x1f, R13 ;  /* 0x0000001fff0c7819 */ /* 0x000fe2000001140d */
[----:B------:R-:W-:Y:S01]  /*0380*/  CS2R R24, SRZ ;  /* 0x0000000000187805 */ /* 0x000fe2000001ff00 */
[----:B------:R-:W-:Y:S01]  /*0390*/  LOP3.LUT R3, R4, 0x1ffffff8, RZ, 0xc0, !PT ;  /* 0x1ffffff804037812 */ /* 0x000fe200078ec0ff */
[----:B------:R-:W-:Y:S01]  /*03a0*/  CS2R R22, SRZ ;  /* 0x0000000000167805 */ /* 0x000fe2000001ff00 */
[----:B------:R-:W-:Y:S01]  /*03b0*/  SHF.R.S32.HI R4, RZ, 0x3, R4 ;  /* 0x00000003ff047819 */ /* 0x000fe20000011404 */
[----:B------:R-:W-:Y:S01]  /*03c0*/  CS2R R20, SRZ ;  /* 0x0000000000147805 */ /* 0x000fe2000001ff00 */
[----:B------:R-:W-:-:S02]  /*03d0*/  IADD3 R3, -R3, R6, RZ ;  /* 0x0000000603037210 */ /* 0x000fc40007ffe1ff */
[----:B------:R-:W-:Y:S02]  /*03e0*/  MOV R18, RZ ;  /* 0x000000ff00127202 */ /* 0x000fe40000000f00 */
[----:B------:R-:W-:Y:S02]  /*03f0*/  SHF.L.U32 R40, R3, 0x3, RZ ;  /* 0x0000000303287819 */ /* 0x000fe400000006ff */
[----:B------:R-:W-:Y:S02]  /*0400*/  SHF.R.S32.HI R3, RZ, 0x1f, R7 ;  /* 0x0000001fff037819 */ /* 0x000fe40000011407 */
[----:B------:R-:W-:-:S03]  /*0410*/  SHF.R.S32.HI R41, RZ, 0x1f, R40 ;  /* 0x0000001fff297819 */ /* 0x000fc60000011428 */
[C---:B------:R-:W-:Y:S02]  /*0420*/  IMAD R10, R3.reuse, c[0x0][0x370], RZ ;  /* 0x0000dc00030a7a24 */ /* 0x040fe400078e02ff */
[----:B------:R-:W-:Y:S02]  /*0430*/  IMAD R16, R3, c[0x0][0x1e8], RZ ;  /* 0x00007a0003107a24 */ /* 0x000fe400078e02ff */
[----:B------:R-:W-:-:S04]  /*0440*/  IMAD.WIDE.U32 R2, R7, c[0x0][0x370], R40 ;  /* 0x0000dc0007027a25 */ /* 0x000fc800078e0028 */
[----:B------:R-:W-:Y:S01]  /*0450*/  IMAD R14, R7, c[0x0][0x374], R10 ;  /* 0x0000dd00070e7a24 */ /* 0x000fe200078e020a */
[----:B------:R-:W-:Y:S01]  /*0460*/  IADD3 R32, P0, R33, R2, RZ ;  /* 0x0000000221207210 */ /* 0x000fe20007f1e0ff */
[----:B------:R-:W-:-:S03]  /*0470*/  IMAD.WIDE.U32 R8, R7, c[0x0][0x1e8], R40 ;  /* 0x00007a0007087a25 */ /* 0x000fc600078e0028 */
[----:B------:R-:W-:Y:S01]  /*0480*/  IADD3.X R33, R17, R3, R14, P0, !PT ;  /* 0x0000000311217210 */ /* 0x000fe200007fe40e */
[C---:B------:R-:W-:Y:S01]  /*0490*/  IMAD R16, R7.reuse, c[0x0][0x1ec], R16 ;  /* 0x00007b0007107a24 */ /* 0x040fe200078e0210 */
[----:B------:R-:W-:Y:S01]  /*04a0*/  IADD3 R7, -R7, R0, RZ ;  /* 0x0000000007077210 */ /* 0x000fe20007ffe1ff */
[C---:B------:R-:W-:Y:S01]  /*04b0*/  IMAD R2, R12.reuse, c[0x0][0x378], RZ ;  /* 0x0000de000c027a24 */ /* 0x040fe200078e02ff */
[----:B------:R-:W-:Y:S01]  /*04c0*/  IADD3 R10, P1, R11, R8, RZ ;  /* 0x000000080b0a7210 */ /* 0x000fe20007f3e0ff */
[----:B------:R-:W-:Y:S01]  /*04d0*/  IMAD R12, R12, c[0x0][0x1f0], RZ ;  /* 0x00007c000c0c7a24 */ /* 0x000fe200078e02ff */
[C---:B------:R-:W-:Y:S01]  /*04e0*/  ISETP.GE.AND P0, PT, R4.reuse, R7, PT ;  /* 0x000000070400720c */ /* 0x040fe20003f06270 */
[----:B------:R-:W-:Y:S01]  /*04f0*/  IMAD R35, R13, c[0x0][0x37c], R2 ;  /* 0x0000df000d237a24 */ /* 0x000fe200078e0202 */
[----:B------:R-:W-:Y:S01]  /*0500*/  IADD3.X R11, R15, R9, R16, P1, !PT ;  /* 0x000000090f0b7210 */ /* 0x000fe20000ffe410 */
[C---:B------:R-:W-:Y:S01]  /*0510*/  IMAD.WIDE.U32 R32, R13.reuse, c[0x0][0x378], R32 ;  /* 0x0000de000d207a25 */ /* 0x040fe200078e0020 */
[----:B------:R-:W-:Y:S01]  /*0520*/  IADD3 R0, R4, 0x20, RZ ;  /* 0x0000002004007810 */ /* 0x000fe20007ffe0ff */
[----:B------:R-:W-:Y:S01]  /*0530*/  CS2R R14, SRZ ;  /* 0x00000000000e7805 */ /* 0x000fe2000001ff00 */
[----:B------:R-:W-:Y:S01]  /*0540*/  SHF.R.S32.HI R3, RZ, 0x1f, R4 ;  /* 0x0000001fff037819 */ /* 0x000fe20000011404 */
[C---:B------:R-:W-:Y:S01]  /*0550*/  IMAD R45, R13.reuse, c[0x0][0x1f4], R12 ;  /* 0x00007d000d2d7a24 */ /* 0x040fe200078e020c */
[----:B------:R-:W-:Y:S01]  /*0560*/  ISETP.GE.AND P1, PT, R0, R7, PT ;  /* 0x000000070000720c */ /* 0x000fe20003f26270 */
[----:B------:R-:W-:Y:S01]  /*0570*/  IMAD.WIDE.U32 R10, R13, c[0x0][0x1f0], R10 ;  /* 0x00007c000d0a7a25 */ /* 0x000fe200078e000a */
[----:B------:R-:W-:Y:S01]  /*0580*/  IADD3 R2, R40, 0x40, RZ ;  /* 0x0000004028027810 */ /* 0x000fe20007ffe0ff */
[----:B------:R-:W-:Y:S01]  /*0590*/  CS2R R12, SRZ ;  /* 0x00000000000c7805 */ /* 0x000fe2000001ff00 */
[----:B------:R-:W-:Y:S01]  /*05a0*/  IADD3 R35, R33, R35, RZ ;  /* 0x0000002321237210 */ /* 0x000fe20007ffe0ff */
[----:B------:R-:W-:Y:S05]  /*05b0*/  @P0 BRA `(.L_x_1016) ;  /* 0x000000e000000947 */ /* 0x000fea0003800000 */
[----:B------:R-:W-:Y:S01]  /*05c0*/  IMAD R7, R3, c[0x0][0x370], RZ ;  /* 0x0000dc0003077a24 */ /* 0x000fe200078e02ff */
[C---:B------:R-:W-:Y:S01]  /*05d0*/  IADD3 R0, R40.reuse, 0x80, RZ ;  /* 0x0000008028007810 */ /* 0x040fe20007ffe0ff */
[----:B------:R-:W-:Y:S01]  /*05e0*/  IMAD.MOV.U32 R34, RZ, RZ, R32 ;  /* 0x000000ffff227224 */ /* 0x000fe200078e0020 */
[----:B------:R-:W-:Y:S01]  /*05f0*/  ISETP.GE.AND P2, PT, R40, c[0x0][0x220], PT ;  /* 0x0000880028007a0c */ /* 0x000fe20003f46270 */
[----:B------:R-:W-:Y:S01]  /*0600*/  IMAD R7, R4, c[0x0][0x374], R7 ;  /* 0x0000dd0004077a24 */ /* 0x000fe200078e0207 */
[----:B------:R-:W-:Y:S01]  /*0610*/  ISETP.GE.AND P4, PT, R0, c[0x0][0x220], PT ;  /* 0x0000880000007a0c */ /* 0x000fe20003f86270 */
[----:B------:R-:W-:Y:S01]  /*0620*/  IMAD.WIDE.U32 R8, R4, c[0x0][0x370], R34 ;  /* 0x0000dc0004087a25 */ /* 0x000fe200078e0022 */
[----:B------:R-:W-:-:S04]  /*0630*/  ISETP.GE.AND P3, PT, R2, c[0x0][0x220], PT ;  /* 0x0000880002007a0c */ /* 0x000fc80003f66270 */
[----:B------:R-:W-:Y:S02]  /*0640*/  IADD3 R7, R9, R7, RZ ;  /* 0x0000000709077210 */ /* 0x000fe40007ffe0ff */
[----:B------:R-:W-:-:S04]  /*0650*/  LEA R16, P5, R8, c[0x0][0x330], 0x1 ;  /* 0x0000cc0008107a11 */ /* 0x000fc800078a08ff */
[----:B------:R-:W-:-:S05]  /*0660*/  LEA.HI.X R17, R8, c[0x0][0x334], R7, 0x1, P5 ;  /* 0x0000cd0008117a11 */ /* 0x000fca00028f0c07 */
[----:B------:R0:W5:Y:S04]  /*0670*/  @!P2 LDG.E.128 R20, [R16.64] ;  /* 0x000000041014a981 */ /* 0x000168000c1e1d00 */
[----:B------:R0:W5:Y:S04]  /*0680*/  @!P3 LDG.E.128 R24, [R16.64+0x80] ;  /* 0x000080041018b981 */ /* 0x000168000c1e1d00 */
[----:B------:R0:W5:Y:S02]  /*0690*/  @!P4 LDG.E.128 R12, [R16.64+0x100] ;  /* 0x00010004100cc981 */ /* 0x000164000c1e1d00 */
.L_x_1016:
[----:B------:R-:W-:Y:S05]  /*06a0*/  BSYNC B0 ;  /* 0x0000000000007941 */ /* 0x000fea0003800000 */
.L_x_1015:
[----:B------:R-:W-:Y:S01]  /*06b0*/  BSSY B0, `(.L_x_1017) ;  /* 0x0000020000007945 */ /* 0x000fe20003800000 */
[----:B------:R-:W-:Y:S01]  /*06c0*/  HFMA2.MMA R19, -RZ, RZ, 0, 0 ;  /* 0x00000000ff137435 */ /* 0x000fe200000001ff */
[----:B-----5:R-:W-:Y:S01]  /*06d0*/  MOV R9, R22 ;  /* 0x0000001600097202 */ /* 0x020fe20000000f00 */
[----:B------:R-:W-:Y:S01]  /*06e0*/  IMAD.MOV.U32 R46, RZ, RZ, R23 ;  /* 0x000000ffff2e7224 */ /* 0x000fe200078e0017 */
[----:B------:R-:W-:Y:S01]  /*06f0*/  MOV R43, R20 ;  /* 0x00000014002b7202 */ /* 0x000fe20000000f00 */
[----:B------:R-:W-:Y:S01]  /*0700*/  CS2R R28, SRZ ;  /* 0x00000000001c7805 */ /* 0x000fe2000001ff00 */
[----:B------:R-:W-:Y:S01]  /*0710*/  MOV R48, R21 ;  /* 0x0000001500307202 */ /* 0x000fe20000000f00 */
[----:B------:R-:W-:Y:S01]  /*0720*/  CS2R R22, SRZ ;  /* 0x0000000000167805 */ /* 0x000fe2000001ff00 */
[----:B------:R-:W-:Y:S01]  /*0730*/  MOV R0, R26 ;  /* 0x0000001a00007202 */ /* 0x000fe20000000f00 */
[----:B------:R-:W-:Y:S01]  /*0740*/  CS2R R20, SRZ ;  /* 0x0000000000147805 */ /* 0x000fe2000001ff00 */
[----:B------:R-:W-:Y:S01]  /*0750*/  MOV R7, R27 ;  /* 0x0000001b00077202 */ /* 0x000fe20000000f00 */
[----:B0-----:R-:W-:Y:S01]  /*0760*/  CS2R R16, SRZ ;  /* 0x0000000000107805 */ /* 0x001fe2000001ff00 */
[----:B------:R-:W-:-:S02]  /*0770*/  MOV R8, R24 ;  /* 0x0000001800087202 */ /* 0x000fc40000000f00 */
[----:B------:R-:W-:Y:S01]  /*0780*/  MOV R42, R25 ;  /* 0x00000019002a7202 */ /* 0x000fe20000000f00 */
[----:B------:R-:W-:Y:S05]  /*0790*/  @P1 BRA `(.L_x_1018) ;  /* 0x0000011000001947 */ /* 0x000fea0003800000 */
[----:B------:R-:W-:Y:S02]  /*07a0*/  IADD3 R27, P2, R4, 0x20, RZ ;  /* 0x00000020041b7810 */ /* 0x000fe40007f5e0ff */
[----:B------:R-:W-:Y:S02]  /*07b0*/  MOV R25, R35 ;  /* 0x0000002300197202 */ /* 0x000fe40000000f00 */
[----:B------:R-:W-:Y:S02]  /*07c0*/  IADD3.X R24, RZ, R3, RZ, P2, !PT ;  /* 0x00000003ff187210 */ /* 0x000fe400017fe4ff */
[C---:B------:R-:W-:Y:S02]  /*07d0*/  IADD3 R33, R40.reuse, 0x80, RZ ;  /* 0x0000008028217810 */ /* 0x040fe40007ffe0ff */
[----:B------:R-:W-:Y:S01]  /*07e0*/  ISETP.GE.AND P3, PT, R40, c[0x0][0x220], PT ;  /* 0x0000880028007a0c */ /* 0x000fe20003f66270 */
[----:B------:R-:W-:Y:S01]  /*07f0*/  IMAD R26, R24, c[0x0][0x370], RZ ;  /* 0x0000dc00181a7a24 */ /* 0x000fe200078e02ff */
[----:B------:R-:W-:-:S02]  /*0800*/  MOV R24, R32 ;  /* 0x0000002000187202 */ /* 0x000fc40000000f00 */
[----:B------:R-:W-:Y:S02]  /*0810*/  ISETP.GE.AND P5, PT, R33, c[0x0][0x220], PT ;  /* 0x0000880021007a0c */ /* 0x000fe40003fa6270 */
[----:B------:R-:W-:Y:S01]  /*0820*/  ISETP.GE.AND P4, PT, R2, c[0x0][0x220], PT ;  /* 0x0000880002007a0c */ /* 0x000fe20003f86270 */
[----:B------:R-:W-:-:S04]  /*0830*/  IMAD.WIDE.U32 R24, R27, c[0x0][0x370], R24 ;  /* 0x0000dc001b187a25 */ /* 0x000fc800078e0018 */
[----:B------:R-:W-:Y:S01]  /*0840*/  IMAD R27, R27, c[0x0][0x374], R26 ;  /* 0x0000dd001b1b7a24 */ /* 0x000fe200078e021a */
[----:B------:R-:W-:-:S03]  /*0850*/  LEA R26, P2, R24, c[0x0][0x330], 0x1 ;  /* 0x0000cc00181a7a11 */ /* 0x000fc600078408ff */
[----:B------:R-:W-:-:S05]  /*0860*/  IMAD.IADD R25, R25, 0x1, R27 ;  /* 0x0000000119197824 */ /* 0x000fca00078e021b */
[----:B------:R-:W-:-:S05]  /*0870*/  LEA.HI.X R27, R24, c[0x0][0x334], R25, 0x1, P2 ;  /* 0x0000cd00181b7a11 */ /* 0x000fca00010f0c19 */
[----:B------:R0:W5:Y:S04]  /*0880*/  @!P3 LDG.E.128 R20, [R26.64] ;  /* 0x000000041a14b981 */ /* 0x000168000c1e1d00 */
[----:B------:R0:W5:Y:S04]  /*0890*/  @!P4 LDG.E.128 R28, [R26.64+0x80] ;  /* 0x000080041a1cc981 */ /* 0x000168000c1e1d00 */
[----:B------:R0:W5:Y:S02]  /*08a0*/  @!P5 LDG.E.128 R16, [R26.64+0x100] ;  /* 0x000100041a10d981 */ /* 0x000164000c1e1d00 */
.L_x_1018:
[----:B------:R-:W-:Y:S05]  /*08b0*/  BSYNC B0 ;  /* 0x0000000000007941 */ /* 0x000fea0003800000 */
.L_x_1017:
[----:B------:R-:W-:Y:S01]  /*08c0*/  BSSY B0, `(.L_x_1019) ;  /* 0x0000021000007945 */ /* 0x000fe20003800000 */
[----:B------:R-:W-:Y:S01]  /*08d0*/  HFMA2.MMA R38, -RZ, RZ, 0, 0 ;  /* 0x00000000ff267435 */ /* 0x000fe200000001ff */
[----:B-----5:R-:W-:Y:S01]  /*08e0*/  MOV R47, R30 ;  /* 0x0000001e002f7202 */ /* 0x020fe20000000f00 */
[----:B------:R-:W-:Y:S01]  /*08f0*/  IMAD.MOV.U32 R53, RZ, RZ, R20 ;  /* 0x000000ffff357224 */ /* 0x000fe200078e0014 */
[----:B------:R-:W-:Y:S01]  /*0900*/  MOV R50, R31 ;  /* 0x0000001f00327202 */ /* 0x000fe20000000f00 */
[----:B------:R-:W-:Y:S01]  /*0910*/  CS2R R34, SRZ ;  /* 0x0000000000227805 */ /* 0x000fe2000001ff00 */
[----:B------:R-:W-:Y:S01]  /*0920*/  MOV R49, R28 ;  /* 0x0000001c00317202 */ /* 0x000fe20000000f00 */
[----:B0-----:R-:W-:Y:S01]  /*0930*/  CS2R R26, SRZ ;  /* 0x00000000001a7805 */ /* 0x001fe2000001ff00 */
[----:B------:R-:W-:Y:S01]  /*0940*/  MOV R52, R29 ;  /* 0x0000001d00347202 */ /* 0x000fe20000000f00 */
[----:B------:R-:W-:Y:S01]  /*0950*/  CS2R R24, SRZ ;  /* 0x0000000000187805 */ /* 0x000fe2000001ff00 */
[----:B------:R-:W-:Y:S01]  /*0960*/  MOV R51, R22 ;  /* 0x0000001600337202 */ /* 0x000fe20000000f00 */
[----:B------:R-:W-:Y:S01]  /*0970*/  CS2R R30, SRZ ;  /* 0x00000000001e7805 */ /* 0x000fe2000001ff00 */
[----:B------:R-:W-:Y:S01]  /*0980*/  MOV R54, R23 ;  /* 0x0000001700367202 */ /* 0x000fe20000000f00 */
[----:B------:R-:W-:Y:S01]  /*0990*/  CS2R R28, SRZ ;  /* 0x00000000001c7805 */ /* 0x000fe2000001ff00 */
[----:B------:R-:W-:Y:S01]  /*09a0*/  MOV R55, R21 ;  /* 0x0000001500377202 */ /* 0x000fe20000000f00 */
[----:B------:R-:W-:Y:S01]  /*09b0*/  CS2R R22, SRZ ;  /* 0x0000000000167805 */ /* 0x000fe2000001ff00 */
[----:B------:R-:W-:Y:S01]  /*09c0*/  CS2R R20, SRZ ;  /* 0x0000000000147805 */ /* 0x000fe2000001ff00 */
[----:B------:R-:W-:Y:S01]  /*09d0*/  IADD3 R45, R11, R45, RZ ;  /* 0x0000002d0b2d7210 */ /* 0x000fe20007ffe0ff */
[----:B------:R-:W-:Y:S05]  /*09e0*/  @P0 BRA `(.L_x_1020) ;  /* 0x000000e000000947 */ /* 0x000fea0003800000 */
[----:B------:R-:W-:Y:S01]  /*09f0*/  MOV R44, R10 ;  /* 0x0000000a002c7202 */ /* 0x000fe20000000f00 */
[----:B------:R-:W-:Y:S01]  /*0a00*/  IMAD R33, R3, c[0x0][0x1e8], RZ ;  /* 0x00007a0003217a24 */ /* 0x000fe200078e02ff */
[----:B------:R-:W-:-:S02]  /*0a10*/  IADD3 R32, R40, 0x80, RZ ;  /* 0x0000008028207810 */ /* 0x000fc40007ffe0ff */
[----:B------:R-:W-:Y:S01]  /*0a20*/  ISETP.GE.AND P2, PT, R40, c[0x0][0x220], PT ;  /* 0x0000880028007a0c */ /* 0x000fe20003f46270 */
[----:B------:R-:W-:Y:S01]  /*0a30*/  IMAD.WIDE.U32 R36, R4, c[0x0][0x1e8], R44 ;  /* 0x00007a0004247a25 */ /* 0x000fe200078e002c */
[----:B------:R-:W-:Y:S02]  /*0a40*/  ISETP.GE.AND P4, PT, R32, c[0x0][0x220], PT ;  /* 0x0000880020007a0c */ /* 0x000fe40003f86270 */
[----:B------:R-:W-:Y:S01]  /*0a50*/  ISETP.GE.AND P3, PT, R2, c[0x0][0x220], PT ;  /* 0x0000880002007a0c */ /* 0x000fe20003f66270 */
[----:B------:R-:W-:Y:S01]  /*0a60*/  IMAD R33, R4, c[0x0][0x1ec], R33 ;  /* 0x00007b0004217a24 */ /* 0x000fe200078e0221 */
[----:B------:R-:W-:-:S04]  /*0a70*/  LEA R32, P0, R36, c[0x0][0x1d0], 0x1 ;  /* 0x0000740024207a11 */ /* 0x000fc800078008ff */
[----:B------:R-:W-:-:S04]  /*0a80*/  IADD3 R33, R37, R33, RZ ;  /* 0x0000002125217210 */ /* 0x000fc80007ffe0ff */
[----:B------:R-:W-:-:S05]  /*0a90*/  LEA.HI.X R33, R36, c[0x0][0x1d4], R33, 0x1, P0 ;  /* 0x0000750024217a11 */ /* 0x000fca00000f0c21 */
[----:B------:R0:W5:Y:S04]  /*0aa0*/  @!P2 LDG.E.128 R24, [R32.64] ;  /* 0x000000042018a981 */ /* 0x000168000c1e1d00 */
[----:B------:R0:W5:Y:S04]  /*0ab0*/  @!P3 LDG.E.128 R20, [R32.64+0x80] ;  /* 0x000080042014b981 */ /* 0x000168000c1e1d00 */
[----:B------:R0:W5:Y:S02]  /*0ac0*/  @!P4 LDG.E.128 R28, [R32.64+0x100] ;  /* 0x00010004201cc981 */ /* 0x000164000c1e1d00 */
.L_x_1020:
[----:B------:R-:W-:Y:S05]  /*0ad0*/  BSYNC B0 ;  /* 0x0000000000007941 */ /* 0x000fea0003800000 */
.L_x_1019:
[----:B------:R-:W-:Y:S01]  /*0ae0*/  BSSY B0, `(.L_x_1021) ;  /* 0x000001b000007945 */ /* 0x000fe20003800000 */
[----:B------:R-:W-:Y:S01]  /*0af0*/  HFMA2.MMA R39, -RZ, RZ, 0, 0 ;  /* 0x00000000ff277435 */ /* 0x000fe200000001ff */
[----:B-----5:R-:W-:Y:S01]  /*0b00*/  MOV R56, R22 ;  /* 0x0000001600387202 */ /* 0x020fe20000000f00 */
[----:B------:R-:W-:Y:S01]  /*0b10*/  IMAD.MOV.U32 R58, RZ, RZ, R23 ;  /* 0x000000ffff3a7224 */ /* 0x000fe200078e0017 */
[----:B------:R-:W-:Y:S01]  /*0b20*/  MOV R57, R20 ;  /* 0x0000001400397202 */ /* 0x000fe20000000f00 */
[----:B0-----:R-:W-:Y:S01]  /*0b30*/  CS2R R32, SRZ ;  /* 0x0000000000207805 */ /* 0x001fe2000001ff00 */
[----:B------:R-:W-:Y:S01]  /*0b40*/  MOV R59, R21 ;  /* 0x00000015003b7202 */ /* 0x000fe20000000f00 */
[----:B------:R-:W-:Y:S01]  /*0b50*/  CS2R R22, SRZ ;  /* 0x0000000000167805 */ /* 0x000fe2000001ff00 */
[----:B------:R-:W-:Y:S01]  /*0b60*/  CS2R R36, SRZ ;  /* 0x0000000000247805 */ /* 0x000fe2000001ff00 */
[----:B------:R-:W-:Y:S01]  /*0b70*/  CS2R R20, SRZ ;  /* 0x0000000000147805 */ /* 0x000fe2000001ff00 */
[----:B------:R-:W-:Y:S05]  /*0b80*/  @P1 BRA `(.L_x_1022) ;  /* 0x0000010000001947 */ /* 0x000fea0003800000 */
[----:B------:R-:W-:Y:S02]  /*0b90*/  IADD3 R41, P0, R4, 0x20, RZ ;  /* 0x0000002004297810 */ /* 0x000fe40007f1e0ff */
[----:B------:R-:W-:-:S02]  /*0ba0*/  ISETP.GE.AND P2, PT, R2, c[0x0][0x220], PT ;  /* 0x0000880002007a0c */ /* 0x000fc40003f46270 */
[----:B------:R-:W-:Y:S02]  /*0bb0*/  IADD3.X R3, RZ, R3, RZ, P0, !PT ;  /* 0x00000003ff037210 */ /* 0x000fe400007fe4ff */
[----:B------:R-:W-:Y:S02]  /*0bc0*/  MOV R11, R45 ;  /* 0x0000002d000b7202 */ /* 0x000fe40000000f00 */
[----:B------:R-:W-:Y:S01]  /*0bd0*/  ISETP.GE.AND P1, PT, R40, c[0x0][0x220], PT ;  /* 0x0000880028007a0c */ /* 0x000fe20003f26270 */
[----:B------:R-:W-:Y:S02]  /*0be0*/  IMAD R2, R3, c[0x0][0x1e8], RZ ;  /* 0x00007a0003027a24 */ /* 0x000fe400078e02ff */
[----:B------:R-:W-:-:S04]  /*0bf0*/  IMAD.WIDE.U32 R10, R41, c[0x0][0x1e8], R10 ;  /* 0x00007a00290a7a25 */ /* 0x000fc800078e000a */
[----:B------:R-:W-:Y:S01]  /*0c00*/  IMAD R3, R41, c[0x0][0x1ec], R2 ;  /* 0x00007b0029037a24 */ /* 0x000fe200078e0202 */
[----:B------:R-:W-:-:S04]  /*0c10*/  IADD3 R2, R40, 0x80, RZ ;  /* 0x0000008028027810 */ /* 0x000fc80007ffe0ff */
[----:B------:R-:W-:Y:S02]  /*0c20*/  ISETP.GE.AND P3, PT, R2, c[0x0][0x220], PT ;  /* 0x0000880002007a0c */ /* 0x000fe40003f66270 */
[----:B------:R-:W-:Y:S02]  /*0c30*/  LEA R2, P0, R10, c[0x0][0x1d0], 0x1 ;  /* 0x000074000a027a11 */ /* 0x000fe400078008ff */
[----:B------:R-:W-:-:S04]  /*0c40*/  IADD3 R3, R11, R3, RZ ;  /* 0x000000030b037210 */ /* 0x000fc80007ffe0ff */
[----:B------:R-:W-:-:S05]  /*0c50*/  LEA.HI.X R3, R10, c[0x0][0x1d4], R3, 0x1, P0 ;  /* 0x000075000a037a11 */ /* 0x000fca00000f0c03 */
[----:B------:R0:W5:Y:S04]  /*0c60*/  @!P1 LDG.E.128 R20, [R2.64] ;  /* 0x0000000402149981 */ /* 0x000168000c1e1d00 */
[----:B------:R0:W5:Y:S04]  /*0c70*/  @!P2 LDG.E.128 R32, [R2.64+0x80] ;  /* 0x000080040220a981 */ /* 0x000168000c1e1d00 */
[----:B------:R0:W5:Y:S02]  /*0c80*/  @!P3 LDG.E.128 R36, [R2.64+0x100] ;  /* 0x000100040224b981 */ /* 0x000164000c1e1d00 */
.L_x_1022:
[----:B------:R-:W-:Y:S05]  /*0c90*/  BSYNC B0 ;  /* 0x0000000000007941 */ /* 0x000fea0003800000 */
.L_x_1021:
[----:B0-----:R-:W-:Y:S01]  /*0ca0*/  HADD2.F32 R2, -RZ, R43.H1_H1 ;  /* 0x3000002bff027230 */ /* 0x001fe20000004100 */
[----:B------:R-:W-:Y:S01]  /*0cb0*/  LOP3.LUT P0, RZ, R6, 0x7, RZ, 0xc0, !PT ;  /* 0x0000000706ff7812 */ /* 0x000fe2000780c0ff */
[----:B------:R-:W-:-:S02]  /*0cc0*/  HADD2.F32 R3, -RZ, R24.H1_H1 ;  /* 0x30000018ff037230 */ /* 0x000fc40000004100 */
[----:B------:R-:W-:Y:S02]  /*0cd0*/  HADD2.F32 R43, -RZ, R43.H0_H0 ;  /* 0x2000002bff2b7230 */ /* 0x000fe40000004100 */
[----:B------:R-:W-:Y:S01]  /*0ce0*/  HADD2.F32 R24, -RZ, R24.H0_H0 ;  /* 0x20000018ff187230 */ /* 0x000fe20000004100 */
[----:B------:R-:W-:Y:S01]  /*0cf0*/  FMUL.FTZ R2, R2, R3 ;  /* 0x0000000302027220 */ /* 0x000fe20000410000 */
[----:B------:R-:W-:Y:S02]  /*0d00*/  HADD2.F32 R3, -RZ, R25.H0_H0 ;  /* 0x20000019ff037230 */ /* 0x000fe40000004100 */
[----:B------:R-:W-:Y:S01]  /*0d10*/  HADD2.F32 R4, -RZ, R53.H1_H1 ;  /* 0x30000035ff047230 */ /* 0x000fe20000004100 */
[----:B------:R-:W-:Y:S01]  /*0d20*/  FFMA.FTZ R24, R43, R24, R2 ;  /* 0x000000182b187223 */ /* 0x000fe20000010002 */
[----:B------:R-:W-:Y:S02]  /*0d30*/  HADD2.F32 R2, -RZ, R48.H0_H0 ;  /* 0x20000030ff027230 */ /* 0x000fe40000004100 */
[----:B-----5:R-:W-:-:S02]  /*0d40*/  HADD2.F32 R11, -RZ, R20.H1_H1 ;  /* 0x30000014ff0b7230 */ /* 0x020fc40000004100 */
[----:B------:R-:W-:Y:S01]  /*0d50*/  HADD2.F32 R48, -RZ, R48.H1_H1 ;  /* 0x30000030ff307230 */ /* 0x000fe20000004100 */
[----:B------:R-:W-:Y:S01]  /*0d60*/  FFMA.FTZ R24, R2, R3, R24 ;  /* 0x0000000302187223 */ /* 0x000fe20000010018 */
[----:B------:R-:W-:Y:S01]  /*0d70*/  HADD2.F32 R25, -RZ, R25.H1_H1 ;  /* 0x30000019ff197230 */ /* 0x000fe20000004100 */
[----:B------:R-:W-:Y:S01]  /*0d80*/  FMUL.FTZ R4, R4, R11 ;  /* 0x0000000b04047220 */ /* 0x000fe20000410000 */
[----:B------:R-:W-:Y:S02]  /*0d90*/  HADD2.F32 R2, -RZ, R9.H0_H0 ;  /* 0x20000009ff027230 */ /* 0x000fe40000004100 */
[----:B------:R-:W-:Y:S01]  /*0da0*/  HADD2.F32 R53, -RZ, R53.H0_H0 ;  /* 0x20000035ff357230 */ /* 0x000fe20000004100 */
[----:B------:R-:W-:Y:S01]  /*0db0*/  FFMA.FTZ R24, R48, R25, R24 ;  /* 0x0000001930187223 */ /* 0x000fe20000010018 */
[----:B------:R-:W-:Y:S02]  /*0dc0*/  HADD2.F32 R10, -RZ, R20.H0_H0 ;  /* 0x20000014ff0a7230 */ /* 0x000fe40000004100 */
[----:B------:R-:W-:-:S02]  /*0dd0*/  HADD2.F32 R3, -RZ, R26.H0_H0 ;  /* 0x2000001aff037230 */ /* 0x000fc40000004100 */
[----:B------:R-:W-:Y:S01]  /*0de0*/  HADD2.F32 R9, -RZ, R9.H1_H1 ;  /* 0x30000009ff097230 */ /* 0x000fe20000004100 */
[----:B------:R-:W-:Y:S01]  /*0df0*/  FFMA.FTZ R4, R53, R10, R4 ;  /* 0x0000000a35047223 */ /* 0x000fe20000010004 */
[----:B------:R-:W-:Y:S01]  /*0e00*/  HADD2.F32 R10, -RZ, R21.H0_H0 ;  /* 0x20000015ff0a7230 */ /* 0x000fe20000004100 */
[----:B------:R-:W-:Y:S01]  /*0e10*/  FFMA.FTZ R2, R2, R3, R24 ;  /* 0x0000000302027223 */ /* 0x000fe20000010018 */
[--C-:B------:R-:W-:Y:S02]  /*0e20*/  HADD2.F32 R3, -RZ, R55.reuse.H0_H0 ;  /* 0x20000037ff037230 */ /* 0x100fe40000004100 */
[----:B------:R-:W-:Y:S02]  /*0e30*/  HADD2.F32 R26, -RZ, R26.H1_H1 ;  /* 0x3000001aff1a7230 */ /* 0x000fe40000004100 */
[----:B------:R-:W-:Y:S01]  /*0e40*/  HADD2.F32 R55, -RZ, R55.H1_H1 ;  /* 0x30000037ff377230 */ /* 0x000fe20000004100 */
[----:B------:R-:W-:Y:S01]  /*0e50*/  FFMA.FTZ R4, R3, R10, R4 ;  /* 0x0000000a03047223 */ /* 0x000fe20000010004 */
[----:B------:R-:W-:Y:S01]  /*0e60*/  HADD2.F32 R3, -RZ, R27.H0_H0 ;  /* 0x2000001bff037230 */ /* 0x000fe20000004100 */
[----:B------:R-:W-:Y:S01]  /*0e70*/  FFMA.FTZ R9, R9, R26, R2 ;  /* 0x0000001a09097223 */ /* 0x000fe20000010002 */
[----:B------:R-:W-:-:S02]  /*0e80*/  HADD2.F32 R2, -RZ, R46.H0_H0 ;  /* 0x2000002eff027230 */ /* 0x000fc40000004100 */
[----:B------:R-:W-:Y:S02]  /*0e90*/  HADD2.F32 R21, -RZ, R21.H1_H1 ;  /* 0x30000015ff157230 */ /* 0x000fe40000004100 */
[----:B------:R-:W-:Y:S01]  /*0ea0*/  HADD2.F32 R46, -RZ, R46.H1_H1 ;  /* 0x3000002eff2e7230 */ /* 0x000fe20000004100 */
[----:B------:R-:W-:Y:S01]  /*0eb0*/  FFMA.FTZ R2, R2, R3, R9 ;  /* 0x0000000302027223 */ /* 0x000fe20000010009 */
[----:B------:R-:W-:Y:S01]  /*0ec0*/  HADD2.F32 R27, -RZ, R27.H1_H1 ;  /* 0x3000001bff1b7230 */ /* 0x000fe20000004100 */
[----:B------:R-:W-:Y:S01]  /*0ed0*/  FFMA.FTZ R4, R55, R21, R4 ;  /* 0x0000001537047223 */ /* 0x000fe20000010004 */
[--C-:B------:R-:W-:Y:S02]  /*0ee0*/  HADD2.F32 R11, -RZ, R51.reuse.H0_H0 ;  /* 0x20000033ff0b7230 */ /* 0x100fe40000004100 */
[----:B------:R-:W-:Y:S01]  /*0ef0*/  HADD2.F32 R10, -RZ, R22.H0_H0 ;  /* 0x20000016ff0a7230 */ /* 0x000fe20000004100 */
[----:B------:R-:W-:Y:S01]  /*0f00*/  FFMA.FTZ R27, R46, R27, R2 ;  /* 0x0000001b2e1b7223 */ /* 0x000fe20000010002 */
[----:B------:R-:W-:-:S02]  /*0f10*/  HADD2.F32 R51, -RZ, R51.H1_H1 ;  /* 0x30000033ff337230 */ /* 0x000fc40000004100 */
[----:B------:R-:W-:Y:S01]  /*0f20*/  HADD2.F32 R22, -RZ, R22.H1_H1 ;  /* 0x30000016ff167230 */ /* 0x000fe20000004100 */
[----:B------:R-:W-:Y:S01]  /*0f30*/  FFMA.FTZ R4, R11, R10, R4 ;  /* 0x0000000a0b047223 */ /* 0x000fe20000010004 */
[----:B------:R-:W-:Y:S02]  /*0f40*/  HADD2.F32 R2, -RZ, R8.H0_H0 ;  /* 0x20000008ff027230 */ /* 0x000fe40000004100 */
[----:B------:R-:W-:Y:S01]  /*0f50*/  HADD2.F32 R3, -RZ, R57.H0_H0 ;  /* 0x20000039ff037230 */ /* 0x000fe20000004100 */
[----:B------:R-:W-:Y:S01]  /*0f60*/  FFMA.FTZ R4, R51, R22, R4 ;  /* 0x0000001633047223 */ /* 0x000fe20000010004 */
[----:B------:R-:W-:Y:S02]  /*0f70*/  HADD2.F32 R9, -RZ, R54.H0_H0 ;  /* 0x20000036ff097230 */ /* 0x000fe40000004100 */
        /* <DEDUP_REMOVED lines=8> */
[----:B------:R-:W-:Y:S02]  /*1000*/  HADD2.F32 R9, -RZ, R54.H1_H1 ;  /* 0x30000036ff097230 */ /* 0x000fe40000004100 */
[----:B------:R-:W-:Y:S01]  /*1010*/  HADD2.F32 R23, -RZ, R23.H1_H1 ;  /* 0x30000017ff177230 */ /* 0x000fe20000004100 */
[----:B------:R-:W-:Y:S01]  /*1020*/  FFMA.FTZ R2, R2, R3, R8 ;  /* 0x0000000302027223 */ /* 0x000fe20000010008 */
[----:B------:R-:W-:-:S02]  /*1030*/  HADD2.F32 R42, -RZ, R42.H1_H1 ;  /* 0x3000002aff2a7230 */ /* 0x000fc40000004100 */
[----:B------:R-:W-:Y:S01]  /*1040*/  HADD2.F32 R59, -RZ, R59.H1_H1 ;  /* 0x3000003bff3b7230 */ /* 0x000fe20000004100 */
[----:B------:R-:W-:Y:S01]  /*1050*/  FFMA.FTZ R4, R9, R23, R4 ;  /* 0x0000001709047223 */ /* 0x000fe20000010004 */
[--C-:B------:R-:W-:Y:S02]  /*1060*/  HADD2.F32 R3, -RZ, R49.reuse.H0_H0 ;  /* 0x20000031ff037230 */ /* 0x100fe40000004100 */
        /* <DEDUP_REMOVED lines=8> */
[----:B------:R-:W-:Y:S02]  /*10f0*/  HADD2.F32 R22, -RZ, R0.H1_H1 ;  /* 0x30000000ff167230 */ /* 0x000fe40000004100 */
        /* <DEDUP_REMOVED lines=11> */
[--C-:B------:R-:W-:Y:S02]  /*11b0*/  HADD2.F32 R21, -RZ, R29.reuse.H0_H0 ;  /* 0x2000001dff157230 */ /* 0x100fe40000004100 */
[----:B------:R-:W-:Y:S01]  /*11c0*/  HADD2.F32 R20, -RZ, R29.H1_H1 ;  /* 0x3000001dff147230 */ /* 0x000fe20000004100 */
[----:B------:R-:W-:Y:S01]  /*11d0*/  FFMA.FTZ R22, R22, R25, R42 ;  /* 0x0000001916167223 */ /* 0x000fe2000001002a */
[----:B------:R-:W-:-:S02]  /*11e0*/  HADD2.F32 R7, -RZ, R7.H1_H1 ;  /* 0x30000007ff077230 */ /* 0x000fc40000004100 */
[--C-:B------:R-:W-:Y:S02]  /*11f0*/  HADD2.F32 R29, -RZ, R47.reuse.H0_H0 ;  /* 0x2000002fff1d7230 */ /* 0x100fe40000004100 */
[----:B------:R-:W-:Y:S02]  /*1200*/  HADD2.F32 R26, -RZ, R34.H0_H0 ;  /* 0x20000022ff1a7230 */ /* 0x000fe40000004100 */
[----:B------:R-:W-:Y:S02]  /*1210*/  HADD2.F32 R58, -RZ, R58.H1_H1 ;  /* 0x3000003aff3a7230 */ /* 0x000fe40000004100 */
[----:B------:R-:W-:Y:S01]  /*1220*/  HADD2.F32 R8, -RZ, R12.H0_H0 ;  /* 0x2000000cff087230 */ /* 0x000fe20000004100 */
[----:B------:R-:W-:Y:S01]  /*1230*/  FFMA.FTZ R24, R29, R26, R24 ;  /* 0x0000001a1d187223 */ /* 0x000fe20000010018 */
        /* <DEDUP_REMOVED lines=8> */
[----:B------:R-:W-:Y:S02]  /*12c0*/  HADD2.F32 R25, -RZ, R50.H0_H0 ;  /* 0x20000032ff197230 */ /* 0x000fe40000004100 */
[----:B------:R-:W-:Y:S01]  /*12d0*/  HADD2.F32 R22, -RZ, R35.H0_H0 ;  /* 0x20000023ff167230 */ /* 0x000fe20000004100 */
[----:B------:R-:W-:Y:S01]  /*12e0*/  FFMA.FTZ R7, R12, R23, R7 ;  /* 0x000000170c077223 */ /* 0x000fe20000010007 */
[----:B------:R-:W-:-:S02]  /*12f0*/  HADD2.F32 R4, -RZ, R13.H0_H0 ;  /* 0x2000000dff047230 */ /* 0x000fc40000004100 */
[----:B------:R-:W-:Y:S01]  /*1300*/  HADD2.F32 R27, -RZ, R50.H1_H1 ;  /* 0x30000032ff1b7230 */ /* 0x000fe20000004100 */
[----:B------:R-:W-:Y:S01]  /*1310*/  FFMA.FTZ R24, R25, R22, R24 ;  /* 0x0000001619187223 */ /* 0x000fe20000010018 */
[----:B------:R-:W-:Y:S01]  /*1320*/  HADD2.F32 R35, -RZ, R35.H1_H1 ;  /* 0x30000023ff237230 */ /* 0x000fe20000004100 */
[----:B------:R-:W-:Y:S01]  /*1330*/  FFMA.FTZ R4, R4, R21, R7 ;  /* 0x0000001504047223 */ /* 0x000fe20000010007 */
[----:B------:R-:W-:Y:S02]  /*1340*/  HADD2.F32 R13, -RZ, R13.H1_H1 ;  /* 0x3000000dff0d7230 */ /* 0x000fe40000004100 */
[----:B------:R-:W-:Y:S01]  /*1350*/  HADD2.F32 R23, -RZ, R16.H0_H0 ;  /* 0x20000010ff177230 */ /* 0x000fe20000004100 */
[----:B------:R-:W-:Y:S01]  /*1360*/  FFMA.FTZ R24, R27, R35, R24 ;  /* 0x000000231b187223 */ /* 0x000fe20000010018 */
[----:B------:R-:W-:Y:S01]  /*1370*/  HADD2.F32 R8, -RZ, R36.H0_H0 ;  /* 0x20000024ff087230 */ /* 0x000fe20000004100 */
[----:B------:R-:W-:Y:S01]  /*1380*/  FFMA.FTZ R4, R13, R20, R4 ;  /* 0x000000140d047223 */ /* 0x000fe20000010004 */
[----:B------:R-:W-:-:S02]  /*1390*/  HADD2.F32 R3, -RZ, R14.H0_H0 ;  /* 0x2000000eff037230 */ /* 0x000fc40000004100 */
[----:B------:R-:W-:Y:S01]  /*13a0*/  HADD2.F32 R10, -RZ, R30.H0_H0 ;  /* 0x2000001eff0a7230 */ /* 0x000fe20000004100 */
[----:B------:R-:W-:Y:S01]  /*13b0*/  FFMA.FTZ R24, R23, R8, R24 ;  /* 0x0000000817187223 */ /* 0x000fe20000010018 */
[----:B------:R-:W-:Y:S02]  /*13c0*/  HADD2.F32 R7, -RZ, R16.H1_H1 ;  /* 0x30000010ff077230 */ /* 0x000fe40000004100 */
[----:B------:R-:W-:Y:S01]  /*13d0*/  HADD2.F32 R36, -RZ, R36.H1_H1 ;  /* 0x30000024ff247230 */ /* 0x000fe20000004100 */
[----:B------:R-:W-:Y:S01]  /*13e0*/  FFMA.FTZ R3, R3, R10, R4 ;  /* 0x0000000a03037223 */ /* 0x000fe20000010004 */
[----:B------:R-:W-:Y:S02]  /*13f0*/  HADD2.F32 R14, -RZ, R14.H1_H1 ;  /* 0x3000000eff0e7230 */ /* 0x000fe40000004100 */
[----:B------:R-:W-:Y:S01]  /*1400*/  HADD2.F32 R11, -RZ, R30.H1_H1 ;  /* 0x3000001eff0b7230 */ /* 0x000fe20000004100 */
[----:B------:R-:W-:Y:S01]  /*1410*/  FFMA.FTZ R24, R7, R36, R24 ;  /* 0x0000002407187223 */ /* 0x000fe20000010018 */
[----:B------:R-:W-:-:S02]  /*1420*/  HADD2.F32 R13, -RZ, R17.H0_H0 ;  /* 0x20000011ff0d7230 */ /* 0x000fc40000004100 */
[----:B------:R-:W-:Y:S01]  /*1430*/  HADD2.F32 R8, -RZ, R37.H0_H0 ;  /* 0x20000025ff087230 */ /* 0x000fe20000004100 */
        /* <DEDUP_REMOVED lines=16> */
[----:B------:R-:W-:-:S02]  /*1540*/  HADD2.F32 R7, -RZ, R19.H0_H0 ;  /* 0x20000013ff077230 */ /* 0x000fc40000004100 */
[----:B------:R-:W-:Y:S01]  /*1550*/  HADD2.F32 R2, -RZ, R39.H0_H0 ;  /* 0x20000027ff027230 */ /* 0x000fe20000004100 */
[----:B------:R-:W-:Y:S01]  /*1560*/  FFMA.FTZ R24, R3, R38, R24 ;  /* 0x0000002603187223 */ /* 0x000fe20000010018 */
[----:B------:R-:W-:Y:S01]  /*1570*/  HADD2.F32 R19, -RZ, R19.H1_H1 ;  /* 0x30000013ff137230 */ /* 0x000fe20000004100 */
[----:B------:R-:W0:Y:S01]  /*1580*/  SHFL.BFLY PT, R3, R0, 0x4, 0x1f ;  /* 0x0c801f0000037f89 */ /* 0x000e2200000e0000 */
[----:B------:R-:W-:Y:S01]  /*1590*/  HADD2.F32 R39, -RZ, R39.H1_H1 ;  /* 0x30000027ff277230 */ /* 0x000fe20000004100 */
[----:B------:R-:W-:-:S04]  /*15a0*/  FFMA.FTZ R24, R7, R2, R24 ;  /* 0x0000000207187223 */ /* 0x000fc80000010018 */
[----:B------:R-:W-:-:S05]  /*15b0*/  FFMA.FTZ R24, R19, R39, R24 ;  /* 0x0000002713187223 */ /* 0x000fca0000010018 */
[----:B------:R-:W1:Y:S01]  /*15c0*/  SHFL.BFLY PT, R7, R24, 0x4, 0x1f ;  /* 0x0c801f0018077f89 */ /* 0x000e6200000e0000 */
[----:B0-----:R-:W-:-:S05]  /*15d0*/  FADD.FTZ R3, R0, R3 ;  /* 0x0000000300037221 */ /* 0x001fca0000010000 */
[----:B------:R-:W0:Y:S01]  /*15e0*/  SHFL.BFLY PT, R2, R3, 0x2, 0x1f ;  /* 0x0c401f0003027f89 */ /* 0x000e2200000e0000 */
[----:B-1----:R-:W-:-:S05]  /*15f0*/  FADD.FTZ R8, R24, R7 ;  /* 0x0000000718087221 */ /* 0x002fca0000010000 */
[----:B------:R-:W1:Y:S01]  /*1600*/  SHFL.BFLY PT, R9, R8, 0x2, 0x1f ;  /* 0x0c401f0008097f89 */ /* 0x000e6200000e0000 */
[----:B0-----:R-:W-:Y:S01]  /*1610*/  FADD.FTZ R4, R3, R2 ;  /* 0x0000000203047221 */ /* 0x001fe20000010000 */
[----:B------:R-:W-:Y:S02]  /*1620*/  SHF.R.S32.HI R2, RZ, 0x1f, R5 ;  /* 0x0000001fff027819 */ /* 0x000fe40000011405 */
[----:B------:R-:W-:Y:S02]  /*1630*/  LEA.HI R5, P1, R6, R5, RZ, 0x1d ;  /* 0x0000000506057211 */ /* 0x000fe4000783e8ff */
[----:B------:R-:W0:Y:S02]  /*1640*/  SHFL.BFLY PT, R7, R4, 0x1, 0x1f ;  /* 0x0c201f0004077f89 */ /* 0x000e2400000e0000 */
[----:B------:R-:W-:Y:S02]  /*1650*/  IADD3.X R6, RZ, R2, RZ, P1, !PT ;  /* 0x00000002ff067210 */ /* 0x000fe40000ffe4ff */
[----:B------:R-:W-:Y:S01]  /*1660*/  LEA R2, P1, R5, c[0x0][0x3c8], 0x2 ;  /* 0x0000f20005027a11 */ /* 0x000fe200078210ff */
[----:B-1----:R-:W-:-:S03]  /*1670*/  FADD.FTZ R9, R8, R9 ;  /* 0x0000000908097221 */ /* 0x002fc60000010000 */
[----:B------:R-:W-:Y:S02]  /*1680*/  LEA.HI.X R3, R5, c[0x0][0x3cc], R6, 0x2, P1 ;  /* 0x0000f30005037a11 */ /* 0x000fe400008f1406 */
[----:B------:R-:W1:Y:S01]  /*1690*/  SHFL.BFLY PT, R0, R9, 0x1, 0x1f ;  /* 0x0c201f0009007f89 */ /* 0x000e6200000e0000 */
[----:B0-----:R-:W-:-:S04]  /*16a0*/  FADD.FTZ R7, R4, R7 ;  /* 0x0000000704077221 */ /* 0x001fc80000010000 */
[----:B------:R-:W-:-:S05]  /*16b0*/  FMUL.FTZ R7, R7, c[0x0][0x2d4] ;  /* 0x0000b50007077a20 */ /* 0x000fca0000410000 */
[----:B------:R0:W-:Y:S01]  /*16c0*/  @!P0 STG.E [R2.64], R7 ;  /* 0x0000000702008986 */ /* 0x0001e2000c101904 */
[----:B-1----:R-:W-:Y:S01]  /*16d0*/  FADD.FTZ R0, R9, R0 ;  /* 0x0000000009007221 */ /* 0x002fe20000010000 */
[----:B------:R-:W-:Y:S06]  /*16e0*/  @P0 EXIT ;  /* 0x000000000000094d */ /* 0x000fec0003800000 */
[----:B------:R-:W-:-:S05]  /*16f0*/  FMUL.FTZ R5, R0, c[0x0][0x2d4] ;  /* 0x0000b50000057a20 */ /* 0x000fca0000410000 */
[----:B------:R-:W-:Y:S01]  /*1700*/  STG.E [R2.64+0x80], R5 ;  /* 0x0000800502007986 */ /* 0x000fe2000c101904 */
[----:B------:R-:W-:Y:S05]  /*1710*/  EXIT ;  /* 0x000000000000794d */ /* 0x000fea0003800000 */
.L_x_1023:
        /* <DEDUP_REMOVED lines=14> */
.L_x_1603:


//--------------------- .text._ZN5flash25flash_bwd_dot_do_o_kernelILb1E23Flash_bwd_kernel_traitsILi192ELi64ELi64ELi8ELi4ELi2ELi2ELb1ELb1EN7cutlass6half_tE19Flash_kernel_traitsILi192ELi64ELi64ELi8ES3_EEEEvNS_16Flash_bwd_paramsE --------------------------
	.section	.text._ZN5flash25flash_bwd_dot_do_o_kernelILb1E23Flash_bwd_kernel_traitsILi192ELi64ELi64ELi8ELi4ELi2ELi2ELb1ELb1EN7cutlass6half_tE19Flash_kernel_traitsILi192ELi64ELi64ELi8ES3_EEEEvNS_16Flash_bwd_paramsE,"ax",@progbits
	.sectioninfo	@"SHI_REGISTERS=65"
	.align	128
        .global         _ZN5flash25flash_bwd_dot_do_o_kernelILb1E23Flash_bwd_kernel_traitsILi192ELi64ELi64ELi8ELi4ELi2ELi2ELb1ELb1EN7cutlass6half_tE19Flash_kernel_traitsILi192ELi64ELi64ELi8ES3_EEEEvNS_16Flash_bwd_paramsE
        .type           _ZN5flash25flash_bwd_dot_do_o_kernelILb1E23Flash_bwd_kernel_traitsILi192ELi64ELi64ELi8ELi4ELi2ELi2ELb1ELb1EN7cutlass6half_tE19Flash_kernel_traitsILi192ELi64ELi64ELi8ES3_EEEEvNS_16Flash_bwd_paramsE,@function
        .size           _ZN5flash25flash_bwd_dot_do_o_kernelILb1E23Flash_bwd_kernel_traitsILi192ELi64ELi64ELi8ELi4ELi2ELi2ELb1ELb1EN7cutlass6half_tE19Flash_kernel_traitsILi192ELi64ELi64ELi8ES3_EEEEvNS_16Flash_bwd_paramsE,(.L_x_1604 - _ZN5flash25flash_bwd_dot_do_o_kernelILb1E23Flash_bwd_kernel_traitsILi192ELi64ELi64ELi8ELi4ELi2ELi2ELb1ELb1EN7cutlass6half_tE19Flash_kernel_traitsILi192ELi64ELi64ELi8ES3_EEEEvNS_16Flash_bwd_paramsE)
        .other          _ZN5flash25flash_bwd_dot_do_o_kernelILb1E23Flash_bwd_kernel_traitsILi192ELi64ELi64ELi8ELi4ELi2ELi2ELb1ELb1EN7cutlass6half_tE19Flash_kernel_traitsILi192ELi64ELi64ELi8ES3_EEEEvNS_16Flash_bwd_paramsE,@"STO_CUDA_ENTRY STV_DEFAULT"
_ZN5flash25flash_bwd_dot_do_o_kernelILb1E23Flash_bwd_kernel_traitsILi192ELi64ELi64ELi8ELi4ELi2ELi2ELb1ELb1EN7cutlass6half_tE19Flash_kernel_traitsILi192ELi64ELi64ELi8ES3_EEEEvNS_16Flash_bwd_paramsE:
.text._ZN5flash25flash_bwd_dot_do_o_kernelILb1E23Flash_bwd_kernel_traitsILi192ELi64ELi64ELi8ELi4ELi2ELi2ELb1ELb1EN7cutlass6half_tE19Flash_kernel_traitsILi192ELi64ELi64ELi8ES3_EEEEvNS_16Flash_bwd_paramsE:
        /* <DEDUP_REMOVED lines=11> */
[----:B0-----:R-:W-:Y:S01]  /*00b0*/  IMAD.SHL.U32 R5, R5, 0x40, RZ ;  /* 0x0000004005057824 */ /* 0x001fe200078e00ff */
[----:B--2---:R-:W-:-:S02]  /*00c0*/  @P0 IADD3 R8, R8, -R7, RZ ;  /* 0x8000000708080210 */ /* 0x004fc40007ffe0ff */
[----:B------:R-:W-:-:S04]  /*00d0*/  @!P0 MOV R8, c[0x0][0x214] ;  /* 0x0000850000088a02 */ /* 0x000fc80000000f00 */
[----:B------:R-:W-:-:S13]  /*00e0*/  ISETP.GT.AND P1, PT, R8, R5, PT ;  /* 0x000000050800720c */ /* 0x000fda0003f24270 */
[----:B------:R-:W-:Y:S05]  /*00f0*/  @!P1 EXIT ;  /* 0x000000000000994d */ /* 0x000fea0003800000 */
[----:B------:R-:W-:Y:S01]  /*0100*/  ISETP.NE.AND P1, PT, R7, -0x1, PT ;  /* 0xffffffff0700780c */ /* 0x000fe20003f25270 */
[----:B------:R-:W-:Y:S01]  /*0110*/  IMAD.WIDE R2, R12, 0x80, RZ ;  /* 0x000000800c027825 */ /* 0x000fe200078e02ff */
[----:B------:R-:W-:Y:S01]  /*0120*/  MOV R36, c[0x0][0x1c0] ;  /* 0x0000700000247a02 */ /* 0x000fe20000000f00 */
[----:B------:R-:W0:Y:S01]  /*0130*/  S2R R38, SR_TID.X ;  /* 0x0000000000267919 */ /* 0x000e220000002100 */
[----:B------:R-:W-:Y:S02]  /*0140*/  ULDC.U8 UR6, c[0x0][0x328] ;  /* 0x0000ca0000067ab9 */ /* 0x000fe40000000000 */
[----:B------:R-:W-:Y:S02]  /*0150*/  SEL R18, R2, RZ, P0 ;  /* 0x000000ff02127207 */ /* 0x000fe40000000000 */
[----:B------:R-:W-:Y:S02]  /*0160*/  SEL R19, R3, RZ, P0 ;  /* 0x000000ff03137207 */ /* 0x000fe40000000000 */
[----:B------:R-:W-:-:S03]  /*0170*/  SHF.R.S32.HI R3, RZ, 0x1f, R36 ;  /* 0x0000001fff037819 */ /* 0x000fc60000011424 */
[C---:B------:R-:W-:Y:S01]  /*0180*/  @P1 IMAD.WIDE.U32 R10, R7.reuse, c[0x0][0x370], RZ ;  /* 0x0000dc00070a1a25 */ /* 0x040fe200078e00ff */
[--C-:B------:R-:W-:Y:S02]  /*0190*/  @!P1 SHF.R.S32.HI R0, RZ, 0x1f, R12.reuse ;  /* 0x0000001fff009819 */ /* 0x100fe4000001140c */
[----:B------:R-:W-:Y:S01]  /*01a0*/  @!P1 SHF.R.S32.HI R20, RZ, 0x1f, R12 ;  /* 0x0000001fff149819 */ /* 0x000fe2000001140c */
[----:B------:R-:W-:Y:S01]  /*01b0*/  @P1 IMAD R2, R7, c[0x0][0x374], R11 ;  /* 0x0000dd0007021a24 */ /* 0x000fe200078e020b */
[----:B------:R-:W-:Y:S01]  /*01c0*/  @P1 MOV R4, R10 ;  /* 0x0000000a00041202 */ /* 0x000fe20000000f00 */
[----:B------:R-:W-:Y:S01]  /*01d0*/  IMAD.WIDE R10, R12, c[0x0][0x224], RZ ;  /* 0x000089000c0a7a25 */ /* 0x000fe200078e02ff */
[----:B------:R-:W-:Y:S02]  /*01e0*/  @P1 MOV R21, R7 ;  /* 0x0000000700151202 */ /* 0x000fe40000000f00 */
[----:B------:R-:W-:Y:S01]  /*01f0*/  @!P1 MOV R21, 0xffffffff ;  /* 0xffffffff00159802 */ /* 0x000fe20000000f00 */
[----:B------:R-:W-:-:S02]  /*0200*/  @!P1 IMAD R9, R0, c[0x0][0x368], RZ ;  /* 0x0000da0000099a24 */ /* 0x000fc400078e02ff */
[----:B------:R-:W-:Y:S02]  /*0210*/  IMAD R11, R11, c[0x0][0x1c0], RZ ;  /* 0x000070000b0b7a24 */ /* 0x000fe400078e02ff */
[----:B------:R-:W-:-:S04]  /*0220*/  @!P1 IMAD.WIDE.U32 R14, R12, c[0x0][0x368], RZ ;  /* 0x0000da000c0e9a25 */ /* 0x000fc800078e00ff */
[----:B------:R-:W-:Y:S02]  /*0230*/  @!P1 IMAD R9, R12, c[0x0][0x36c], R9 ;  /* 0x0000db000c099a24 */ /* 0x000fe400078e0209 */
[----:B------:R-:W-:Y:S02]  /*0240*/  IMAD R13, R10, R3, R11 ;  /* 0x000000030a0d7224 */ /* 0x000fe400078e020b */
[----:B------:R-:W-:Y:S01]  /*0250*/  @!P1 IMAD R3, R20, c[0x0][0x1e0], RZ ;  /* 0x0000780014039a24 */ /* 0x000fe200078e02ff */
[----:B------:R-:W-:Y:S01]  /*0260*/  @!P1 IADD3 R2, R15, R9, RZ ;  /* 0x000000090f029210 */ /* 0x000fe20007ffe0ff */
[----:B------:R-:W-:Y:S01]  /*0270*/  @!P1 IMAD.MOV.U32 R4, RZ, RZ, R14 ;  /* 0x000000ffff049224 */ /* 0x000fe200078e000e */
[----:B------:R-:W-:Y:S01]  /*0280*/  SHF.R.S32.HI R20, RZ, 0x1f, R5 ;  /* 0x0000001fff147819 */ /* 0x000fe20000011405 */
[----:B------:R-:W-:-:S04]  /*0290*/  @P1 IMAD.WIDE.U32 R16, R7, c[0x0][0x1e8], RZ ;  /* 0x00007a0007101a25 */ /* 0x000fc800078e00ff */
[----:B------:R-:W-:Y:S01]  /*02a0*/  @!P1 IMAD.WIDE.U32 R14, R12, c[0x0][0x1e0], RZ ;  /* 0x000078000c0e9a25 */ /* 0x000fe200078e00ff */
[----:B------:R-:W-:-:S03]  /*02b0*/  @P1 MOV R6, R16 ;  /* 0x0000001000061202 */ /* 0x000fc60000000f00 */
[----:B------:R-:W-:Y:S01]  /*02c0*/  @!P1 IMAD R9, R12, c[0x0][0x1e4], R3 ;  /* 0x000079000c099a24 */ /* 0x000fe200078e0203 */
[----:B------:R-:W-:Y:S01]  /*02d0*/  @!P1 MOV R6, R14 ;  /* 0x0000000e00069202 */ /* 0x000fe20000000f00 */
[----:B------:R-:W-:Y:S01]  /*02e0*/  IMAD.WIDE.U32 R10, R10, c[0x0][0x1c0], RZ ;  /* 0x000070000a0a7a25 */ /* 0x000fe200078e00ff */
[----:B------:R-:W1:Y:S03]  /*02f0*/  S2R R3, SR_CTAID.Z ;  /* 0x0000000000037919 */ /* 0x000e660000002700 */
[----:B------:R-:W-:Y:S01]  /*0300*/  @P1 IMAD R0, R7, c[0x0][0x1ec], R17 ;  /* 0x00007b0007001a24 */ /* 0x000fe200078e0211 */
[----:B------:R-:W-:Y:S01]  /*0310*/  @!P1 IADD3 R0, R15, R9, RZ ;  /* 0x000000090f009210 */ /* 0x000fe20007ffe0ff */
[----:B------:R-:W-:Y:S01]  /*0320*/  IMAD.MOV.U32 R9, RZ, RZ, c[0x0][0x22c] ;  /* 0x00008b00ff097624 */ /* 0x000fe200078e00ff */
[----:B------:R-:W-:Y:S01]  /*0330*/  IADD3 R11, R11, R13, RZ ;  /* 0x0000000d0b0b7210 */ /* 0x000fe20007ffe0ff */
[----:B------:R-:W-:Y:S01]  /*0340*/  IMAD.WIDE R14, R36, c[0x0][0x22c], RZ ;  /* 0x00008b00240e7a25 */ /* 0x000fe200078e02ff */
[----:B------:R-:W-:-:S02]  /*0350*/  IADD3 R13, P0, R5, R18, RZ ;  /* 0x00000012050d7210 */ /* 0x000fc40007f1e0ff */
[----:B------:R-:W-:Y:S01]  /*0360*/  SHF.R.S32.HI R9, RZ, 0x1f, R9 ;  /* 0x0000001fff097819 */ /* 0x000fe20000011409 */
[----:B------:R-:W-:Y:S01]  /*0370*/  IMAD R11, R11, c[0x0][0x22c], RZ ;  /* 0x00008b000b0b7a24 */ /* 0x000fe200078e02ff */
[----:B------:R-:W-:Y:S01]  /*0380*/  MOV R17, RZ ;  /* 0x000000ff00117202 */ /* 0x000fe20000000f00 */
[----:B------:R-:W-:Y:S02]  /*0390*/  IMAD R16, R15, R21, RZ ;  /* 0x000000150f107224 */ /* 0x000fe400078e02ff */
[----:B------:R-:W-:Y:S01]  /*03a0*/  IMAD R11, R9, R10, R11 ;  /* 0x0000000a090b7224 */ /* 0x000fe200078e020b */
[----:B------:R-:W-:Y:S01]  /*03b0*/  IADD3.X R9, R20, R19, RZ, P0, !PT ;  /* 0x0000001314097210 */ /* 0x000fe200007fe4ff */
[----:B------:R-:W-:Y:S01]  /*03c0*/  IMAD R23, R14, R17, R16 ;  /* 0x000000110e177224 */ /* 0x000fe200078e0210 */
[----:B------:R-:W-:Y:S01]  /*03d0*/  ISETP.NE.AND P0, PT, RZ, UR6, PT ;  /* 0x00000006ff007c0c */ /* 0x000fe2000bf05270 */
[----:B------:R-:W-:-:S04]  /*03e0*/  IMAD.WIDE.U32 R16, R10, c[0x0][0x22c], RZ ;  /* 0x00008b000a107a25 */ /* 0x000fc800078e00ff */
[----:B------:R-:W-:-:S04]  /*03f0*/  IMAD.WIDE.U32 R18, R14, R21, RZ ;  /* 0x000000150e127225 */ /* 0x000fc800078e00ff */
[-C--:B------:R-:W-:Y:S02]  /*0400*/  IMAD R21, R9, R14.reuse, RZ ;  /* 0x0000000e09157224 */ /* 0x080fe400078e02ff */
[----:B------:R-:W-:Y:S01]  /*0410*/  IMAD.IADD R22, R17, 0x1, R11 ;  /* 0x0000000111167824 */ /* 0x000fe200078e020b */
[----:B------:R-:W-:Y:S01]  /*0420*/  @P1 IADD3 R22, R19, R23, RZ ;  /* 0x0000001713161210 */ /* 0x000fe20007ffe0ff */
[----:B-1----:R-:W-:Y:S02]  /*0430*/  IMAD R9, R3, c[0x0][0x22c], RZ ;  /* 0x00008b0003097a24 */ /* 0x002fe400078e02ff */
[----:B------:R-:W-:Y:S01]  /*0440*/  IMAD.WIDE.U32 R10, R13, R14, RZ ;  /* 0x0000000e0d0a7225 */ /* 0x000fe200078e00ff */
[----:B------:R-:W-:-:S03]  /*0450*/  SHF.R.S32.HI R14, RZ, 0x1f, R3 ;  /* 0x0000001fff0e7819 */ /* 0x000fc60000011403 */
[----:B------:R-:W-:Y:S01]  /*0460*/  IMAD R17, R15, R13, R21 ;  /* 0x0000000d0f117224 */ /* 0x000fe200078e0215 */
[----:B------:R-:W-:Y:S02]  /*0470*/  SEL R21, R16, R18, !P1 ;  /* 0x0000001210157207 */ /* 0x000fe40004800000 */
[----:B------:R-:W-:Y:S02]  /*0480*/  SHF.R.S32.HI R16, RZ, 0x1f, R9 ;  /* 0x0000001fff107819 */ /* 0x000fe40000011409 */
[----:B------:R-:W-:Y:S01]  /*0490*/  IADD3 R17, R11, R17, RZ ;  /* 0x000000110b117210 */ /* 0x000fe20007ffe0ff */
[----:B------:R-:W-:Y:S05]  /*04a0*/  @!P0 BRA `(.L_x_1024) ;  /* 0x0000007000008947 */ /* 0x000fea0003800000 */
[----:B0-----:R-:W-:Y:S01]  /*04b0*/  HFMA2.MMA R13, -RZ, RZ, 0, 7.62939453125e-06 ;  /* 0x00000080ff0d7435 */ /* 0x001fe200000001ff */
[----:B------:R-:W-:Y:S01]  /*04c0*/  @!P1 IMAD R7, R12, c[0x0][0x224], RZ ;  /* 0x000089000c079a24 */ /* 0x000fe200078e02ff */
[----:B------:R-:W-:-:S03]  /*04d0*/  MOV R18, c[0x0][0x210] ;  /* 0x0000840000127a02 */ /* 0x000fc60000000f00 */
[----:B------:R-:W-:-:S05]  /*04e0*/  IMAD R7, R12, 0x80, R7 ;  /* 0x000000800c077824 */ /* 0x000fca00078e0207 */
[----:B------:R-:W-:-:S04]  /*04f0*/  IMAD R12, R13, R18, c[0x0][0x234] ;  /* 0x00008d000d0c7624 */ /* 0x000fc800078e0212 */
[----:B------:R-:W-:Y:S01]  /*0500*/  IMAD R12, R12, R3, R7 ;  /* 0x000000030c0c7224 */ /* 0x000fe200078e0207 */
[----:B------:R-:W-:Y:S05]  /*0510*/  BRA `(.L_x_1025) ;  /* 0x0000002000007947 */ /* 0x000fea0003800000 */
.L_x_1024:
[----:B0-----:R-:W-:-:S04]  /*0520*/  IMAD R12, R12, c[0x0][0x1c0], R3 ;  /* 0x000070000c0c7a24 */ /* 0x001fc800078e0203 */
[----:B------:R-:W-:Y:S02]  /*0530*/  IMAD R12, R12, c[0x0][0x224], RZ ;  /* 0x000089000c0c7a24 */ /* 0x000fe400078e02ff */
.L_x_1025:
[----:B------:R-:W-:Y:S01]  /*0540*/  SHF.R.S32.HI R7, RZ, 0x1f, R38 ;  /* 0x0000001fff077819 */ /* 0x000fe20000011426 */
[----:B------:R-:W-:Y:S01]  /*0550*/  IMAD R36, R36, c[0x0][0x22c], RZ ;  /* 0x00008b0024247a24 */ /* 0x000fe200078e02ff */
[----:B------:R-:W-:Y:S01]  /*0560*/  IADD3 R18, P0, P1, R10, R21, R9 ;  /* 0x000000150a127210 */ /* 0x000fe2000791e009 */
[C---:B------:R-:W-:Y:S01]  /*0570*/  IMAD R10, R20.reuse, c[0x0][0x370], RZ ;  /* 0x0000dc00140a7a24 */ /* 0x040fe200078e02ff */
[CC--:B------:R-:W-:Y:S01]  /*0580*/  LEA.HI R13, R7.reuse, R38.reuse, RZ, 0x4 ;  /* 0x00000026070d7211 */ /* 0x0c0fe200078f20ff */
[----:B------:R-:W-:Y:S01]  /*0590*/  IMAD R20, R20, c[0x0][0x1e8], RZ ;  /* 0x00007a0014147a24 */ /* 0x000fe200078e02ff */
[----:B------:R-:W-:Y:S01]  /*05a0*/  LEA.HI R7, R7, R38, RZ, 0x3 ;  /* 0x0000002607077211 */ /* 0x000fe200078f18ff */
[----:B------:R-:W-:Y:S01]  /*05b0*/  IMAD.IADD R35, R5, 0x1, R12 ;  /* 0x0000000105237824 */ /* 0x000fe200078e020c */
[----:B------:R-:W-:Y:S01]  /*05c0*/  LOP3.LUT R15, R13, 0x3ffffff0, RZ, 0xc0, !PT ;  /* 0x3ffffff00d0f7812 */ /* 0x000fe200078ec0ff */
[----:B------:R-:W-:Y:S01]  /*05d0*/  BSSY B0, `(.L_x_1026) ;  /* 0x000003b000007945 */ /* 0x000fe20003800000 */
[----:B------:R-:W-:-:S02]  /*05e0*/  LOP3.LUT R11, R7, 0x1ffffff8, RZ, 0xc0, !PT ;  /* 0x1ffffff8070b7812 */ /* 0x000fc400078ec0ff */
[-C--:B------:R-:W-:Y:S02]  /*05f0*/  IADD3 R15, -R15, R38.reuse, RZ ;  /* 0x000000260f0f7210 */ /* 0x080fe40007ffe1ff */
[----:B------:R-:W-:Y:S02]  /*0600*/  IADD3 R11, -R11, R38, RZ ;  /* 0x000000260b0b7210 */ /* 0x000fe40007ffe1ff */
[----:B------:R-:W-:Y:S02]  /*0610*/  SHF.R.S32.HI R13, RZ, 0x4, R13 ;  /* 0x00000004ff0d7819 */ /* 0x000fe4000001140d */
[----:B------:R-:W-:Y:S02]  /*0620*/  SHF.L.U32 R30, R11, 0x3, RZ ;  /* 0x000000030b1e7819 */ /* 0x000fe400000006ff */
[----:B------:R-:W-:Y:S02]  /*0630*/  SHF.L.U32 R15, R15, 0x2, RZ ;  /* 0x000000020f0f7819 */ /* 0x000fe400000006ff */
[----:B------:R-:W-:-:S02]  /*0640*/  SHF.R.S32.HI R31, RZ, 0x1f, R30 ;  /* 0x0000001fff1f7819 */ /* 0x000fc4000001141e */
[----:B------:R-:W-:Y:S01]  /*0650*/  IADD3.X R16, R17, R22, R16, P0, P1 ;  /* 0x0000001611107210 */ /* 0x000fe200007e2410 */
[----:B------:R-:W-:Y:S01]  /*0660*/  IMAD R13, R13, R36, R15 ;  /* 0x000000240d0d7224 */ /* 0x000fe200078e020f */
[C---:B------:R-:W-:Y:S01]  /*0670*/  IADD3 R17, -R5.reuse, R8, RZ ;  /* 0x0000000805117210 */ /* 0x040fe20007ffe1ff */
[----:B------:R-:W-:Y:S01]  /*0680*/  IMAD.WIDE.U32 R8, R5, c[0x0][0x370], R30 ;  /* 0x0000dc0005087a25 */ /* 0x000fe200078e001e */
[----:B------:R-:W-:Y:S01]  /*0690*/  SHF.R.S32.HI R34, RZ, 0x3, R7 ;  /* 0x00000003ff227819 */ /* 0x000fe20000011407 */
[----:B------:R-:W-:Y:S01]  /*06a0*/  CS2R R22, SRZ ;  /* 0x0000000000167805 */ /* 0x000fe2000001ff00 */
[----:B------:R-:W-:Y:S01]  /*06b0*/  IADD3 R12, P2, R13, R18, RZ ;  /* 0x000000120d0c7210 */ /* 0x000fe20007f5e0ff */
[C---:B------:R-:W-:Y:S01]  /*06c0*/  IMAD R15, R5.reuse, c[0x0][0x374], R10 ;  /* 0x0000dd00050f7a24 */ /* 0x040fe200078e020a */
[----:B------:R-:W-:Y:S01]  /*06d0*/  IADD3 R24, P3, R4, R8, RZ ;  /* 0x0000000804187210 */ /* 0x000fe20007f7e0ff */
[C---:B------:R-:W-:Y:S01]  /*06e0*/  IMAD.WIDE.U32 R10, R5.reuse, c[0x0][0x1e8], R30 ;  /* 0x00007a00050a7a25 */ /* 0x040fe200078e001e */
[----:B------:R-:W-:Y:S01]  /*06f0*/  ISETP.GE.AND P0, PT, R34, R17, PT ;  /* 0x000000112200720c */ /* 0x000fe20003f06270 */
[----:B------:R-:W-:Y:S01]  /*0700*/  CS2R R18, SRZ ;  /* 0x0000000000127805 */ /* 0x000fe2000001ff00 */
[----:B------:R-:W-:Y:S01]  /*0710*/  IADD3.X R25, R2, R9, R15, P3, !PT ;  /* 0x0000000902197210 */ /* 0x000fe20001ffe40f */
[----:B------:R-:W-:Y:S01]  /*0720*/  IMAD R7, R5, c[0x0][0x1ec], R20 ;  /* 0x00007b0005077a24 */ /* 0x000fe200078e0214 */
[----:B------:R-:W-:Y:S01]  /*0730*/  IADD3 R6, P3, R6, R10, RZ ;  /* 0x0000000a06067210 */ /* 0x000fe20007f7e0ff */
[C---:B------:R-:W-:Y:S01]  /*0740*/  IMAD R2, R14.reuse, c[0x0][0x378], RZ ;  /* 0x0000de000e027a24 */ /* 0x040fe200078e02ff */
[----:B------:R-:W-:Y:S01]  /*0750*/  LEA.HI.X.SX32 R13, R13, R16, 0x1, P2 ;  /* 0x000000100d0d7211 */ /* 0x000fe200010f0eff */
[----:B------:R-:W-:Y:S01]  /*0760*/  IMAD R14, R14, c[0x0][0x1f0], RZ ;  /* 0x00007c000e0e7a24 */ /* 0x000fe200078e02ff */
[----:B------:R-:W-:Y:S01]  /*0770*/  IADD3.X R7, R0, R11, R7, P3, !PT ;  /* 0x0000000b00077210 */ /* 0x000fe20001ffe407 */
[C---:B------:R-:W-:Y:S01]  /*0780*/  IMAD R27, R3.reuse, c[0x0][0x37c], R2 ;  /* 0x0000df00031b7a24 */ /* 0x040fe200078e0202 */
[----:B------:R-:W-:Y:S01]  /*0790*/  IADD3 R5, R34, 0x20, RZ ;  /* 0x0000002022057810 */ /* 0x000fe20007ffe0ff */
[----:B------:R-:W-:Y:S01]  /*07a0*/  IMAD.WIDE.U32 R24, R3, c[0x0][0x378], R24 ;  /* 0x0000de0003187a25 */ /* 0x000fe200078e0018 */
[C---:B------:R-:W-:Y:S01]  /*07b0*/  LEA R28, P2, R12.reuse, c[0x0][0x350], 0x2 ;  /* 0x0000d4000c1c7a11 */ /* 0x040fe200078410ff */
[----:B------:R-:W-:Y:S01]  /*07c0*/  CS2R R20, SRZ ;  /* 0x0000000000147805 */ /* 0x000fe2000001ff00 */
[----:B------:R-:W-:Y:S01]  /*07d0*/  ISETP.GE.AND P1, PT, R5, R17, PT ;  /* 0x000000110500720c */ /* 0x000fe20003f26270 */
[C---:B------:R-:W-:Y:S01]  /*07e0*/  IMAD R41, R3.reuse, c[0x0][0x1f4], R14 ;  /* 0x00007d0003297a24 */ /* 0x040fe200078e020e */
[----:B------:R-:W-:Y:S01]  /*07f0*/  LEA.HI.X R29, R12, c[0x0][0x354], R13, 0x2, P2 ;  /* 0x0000d5000c1d7a11 */ /* 0x000fe200010f140d */
[----:B------:R-:W-:Y:S01]  /*0800*/  IMAD.WIDE.U32 R2, R3, c[0x0][0x1f0], R6 ;  /* 0x00007c0003027a25 */ /* 0x000fe200078e0006 */
[----:B------:R-:W-:Y:S01]  /*0810*/  CS2R R12, SRZ ;  /* 0x00000000000c7805 */ /* 0x000fe2000001ff00 */
[----:B------:R-:W-:Y:S01]  /*0820*/  CS2R R16, SRZ ;  /* 0x0000000000107805 */ /* 0x000fe2000001ff00 */
[----:B------:R-:W-:Y:S01]  /*0830*/  MOV R8, RZ ;  /* 0x000000ff00087202 */ /* 0x000fe20000000f00 */
[----:B------:R-:W-:Y:S01]  /*0840*/  CS2R R4, SRZ ;  /* 0x0000000000047805 */ /* 0x000fe2000001ff00 */
[----:B------:R-:W-:Y:S01]  /*0850*/  CS2R R6, SRZ ;  /* 0x0000000000067805 */ /* 0x000fe2000001ff00 */
[----:B------:R-:W-:-:S02]  /*0860*/  SHF.R.S32.HI R33, RZ, 0x1f, R34 ;  /* 0x0000001fff217819 */ /* 0x000fc40000011422 */
[----:B------:R-:W-:Y:S02]  /*0870*/  IADD3 R32, R30, 0x40, RZ ;  /* 0x000000401e207810 */ /* 0x000fe40007ffe0ff */
[----:B------:R-:W-:Y:S01]  /*0880*/  IADD3 R27, R25, R27, RZ ;  /* 0x0000001b191b7210 */ /* 0x000fe20007ffe0ff */
[----:B------:R-:W-:Y:S05]  /*0890*/  @P0 BRA `(.L_x_1027) ;  /* 0x000000e000000947 */ /* 0x000fea0003800000 */
[----:B------:R-:W-:Y:S01]  /*08a0*/  MOV R26, R24 ;  /* 0x00000018001a7202 */ /* 0x000fe20000000f00 */
[----:B------:R-:W-:Y:S01]  /*08b0*/  IMAD R9, R33, c[0x0][0x370], RZ ;  /* 0x0000dc0021097a24 */ /* 0x000fe200078e02ff */
[C---:B------:R-:W-:Y:S02]  /*08c0*/  IADD3 R0, R30.reuse, 0x80, RZ ;  /* 0x000000801e007810 */ /* 0x040fe40007ffe0ff */
[----:B------:R-:W-:Y:S01]  /*08d0*/  ISETP.GE.AND P2, PT, R30, c[0x0][0x220], PT ;  /* 0x000088001e007a0c */ /* 0x000fe20003f46270 */
[----:B------:R-:W-:Y:S01]  /*08e0*/  IMAD.WIDE.U32 R10, R34, c[0x0][0x370], R26 ;  /* 0x0000dc00220a7a25 */ /* 0x000fe200078e001a */
[----:B------:R-:W-:Y:S02]  /*08f0*/  ISETP.GE.AND P4, PT, R0, c[0x0][0x220], PT ;  /* 0x0000880000007a0c */ /* 0x000fe40003f86270 */
[----:B------:R-:W-:Y:S01]  /*0900*/  ISETP.GE.AND P3, PT, R32, c[0x0][0x220], PT ;  /* 0x0000880020007a0c */ /* 0x000fe20003f66270 */
[----:B------:R-:W-:Y:S01]  /*0910*/  IMAD R9, R34, c[0x0][0x374], R9 ;  /* 0x0000dd0022097a24 */ /* 0x000fe200078e0209 */
[----:B------:R-:W-:-:S03]  /*0920*/  LEA R14, P5, R10, c[0x0][0x330], 0x1 ;  /* 0x0000cc000a0e7a11 */ /* 0x000fc600078a08ff */
[----:B------:R-:W-:-:S05]  /*0930*/  IMAD.IADD R9, R11, 0x1, R9 ;  /* 0x000000010b097824 */ /* 0x000fca00078e0209 */
[----:B------:R-:W-:-:S05]  /*0940*/  LEA.HI.X R15, R10, c[0x0][0x334], R9, 0x1, P5 ;  /* 0x0000cd000a0f7a11 */ /* 0x000fca00028f0c09 */
[----:B------:R0:W5:Y:S04]  /*0950*/  @!P2 LDG.E.128 R16, [R14.64] ;  /* 0x000000040e10a981 */ /* 0x000168000c1e1d00 */
[----:B------:R0:W5:Y:S04]  /*0960*/  @!P3 LDG.E.128 R20, [R14.64+0x80] ;  /* 0x000080040e14b981 */ /* 0x000168000c1e1d00 */
[----:B------:R0:W5:Y:S02]  /*0970*/  @!P4 LDG.E.128 R4, [R14.64+0x100] ;  /* 0x000100040e04c981 */ /* 0x000164000c1e1d00 */
.L_x_1027:
[----:B------:R-:W-:Y:S05]  /*0980*/  BSYNC B0 ;  /* 0x0000000000007941 */ /* 0x000fea0003800000 */
.L_x_1026:
        /* <DEDUP_REMOVED lines=21> */
[----:B------:R-:W-:Y:S01]  /*0ae0*/  ISETP.GE.AND P5, PT, R25, c[0x0][0x220], PT ;  /* 0x0000880019007a0c */ /* 0x000fe20003fa6270 */
[----:B------:R-:W-:Y:S01]  /*0af0*/  IMAD.MOV.U32 R20, RZ, RZ, R24 ;  /* 0x000000ffff147224 */ /* 0x000fe200078e0018 */
[----:B------:R-:W-:-:S03]  /*0b00*/  ISETP.GE.AND P4, PT, R32, c[0x0][0x220], PT ;  /* 0x0000880020007a0c */ /* 0x000fc60003f86270 */
[----:B------:R-:W-:-:S04]  /*0b10*/  IMAD.WIDE.U32 R20, R23, c[0x0][0x370], R20 ;  /* 0x0000dc0017147a25 */ /* 0x000fc800078e0014 */
[----:B------:R-:W-:Y:S01]  /*0b20*/  IMAD R23, R23, c[0x0][0x374], R22 ;  /* 0x0000dd0017177a24 */ /* 0x000fe200078e0216 */
[----:B------:R-:W-:-:S04]  /*0b30*/  LEA R22, P2, R20, c[0x0][0x330], 0x1 ;  /* 0x0000cc0014167a11 */ /* 0x000fc800078408ff */
[----:B------:R-:W-:-:S04]  /*0b40*/  IADD3 R21, R21, R23, RZ ;  /* 0x0000001715157210 */ /* 0x000fc80007ffe0ff */
[----:B------:R-:W-:-:S05]  /*0b50*/  LEA.HI.X R23, R20, c[0x0][0x334], R21, 0x1, P2 ;  /* 0x0000cd0014177a11 */ /* 0x000fca00010f0c15 */
[----:B------:R0:W5:Y:S04]  /*0b60*/  @!P3 LDG.E.128 R12, [R22.64] ;  /* 0x00000004160cb981 */ /* 0x000168000c1e1d00 */
[----:B------:R0:W5:Y:S04]  /*0b70*/  @!P4 LDG.E.128 R16, [R22.64+0x80] ;  /* 0x000080041610c981 */ /* 0x000168000c1e1d00 */
[----:B------:R0:W5:Y:S02]  /*0b80*/  @!P5 LDG.E.128 R8, [R22.64+0x100] ;  /* 0x000100041608d981 */ /* 0x000164000c1e1d00 */
.L_x_1029:
[----:B------:R-:W-:Y:S05]  /*0b90*/  BSYNC B0 ;  /* 0x0000000000007941 */ /* 0x000fea0003800000 */
.L_x_1028:
[----:B-----5:R-:W-:Y:S01]  /*0ba0*/  MOV R53, R16 ;  /* 0x0000001000357202 */ /* 0x020fe20000000f00 */
[----:B------:R-:W-:Y:S01]  /*0bb0*/  BSSY B0, `(.L_x_1030) ;  /* 0x000001f000007945 */ /* 0x000fe20003800000 */
[----:B------:R-:W-:Y:S01]  /*0bc0*/  HFMA2.MMA R16, -RZ, RZ, 0, 0 ;  /* 0x00000000ff107435 */ /* 0x000fe200000001ff */
[----:B------:R-:W-:Y:S01]  /*0bd0*/  MOV R46, R12 ;  /* 0x0000000c002e7202 */ /* 0x000fe20000000f00 */
        /* <DEDUP_REMOVED lines=9> */
[----:B------:R-:W-:Y:S01]  /*0c70*/  MOV R56, R19 ;  /* 0x0000001300387202 */ /* 0x000fe20000000f00 */
[----:B------:R-:W-:Y:S01]  /*0c80*/  CS2R R12, SRZ ;  /* 0x00000000000c7805 */ /* 0x000fe2000001ff00 */
[----:B------:R-:W-:Y:S01]  /*0c90*/  CS2R R14, SRZ ;  /* 0x00000000000e7805 */ /* 0x000fe2000001ff00 */
[----:B------:R-:W-:Y:S01]  /*0ca0*/  IMAD.IADD R41, R3, 0x1, R41 ;  /* 0x0000000103297824 */ /* 0x000fe200078e0229 */
        /* <DEDUP_REMOVED lines=15> */
.L_x_1031:
[----:B------:R-:W-:Y:S05]  /*0da0*/  BSYNC B0 ;  /* 0x0000000000007941 */ /* 0x000fea0003800000 */
.L_x_1030:
[----:B------:R-:W-:Y:S01]  /*0db0*/  BSSY B0, `(.L_x_1032) ;  /* 0x0000020000007945 */ /* 0x000fe20003800000 */
[----:B------:R-:W-:Y:S01]  /*0dc0*/  HFMA2.MMA R17, -RZ, RZ, 0, 0 ;  /* 0x00000000ff117435 */ /* 0x000fe200000001ff */
[----:B0----5:R-:W-:Y:S01]  /*0dd0*/  MOV R48, R24 ;  /* 0x0000001800307202 */ /* 0x021fe20000000f00 */
[----:B------:R-:W-:Y:S01]  /*0de0*/  IMAD.MOV.U32 R59, RZ, RZ, R27 ;  /* 0x000000ffff3b7224 */ /* 0x000fe200078e001b */
        /* <DEDUP_REMOVED lines=8> */
[----:B------:R-:W-:Y:S01]  /*0e70*/  CS2R R20, SRZ ;  /* 0x0000000000147805 */ /* 0x000fe2000001ff00 */
[----:B------:R-:W-:Y:S02]  /*0e80*/  MOV R62, R23 ;  /* 0x00000017003e7202 */ /* 0x000fe40000000f00 */
[----:B------:R-:W-:Y:S01]  /*0e90*/  CS2R R22, SRZ ;  /* 0x0000000000167805 */ /* 0x000fe2000001ff00 */
[----:B------:R-:W-:Y:S05]  /*0ea0*/  @P1 BRA `(.L_x_1033) ;  /* 0x0000010000001947 */ /* 0x000fea0003800000 */
[----:B------:R-:W-:Y:S02]  /*0eb0*/  IADD3 R34, P0, R34, 0x20, RZ ;  /* 0x0000002022227810 */ /* 0x000fe40007f1e0ff */
[----:B------:R-:W-:Y:S02]  /*0ec0*/  MOV R3, R41 ;  /* 0x0000002900037202 */ /* 0x000fe40000000f00 */
[C---:B------:R-:W-:Y:S01]  /*0ed0*/  ISETP.GE.AND P1, PT, R30.reuse, c[0x0][0x220], PT ;  /* 0x000088001e007a0c */ /* 0x040fe20003f26270 */
[----:B------:R-:W-:Y:S01]  /*0ee0*/  IMAD.X R31, RZ, RZ, R33, P0 ;  /* 0x000000ffff1f7224 */ /* 0x000fe200000e0621 */
[----:B------:R-:W-:Y:S01]  /*0ef0*/  IADD3 R30, R30, 0x80, RZ ;  /* 0x000000801e1e7810 */ /* 0x000fe20007ffe0ff */
[----:B------:R-:W-:Y:S01]  /*0f00*/  IMAD.WIDE.U32 R2, R34, c[0x0][0x1e8], R2 ;  /* 0x00007a0022027a25 */ /* 0x000fe200078e0002 */
[----:B------:R-:W-:-:S02]  /*0f10*/  ISETP.GE.AND P2, PT, R32, c[0x0][0x220], PT ;  /* 0x0000880020007a0c */ /* 0x000fc40003f46270 */
[----:B------:R-:W-:Y:S01]  /*0f20*/  ISETP.GE.AND P3, PT, R30, c[0x0][0x220], PT ;  /* 0x000088001e007a0c */ /* 0x000fe20003f66270 */
[----:B------:R-:W-:Y:S01]  /*0f30*/  IMAD R31, R31, c[0x0][0x1e8], RZ ;  /* 0x00007a001f1f7a24 */ /* 0x000fe200078e02ff */
[----:B------:R-:W-:-:S03]  /*0f40*/  LEA R30, P0, R2, c[0x0][0x1d0], 0x1 ;  /* 0x00007400021e7a11 */ /* 0x000fc600078008ff */
[----:B------:R-:W-:-:S05]  /*0f50*/  IMAD R31, R34, c[0x0][0x1ec], R31 ;  /* 0x00007b00221f7a24 */ /* 0x000fca00078e021f */
[----:B------:R-:W-:-:S04]  /*0f60*/  IADD3 R3, R3, R31, RZ ;  /* 0x0000001f03037210 */ /* 0x000fc80007ffe0ff */
[----:B------:R-:W-:-:S05]  /*0f70*/  LEA.HI.X R31, R2, c[0x0][0x1d4], R3, 0x1, P0 ;  /* 0x00007500021f7a11 */ /* 0x000fca00000f0c03 */
[----:B------:R0:W5:Y:S04]  /*0f80*/  @!P1 LDG.E.128 R20, [R30.64] ;  /* 0x000000041e149981 */ /* 0x000168000c1e1d00 */
[----:B------:R0:W5:Y:S04]  /*0f90*/  @!P2 LDG.E.128 R24, [R30.64+0x80] ;  /* 0x000080041e18a981 */ /* 0x000168000c1e1d00 */
[----:B------:R0:W5:Y:S02]  /*0fa0*/  @!P3 LDG.E.128 R16, [R30.64+0x100] ;  /* 0x000100041e10b981 */ /* 0x000164000c1e1d00 */
.L_x_1033:
[----:B------:R-:W-:Y:S05]  /*0fb0*/  BSYNC B0 ;  /* 0x0000000000007941 */ /* 0x000fea0003800000 */
.L_x_1032:
[----:B------:R-:W-:Y:S01]  /*0fc0*/  HADD2.F32 R2, -RZ, R0.H1_H1 ;  /* 0x30000000ff027230 */ /* 0x000fe20000004100 */
[----:B0----5:R-:W-:Y:S01]  /*0fd0*/  MOV R30, R21 ;  /* 0x00000015001e7202 */ /* 0x021fe20000000f00 */
[----:B------:R-:W-:Y:S01]  /*0fe0*/  HADD2.F32 R3, -RZ, R48.H1_H1 ;  /* 0x30000030ff037230 */ /* 0x000fe20000004100 */
[----:B------:R-:W-:Y:S01]  /*0ff0*/  LOP3.LUT P0, RZ, R38, 0x7, RZ, 0xc0, !PT ;  /* 0x0000000726ff7812 */ /* 0x000fe2000780c0ff */
[----:B------:R-:W-:-:S02]  /*1000*/  HADD2.F32 R0, -RZ, R0.H0_H0 ;  /* 0x20000000ff007230 */ /* 0x000fc40000004100 */
[----:B------:R-:W-:Y:S01]  /*1010*/  HADD2.F32 R32, -RZ, R51.H0_H0 ;  /* 0x20000033ff207230 */ /* 0x000fe20000004100 */
[----:B------:R-:W-:Y:S01]  /*1020*/  FMUL.FTZ R2, R2, R3 ;  /* 0x0000000302027220 */ /* 0x000fe20000410000 */
[----:B------:R-:W-:Y:S02]  /*1030*/  HADD2.F32 R3, -RZ, R48.H0_H0 ;  /* 0x20000030ff037230 */ /* 0x000fe40000004100 */
[--C-:B------:R-:W-:Y:S02]  /*1040*/  HADD2.F32 R31, -RZ, R30.reuse.H0_H0 ;  /* 0x2000001eff1f7230 */ /* 0x100fe40000004100 */
[----:B------:R-:W-:Y:S01]  /*1050*/  HADD2.F32 R30, -RZ, R30.H1_H1 ;  /* 0x3000001eff1e7230 */ /* 0x000fe20000004100 */
[----:B------:R-:W-:Y:S01]  /*1060*/  FFMA.FTZ R2, R0, R3, R2 ;  /* 0x0000000300027223 */ /* 0x000fe20000010002 */
[----:B------:R-:W-:Y:S02]  /*1070*/  HADD2.F32 R0, -RZ, R37.H0_H0 ;  /* 0x20000025ff007230 */ /* 0x000fe40000004100 */
[----:B------:R-:W-:-:S02]  /*1080*/  HADD2.F32 R3, -RZ, R57.H0_H0 ;  /* 0x20000039ff037230 */ /* 0x000fc40000004100 */
[----:B------:R-:W-:Y:S02]  /*1090*/  HADD2.F32 R37, -RZ, R37.H1_H1 ;  /* 0x30000025ff257230 */ /* 0x000fe40000004100 */
[----:B------:R-:W-:Y:S01]  /*10a0*/  HADD2.F32 R33, -RZ, R12.H1_H1 ;  /* 0x3000000cff217230 */ /* 0x000fe20000004100 */
[----:B------:R-:W-:Y:S01]  /*10b0*/  FFMA.FTZ R2, R0, R3, R2 ;  /* 0x0000000300027223 */ /* 0x000fe20000010002 */
[----:B------:R-:W-:Y:S02]  /*10c0*/  HADD2.F32 R3, -RZ, R46.H1_H1 ;  /* 0x3000002eff037230 */ /* 0x000fe40000004100 */
[----:B------:R-:W-:Y:S02]  /*10d0*/  HADD2.F32 R0, -RZ, R20.H1_H1 ;  /* 0x30000014ff007230 */ /* 0x000fe40000004100 */
[----:B------:R-:W-:Y:S02]  /*10e0*/  HADD2.F32 R46, -RZ, R46.H0_H0 ;  /* 0x2000002eff2e7230 */ /* 0x000fe40000004100 */
[----:B------:R-:W-:Y:S01]  /*10f0*/  HADD2.F32 R20, -RZ, R20.H0_H0 ;  /* 0x20000014ff147230 */ /* 0x000fe20000004100 */
[----:B------:R-:W-:Y:S01]  /*1100*/  FMUL.FTZ R3, R3, R0 ;  /* 0x0000000003037220 */ /* 0x000fe20000410000 */
[----:B------:R-:W-:-:S03]  /*1110*/  HADD2.F32 R0, -RZ, R57.H1_H1 ;  /* 0x30000039ff007230 */ /* 0x000fc60000004100 */
[----:B------:R-:W-:Y:S01]  /*1120*/  FFMA.FTZ R21, R46, R20, R3 ;  /* 0x000000142e157223 */ /* 0x000fe20000010003 */
[----:B------:R-:W-:Y:S01]  /*1130*/  HADD2.F32 R3, -RZ, R49.H0_H0 ;  /* 0x20000031ff037230 */ /* 0x000fe20000004100 */
[----:B------:R-:W-:Y:S01]  /*1140*/  FFMA.FTZ R2, R37, R0, R2 ;  /* 0x0000000025027223 */ /* 0x000fe20000010002 */
[--C-:B------:R-:W-:Y:S01]  /*1150*/  HADD2.F32 R0, -RZ, R39.reuse.H0_H0 ;  /* 0x20000027ff007230 */ /* 0x100fe20000004100 */
[----:B------:R-:W-:Y:S01]  /*1160*/  FFMA.FTZ R21, R32, R31, R21 ;  /* 0x0000001f20157223 */ /* 0x000fe20000010015 */
[----:B------:R-:W-:Y:S02]  /*1170*/  HADD2.F32 R39, -RZ, R39.H1_H1 ;  /* 0x30000027ff277230 */ /* 0x000fe40000004100 */
[----:B------:R-:W-:Y:S01]  /*1180*/  HADD2.F32 R32, -RZ, R51.H1_H1 ;  /* 0x30000033ff207230 */ /* 0x000fe20000004100 */
[----:B------:R-:W-:Y:S01]  /*1190*/  FFMA.FTZ R20, R0, R3, R2 ;  /* 0x0000000300147223 */ /* 0x000fe20000010002 */
        /* <DEDUP_REMOVED lines=8> */
[----:B------:R-:W-:Y:S02]  /*1220*/  HADD2.F32 R2, -RZ, R50.H0_H0 ;  /* 0x20000032ff027230 */ /* 0x000fe40000004100 */
[----:B------:R-:W-:Y:S02]  /*1230*/  HADD2.F32 R3, -RZ, R22.H0_H0 ;  /* 0x20000016ff037230 */ /* 0x000fe40000004100 */
[----:B------:R-:W-:Y:S02]  /*1240*/  HADD2.F32 R50, -RZ, R50.H1_H1 ;  /* 0x30000032ff327230 */ /* 0x000fe40000004100 */
[----:B------:R-:W-:Y:S01]  /*1250*/  HADD2.F32 R59, -RZ, R59.H1_H1 ;  /* 0x3000003bff3b7230 */ /* 0x000fe20000004100 */
[----:B------:R-:W-:Y:S01]  /*1260*/  FFMA.FTZ R21, R2, R3, R21 ;  /* 0x0000000302157223 */ /* 0x000fe20000010015 */
[----:B------:R-:W-:-:S02]  /*1270*/  HADD2.F32 R2, -RZ, R52.H0_H0 ;  /* 0x20000034ff027230 */ /* 0x000fc40000004100 */
[----:B------:R-:W-:Y:S01]  /*1280*/  HADD2.F32 R3, -RZ, R58.H0_H0 ;  /* 0x2000003aff037230 */ /* 0x000fe20000004100 */
[----:B------:R-:W-:Y:S01]  /*1290*/  FFMA.FTZ R21, R50, R20, R21 ;  /* 0x0000001432157223 */ /* 0x000fe20000010015 */
[----:B------:R-:W-:Y:S01]  /*12a0*/  HADD2.F32 R20, -RZ, R23.H0_H0 ;  /* 0x20000017ff147230 */ /* 0x000fe20000004100 */
[----:B------:R-:W-:Y:S01]  /*12b0*/  FFMA.FTZ R42, R42, R59, R0 ;  /* 0x0000003b2a2a7223 */ /* 0x000fe20000010000 */
[----:B------:R-:W-:Y:S02]  /*12c0*/  HADD2.F32 R0, -RZ, R43.H0_H0 ;  /* 0x2000002bff007230 */ /* 0x000fe40000004100 */
[----:B------:R-:W-:Y:S01]  /*12d0*/  HADD2.F32 R52, -RZ, R52.H1_H1 ;  /* 0x30000034ff347230 */ /* 0x000fe20000004100 */
[----:B------:R-:W-:Y:S01]  /*12e0*/  FFMA.FTZ R21, R2, R20, R21 ;  /* 0x0000001402157223 */ /* 0x000fe20000010015 */
        /* <DEDUP_REMOVED lines=27> */
[----:B------:R-:W-:Y:S01]  /*14a0*/  HADD2.F32 R37, -RZ, R54.H0_H0 ;  /* 0x20000036ff257230 */ /* 0x000fe20000004100 */
[----:B------:R-:W-:Y:S01]  /*14b0*/  FFMA.FTZ R45, R21, R22, R45 ;  /* 0x00000016152d7223 */ /* 0x000fe2000001002d */
[----:B------:R-:W-:-:S02]  /*14c0*/  HADD2.F32 R25, -RZ, R60.H1_H1 ;  /* 0x3000003cff197230 */ /* 0x000fc40000004100 */
[----:B------:R-:W-:Y:S02]  /*14d0*/  HADD2.F32 R32, -RZ, R26.H0_H0 ;  /* 0x2000001aff207230 */ /* 0x000fe40000004100 */
[----:B------:R-:W-:Y:S01]  /*14e0*/  HADD2.F32 R31, -RZ, R12.H0_H0 ;  /* 0x2000000cff1f7230 */ /* 0x000fe20000004100 */
[----:B------:R-:W-:Y:S01]  /*14f0*/  FFMA.FTZ R25, R44, R25, R45 ;  /* 0x000000192c197223 */ /* 0x000fe2000001002d */
[--C-:B------:R-:W-:Y:S01]  /*1500*/  HADD2.F32 R24, -RZ, R13.reuse.H0_H0 ;  /* 0x2000000dff187230 */ /* 0x100fe20000004100 */
[----:B------:R-:W-:Y:S01]  /*1510*/  FFMA.FTZ R30, R37, R32, R30 ;  /* 0x00000020251e7223 */ /* 0x000fe2000001001e */
[----:B------:R-:W-:Y:S02]  /*1520*/  HADD2.F32 R22, -RZ, R13.H1_H1 ;  /* 0x3000000dff167230 */ /* 0x000fe40000004100 */
[--C-:B------:R-:W-:Y:S02]  /*1530*/  HADD2.F32 R23, -RZ, R14.reuse.H0_H0 ;  /* 0x2000000eff177230 */ /* 0x100fe40000004100 */
[----:B------:R-:W-:-:S02]  /*1540*/  HADD2.F32 R21, -RZ, R14.H1_H1 ;  /* 0x3000000eff157230 */ /* 0x000fc40000004100 */
[--C-:B------:R-:W-:Y:S02]  /*1550*/  HADD2.F32 R13, -RZ, R15.reuse.H0_H0 ;  /* 0x2000000fff0d7230 */ /* 0x100fe40000004100 */
[----:B------:R-:W-:Y:S02]  /*1560*/  HADD2.F32 R12, -RZ, R15.H1_H1 ;  /* 0x3000000fff0c7230 */ /* 0x000fe40000004100 */
[--C-:B------:R-:W-:Y:S02]  /*1570*/  HADD2.F32 R14, -RZ, R47.reuse.H0_H0 ;  /* 0x2000002fff0e7230 */ /* 0x100fe40000004100 */
[----:B------:R-:W-:Y:S02]  /*1580*/  HADD2.F32 R15, -RZ, R62.H0_H0 ;  /* 0x2000003eff0f7230 */ /* 0x000fe40000004100 */
[----:B------:R-:W-:Y:S02]  /*1590*/  HADD2.F32 R37, -RZ, R54.H1_H1 ;  /* 0x30000036ff257230 */ /* 0x000fe40000004100 */
[----:B------:R-:W-:Y:S01]  /*15a0*/  HADD2.F32 R26, -RZ, R26.H1_H1 ;  /* 0x3000001aff1a7230 */ /* 0x000fe20000004100 */
[----:B------:R-:W-:Y:S01]  /*15b0*/  FFMA.FTZ R14, R14, R15, R25 ;  /* 0x0000000f0e0e7223 */ /* 0x000fe20000010019 */
[----:B------:R-:W-:-:S02]  /*15c0*/  HADD2.F32 R47, -RZ, R47.H1_H1 ;  /* 0x3000002fff2f7230 */ /* 0x000fc40000004100 */
[----:B------:R-:W-:Y:S01]  /*15d0*/  HADD2.F32 R62, -RZ, R62.H1_H1 ;  /* 0x3000003eff3e7230 */ /* 0x000fe20000004100 */
[----:B------:R-:W-:Y:S01]  /*15e0*/  FFMA.FTZ R30, R37, R26, R30 ;  /* 0x0000001a251e7223 */ /* 0x000fe2000001001e */
[----:B------:R-:W-:Y:S02]  /*15f0*/  HADD2.F32 R15, -RZ, R56.H0_H0 ;  /* 0x20000038ff0f7230 */ /* 0x000fe40000004100 */
[--C-:B------:R-:W-:Y:S01]  /*1600*/  HADD2.F32 R32, -RZ, R27.reuse.H0_H0 ;  /* 0x2000001bff207230 */ /* 0x100fe20000004100 */
[----:B------:R-:W-:Y:S01]  /*1610*/  FFMA.FTZ R14, R47, R62, R14 ;  /* 0x0000003e2f0e7223 */ /* 0x000fe2000001000e */
[----:B------:R-:W-:Y:S02]  /*1620*/  HADD2.F32 R20, -RZ, R4.H0_H0 ;  /* 0x20000004ff147230 */ /* 0x000fe40000004100 */
[----:B------:R-:W-:Y:S01]  /*1630*/  HADD2.F32 R25, -RZ, R56.H1_H1 ;  /* 0x30000038ff197230 */ /* 0x000fe20000004100 */
[----:B------:R-:W-:Y:S01]  /*1640*/  FFMA.FTZ R30, R15, R32, R30 ;  /* 0x000000200f1e7223 */ /* 0x000fe2000001001e */
[----:B------:R-:W-:Y:S01]  /*1650*/  HADD2.F32 R27, -RZ, R27.H1_H1 ;  /* 0x3000001bff1b7230 */ /* 0x000fe20000004100 */
[----:B------:R-:W-:Y:S01]  /*1660*/  FFMA.FTZ R14, R20, R31, R14 ;  /* 0x0000001f140e7223 */ /* 0x000fe2000001000e */
[----:B------:R-:W-:-:S02]  /*1670*/  HADD2.F32 R4, -RZ, R4.H1_H1 ;  /* 0x30000004ff047230 */ /* 0x000fc40000004100 */
[----:B------:R-:W-:Y:S01]  /*1680*/  HADD2.F32 R15, -RZ, R8.H0_H0 ;  /* 0x20000008ff0f7230 */ /* 0x000fe20000004100 */
[----:B------:R-:W-:Y:S01]  /*1690*/  FFMA.FTZ R30, R25, R27, R30 ;  /* 0x0000001b191e7223 */ /* 0x000fe2000001001e */
[----:B------:R-:W-:Y:S01]  /*16a0*/  HADD2.F32 R20, -RZ, R16.H0_H0 ;  /* 0x20000010ff147230 */ /* 0x000fe20000004100 */
[----:B------:R-:W-:Y:S01]  /*16b0*/  FFMA.FTZ R4, R4, R33, R14 ;  /* 0x0000002104047223 */ /* 0x000fe2000001000e */
[--C-:B------:R-:W-:Y:S02]  /*16c0*/  HADD2.F32 R3, -RZ, R5.reuse.H0_H0 ;  /* 0x20000005ff037230 */ /* 0x100fe40000004100 */
        /* <DEDUP_REMOVED lines=19> */
[----:B------:R-:W-:Y:S01]  /*1800*/  HADD2.F32 R0, -RZ, R7.H0_H0 ;  /* 0x20000007ff007230 */ /* 0x000fe20000004100 */
[----:B------:R-:W-:Y:S01]  /*1810*/  SHF.L.U32 R9, R36, 0x2, RZ ;  /* 0x0000000224097819 */ /* 0x000fe200000006ff */
[----:B------:R-:W-:Y:S01]  /*1820*/  HADD2.F32 R5, -RZ, R10.H1_H1 ;  /* 0x3000000aff057230 */ /* 0x000fe20000004100 */
[----:B------:R-:W-:Y:S01]  /*1830*/  FFMA.FTZ R30, R3, R4, R30 ;  /* 0x00000004031e7223 */ /* 0x000fe2000001001e */
[----:B------:R-:W-:Y:S01]  /*1840*/  HADD2.F32 R18, -RZ, R18.H1_H1 ;  /* 0x30000012ff127230 */ /* 0x000fe20000004100 */
[----:B------:R-:W-:Y:S01]  /*1850*/  FFMA.FTZ R0, R0, R13, R2 ;  /* 0x0000000d00007223 */ /* 0x000fe20000010002 */
[----:B------:R-:W-:-:S02]  /*1860*/  HADD2.F32 R3, -RZ, R11.H0_H0 ;  /* 0x2000000bff037230 */ /* 0x000fc40000004100 */
[----:B------:R-:W-:Y:S01]  /*1870*/  HADD2.F32 R2, -RZ, R19.H0_H0 ;  /* 0x20000013ff027230 */ /* 0x000fe20000004100 */
[----:B------:R-:W-:Y:S01]  /*1880*/  FFMA.FTZ R30, R5, R18, R30 ;  /* 0x00000012051e7223 */ /* 0x000fe2000001001e */
[----:B------:R-:W-:Y:S02]  /*1890*/  HADD2.F32 R7, -RZ, R7.H1_H1 ;  /* 0x30000007ff077230 */ /* 0x000fe40000004100 */
[----:B------:R-:W-:Y:S01]  /*18a0*/  HADD2.F32 R11, -RZ, R11.H1_H1 ;  /* 0x3000000bff0b7230 */ /* 0x000fe20000004100 */
[----:B------:R-:W-:Y:S01]  /*18b0*/  FFMA.FTZ R30, R3, R2, R30 ;  /* 0x00000002031e7223 */ /* 0x000fe2000001001e */
[----:B------:R-:W-:Y:S01]  /*18c0*/  HADD2.F32 R19, -RZ, R19.H1_H1 ;  /* 0x30000013ff137230 */ /* 0x000fe20000004100 */
[----:B------:R-:W-:-:S04]  /*18d0*/  FFMA.FTZ R0, R7, R12, R0 ;  /* 0x0000000c07007223 */ /* 0x000fc80000010000 */
[----:B------:R-:W-:Y:S01]  /*18e0*/  FFMA.FTZ R30, R11, R19, R30 ;  /* 0x000000130b1e7223 */ /* 0x000fe2000001001e */
[----:B------:R-:W0:Y:S01]  /*18f0*/  SHFL.BFLY PT, R3, R0, 0x4, 0x1f ;  /* 0x0c801f0000037f89 */ /* 0x000e2200000e0000 */
[----:B------:R-:W-:-:S03]  /*1900*/  LEA.HI R11, P1, R38, R35, RZ, 0x1d ;  /* 0x00000023260b7211 */ /* 0x000fc6000783e8ff */
[----:B------:R-:W1:Y:S01]  /*1910*/  SHFL.BFLY PT, R5, R30, 0x4, 0x1f ;  /* 0x0c801f001e057f89 */ /* 0x000e6200000e0000 */
[----:B0-----:R-:W-:Y:S01]  /*1920*/  FADD.FTZ R3, R0, R3 ;  /* 0x0000000300037221 */ /* 0x001fe20000010000 */
[----:B------:R-:W-:Y:S02]  /*1930*/  LEA.HI.X.SX32 R0, R35, RZ, 0x1, P1 ;  /* 0x000000ff23007211 */ /* 0x000fe400008f0eff */
[C---:B------:R-:W-:Y:S01]  /*1940*/  LEA R10, P1, R11.reuse, c[0x0][0x3c8], 0x2 ;  /* 0x0000f2000b0a7a11 */ /* 0x040fe200078210ff */
[----:B-1----:R-:W-:Y:S01]  /*1950*/  FADD.FTZ R6, R30, R5 ;  /* 0x000000051e067221 */ /* 0x002fe20000010000 */
[----:B------:R-:W0:Y:S02]  /*1960*/  SHFL.BFLY PT, R2, R3, 0x2, 0x1f ;  /* 0x0c401f0003027f89 */ /* 0x000e2400000e0000 */
[----:B------:R-:W-:Y:S02]  /*1970*/  LEA.HI.X R11, R11, c[0x0][0x3cc], R0, 0x2, P1 ;  /* 0x0000f3000b0b7a11 */ /* 0x000fe400008f1400 */
[----:B------:R-:W1:Y:S01]  /*1980*/  SHFL.BFLY PT, R5, R6, 0x2, 0x1f ;  /* 0x0c401f0006057f89 */ /* 0x000e6200000e0000 */
[----:B0-----:R-:W-:-:S02]  /*1990*/  FADD.FTZ R4, R3, R2 ;  /* 0x0000000203047221 */ /* 0x001fc40000010000 */
[----:B------:R-:W-:-:S04]  /*19a0*/  IMAD.WIDE R2, R9, 0x10, R28 ;  /* 0x0000001009027825 */ /* 0x000fc800078e021c */
[----:B-1----:R-:W-:Y:S01]  /*19b0*/  FADD.FTZ R7, R6, R5 ;  /* 0x0000000506077221 */ /* 0x002fe20000010000 */
[C---:B------:R-:W-:Y:S01]  /*19c0*/  IADD3 R6, R9.reuse, 0x10, R9 ;  /* 0x0000001009067810 */ /* 0x040fe20007ffe009 */
[----:B------:R-:W0:Y:S03]  /*19d0*/  SHFL.BFLY PT, R5, R4, 0x1, 0x1f ;  /* 0x0c201f0004057f89 */ /* 0x000e2600000e0000 */
[----:B------:R-:W-:Y:S01]  /*19e0*/  IADD3 R9, R9, R6, RZ ;  /* 0x0000000609097210 */ /* 0x000fe20007ffe0ff */
[----:B------:R-:W1:Y:S01]  /*19f0*/  SHFL.BFLY PT, R8, R7, 0x1, 0x1f ;  /* 0x0c201f0007087f89 */ /* 0x000e6200000e0000 */
[----:B0-----:R-:W-:Y:S02]  /*1a00*/  FADD.FTZ R5, R4, R5 ;  /* 0x0000000504057221 */ /* 0x001fe40000010000 */
[----:B-1----:R-:W-:Y:S02]  /*1a10*/  FADD.FTZ R8, R7, R8 ;  /* 0x0000000807087221 */ /* 0x002fe40000010000 */
[----:B------:R-:W-:-:S02]  /*1a20*/  FMUL.FTZ R13, R5, c[0x0][0x2d4] ;  /* 0x0000b500050d7a20 */ /* 0x000fc40000410000 */
[----:B------:R-:W-:-:S03]  /*1a30*/  IMAD.WIDE R4, R36, 0x40, R2 ;  /* 0x0000004024047825 */ /* 0x000fc600078e0202 */
[----:B------:R-:W-:Y:S01]  /*1a40*/  @!P0 STG.E [R10.64], R13 ;  /* 0x0000000d0a008986 */ /* 0x000fe2000c101904 */
[----:B------:R-:W-:Y:S02]  /*1a50*/  FMUL.FTZ R15, R8, c[0x0][0x2d4] ;  /* 0x0000b500080f7a20 */ /* 0x000fe40000410000 */
[----:B------:R-:W-:-:S03]  /*1a60*/  IMAD.WIDE R36, R36, 0x40, R4 ;  /* 0x0000004024247825 */ /* 0x000fc600078e0204 */
[----:B------:R-:W-:Y:S01]  /*1a70*/  @!P0 STG.E [R10.64+0x80], R15 ;  /* 0x0000800f0a008986 */ /* 0x000fe2000c101904 */
[----:B------:R-:W-:-:S03]  /*1a80*/  IMAD.WIDE R6, R6, 0x10, R28 ;  /* 0x0000001006067825 */ /* 0x000fc600078e021c */
[----:B------:R-:W-:Y:S01]  /*1a90*/  STG.E.128 [R28.64], RZ ;  /* 0x000000ff1c007986 */ /* 0x000fe2000c101d04 */
[----:B------:R-:W-:-:S03]  /*1aa0*/  IMAD.WIDE R8, R9, 0x10, R28 ;  /* 0x0000001009087825 */ /* 0x000fc600078e021c */
[----:B------:R-:W-:Y:S04]  /*1ab0*/  STG.E.128 [R2.64], RZ ;  /* 0x000000ff02007986 */ /* 0x000fe8000c101d04 */
[----:B------:R-:W-:Y:S04]  /*1ac0*/  STG.E.128 [R4.64], RZ ;  /* 0x000000ff04007986 */ /* 0x000fe8000c101d04 */
[----:B------:R-:W-:Y:S04]  /*1ad0*/  STG.E.128 [R36.64], RZ ;  /* 0x000000ff24007986 */ /* 0x000fe8000c101d04 */
[----:B------:R-:W-:Y:S04]  /*1ae0*/  STG.E.128 [R28.64+0x100], RZ ;  /* 0x000100ff1c007986 */ /* 0x000fe8000c101d04 */
[----:B------:R-:W-:Y:S04]  /*1af0*/  STG.E.128 [R2.64+0x100], RZ ;  /* 0x000100ff02007986 */ /* 0x000fe8000c101d04 */
[----:B------:R-:W-:Y:S04]  /*1b00*/  STG.E.128 [R6.64], RZ ;  /* 0x000000ff06007986 */ /* 0x000fe8000c101d04 */
[----:B------:R-:W-:Y:S04]  /*1b10*/  STG.E.128 [R8.64], RZ ;  /* 0x000000ff08007986 */ /* 0x000fe8000c101d04 */
[----:B------:R-:W-:Y:S04]  /*1b20*/  STG.E.128 [R28.64+0x200], RZ ;  /* 0x000200ff1c007986 */ /* 0x000fe8000c101d04 */
[----:B------:R-:W-:Y:S04]  /*1b30*/  STG.E.128 [R2.64+0x200], RZ ;  /* 0x000200ff02007986 */ /* 0x000fe8000c101d04 */
[----:B------:R-:W-:Y:S04]  /*1b40*/  STG.E.128 [R6.64+0x100], RZ ;  /* 0x000100ff06007986 */ /* 0x000fe8000c101d04 */
[----:B------:R-:W-:Y:S01]  /*1b50*/  STG.E.128 [R8.64+0x100], RZ ;  /* 0x000100ff08007986 */ /* 0x000fe2000c101d04 */
[----:B------:R-:W-:Y:S05]  /*1b60*/  EXIT ;  /* 0x000000000000794d */ /* 0x000fea0003800000 */
.L_x_1034:
        /* <DEDUP_REMOVED lines=9> */
.L_x_1604:


//--------------------- .text._ZN5flash27flash_bwd_convert_dq_kernelI23Flash_bwd_kernel_traitsILi192ELi64ELi64ELi8ELi4ELi2ELi2ELb0ELb0EN7cutlass6half_tE19Flash_kernel_traitsILi192ELi64ELi64ELi8ES3_EEEEvNS_16Flash_bwd_paramsEi --------------------------
	.section	.text._ZN5flash27flash_bwd_convert_dq_kernelI23Flash_bwd_kernel_traitsILi192ELi64ELi64ELi8ELi4ELi2ELi2ELb0ELb0EN7cutlass6half_tE19Flash_kernel_traitsILi192ELi64ELi64ELi8ES3_EEEEvNS_16Flash_bwd_paramsEi,"ax",@progbits
	.sectioninfo	@"SHI_REGISTERS=96"
	.align	128
        .global         _ZN5flash27flash_bwd_convert_dq_kernelI23Flash_bwd_kernel_traitsILi192ELi64ELi64ELi8ELi4ELi2ELi2ELb0ELb0EN7cutlass6half_tE19Flash_kernel_traitsILi192ELi64ELi64ELi8ES3_EEEEvNS_16Flash_bwd_paramsEi
        .type           _ZN5flash27flash_bwd_convert_dq_kernelI23Flash_bwd_kernel_traitsILi192ELi64ELi64ELi8ELi4ELi2ELi2ELb0ELb0EN7cutlass6half_tE19Flash_kernel_traitsILi192ELi64ELi64ELi8ES3_EEEEvNS_16Flash_bwd_paramsEi,@function
        .size           _ZN5flash27flash_bwd_convert_dq_kernelI23Flash_bwd_kernel_traitsILi192ELi64ELi64ELi8ELi4ELi2ELi2ELb0ELb0EN7cutlass6half_tE19Flash_kernel_traitsILi192ELi64ELi64ELi8ES3_EEEEvNS_16Flash_bwd_paramsEi,(.L_x_1605 - _ZN5flash27flash_bwd_convert_dq_kernelI23Flash_bwd_kernel_traitsILi192ELi64ELi64ELi8ELi4ELi2ELi2ELb0ELb0EN7cutlass6half_tE19Flash_kernel_traitsILi192ELi64ELi64ELi8ES3_EEEEvNS_16Flash_bwd_paramsEi)
        .other          _ZN5flash27flash_bwd_convert_dq_kernelI23Flash_bwd_kernel_traitsILi192ELi64ELi64ELi8ELi4ELi2ELi2ELb0ELb0EN7cutlass6half_tE19Flash_kernel_traitsILi192ELi64ELi64ELi8ES3_EEEEvNS_16Flash_bwd_paramsEi,@"STO_CUDA_ENTRY STV_DEFAULT"
_ZN5flash27flash_bwd_convert_dq_kernelI23Flash_bwd_kernel_traitsILi192ELi64ELi64ELi8ELi4ELi2ELi2ELb0ELb0EN7cutlass6half_tE19Flash_kernel_traitsILi192ELi64ELi64ELi8ES3_EEEEvNS_16Flash_bwd_paramsEi:
.text._ZN5flash27flash_bwd_convert_dq_kernelI23Flash_bwd_kernel_traitsILi192ELi64ELi64ELi8ELi4ELi2ELi2ELb0ELb0EN7cutlass6half_tE19Flash_kernel_traitsILi192ELi64ELi64ELi8ES3_EEEEvNS_16Flash_bwd_paramsEi:
        /* <DEDUP_REMOVED lines=143> */
.L_x_1036:
        /* <DEDUP_REMOVED lines=124> */
.L_x_1035:
        /* <DEDUP_REMOVED lines=171> */
.L_x_1038:
[----:B------:R-:W-:Y:S05]  /*1b60*/  BSYNC B0 ;  /* 0x0000000000007941 */ /* 0x000fea0003800000 */
.L_x_1037:
        /* <DEDUP_REMOVED lines=20> */
.L_x_1039:
        /* <DEDUP_REMOVED lines=13> */
.L_x_1605:


//--------------------- .text._ZN5flash44flash_bwd_dq_dk_dv_loop_seqk_parallel_kernelI23Flash_bwd_kernel_traitsILi192ELi64ELi64ELi8ELi4ELi2ELi2ELb0ELb0EN7cutlass6half_tE19Flash_kernel_traitsILi192ELi64ELi64ELi8ES3_EELb1ELb0ELb0ELb0ELb0ELb0ELb0EEEvNS_16Flash_bwd_paramsE --------------------------
	.section	.text._ZN5flash44flash_bwd_dq_dk_dv_loop_seqk_parallel_kernelI23Flash_bwd_kernel_traitsILi192ELi64ELi64ELi8ELi4ELi2ELi2ELb0ELb0EN7cutlass6half_tE19Flash_kernel_traitsILi192ELi64ELi64ELi8ES3_EELb1ELb0ELb0ELb0ELb0ELb0ELb0EEEvNS_16Flash_bwd_paramsE,"ax",@progbits
	.sectioninfo	@"SHI_REGISTERS=255"
	.align	128
        .global         _ZN5flash44flash_bwd_dq_dk_dv_loop_seqk_parallel_kernelI23Flash_bwd_kernel_traitsILi192ELi64ELi64ELi8ELi4ELi2ELi2ELb0ELb0EN7cutlass6half_tE19Flash_kernel_traitsILi192ELi64ELi64ELi8ES3_EELb1ELb0ELb0ELb0ELb0ELb0ELb0EEEvNS_16Flash_bwd_paramsE
        .type           _ZN5flash44flash_bwd_dq_dk_dv_loop_seqk_parallel_kernelI23Flash_bwd_kernel_traitsILi192ELi64ELi64ELi8ELi4ELi2ELi2ELb0ELb0EN7cutlass6half_tE19Flash_kernel_traitsILi192ELi64ELi64ELi8ES3_EELb1ELb0ELb0ELb0ELb0ELb0ELb0EEEvNS_16Flash_bwd_paramsE,@function
        .size           _ZN5flash44flash_bwd_dq_dk_dv_loop_seqk_parallel_kernelI23Flash_bwd_kernel_traitsILi192ELi64ELi64ELi8ELi4ELi2ELi2ELb0ELb0EN7cutlass6half_tE19Flash_kernel_traitsILi192ELi64ELi64ELi8ES3_EELb1ELb0ELb0ELb0ELb0ELb0ELb0EEEvNS_16Flash_bwd_paramsE,(.L_x_1606 - _ZN5flash44flash_bwd_dq_dk_dv_loop_seqk_parallel_kernelI23Flash_bwd_kernel_traitsILi192ELi64ELi64ELi8ELi4ELi2ELi2ELb0ELb0EN7cutlass6half_tE19Flash_kernel_traitsILi192ELi64ELi64ELi8ES3_EELb1ELb0ELb0ELb0ELb0ELb0ELb0EEEvNS_16Flash_bwd_paramsE)
        .other          _ZN5flash44flash_bwd_dq_dk_dv_loop_seqk_parallel_kernelI23Flash_bwd_kernel_traitsILi192ELi64ELi64ELi8ELi4ELi2ELi2ELb0ELb0EN7cutlass6half_tE19Flash_kernel_traitsILi192ELi64ELi64ELi8ES3_EELb1ELb0ELb0ELb0ELb0ELb0ELb0EEEvNS_16Flash_bwd_paramsE,@"STO_CUDA_ENTRY STV_DEFAULT"
_ZN5flash44flash_bwd_dq_dk_dv_loop_seqk_parallel_kernelI23Flash_bwd_kernel_traitsILi192ELi64ELi64ELi8ELi4ELi2ELi2ELb0ELb0EN7cutlass6half_tE19Flash_kernel_traitsILi192ELi64ELi64ELi8ES3_EELb1ELb0ELb0ELb0ELb0ELb0ELb0EEEvNS_16Flash_bwd_paramsE:
.text._ZN5flash44flash_bwd_dq_dk_dv_loop_seqk_parallel_kernelI23Flash_bwd_kernel_traitsILi192ELi64ELi64ELi8ELi4ELi2ELi2ELb0ELb0EN7cutlass6half_tE19Flash_kernel_traitsILi192ELi64ELi64ELi8ES3_EELb1ELb0ELb0ELb0ELb0ELb0ELb0EEEvNS_16Flash_bwd_paramsE:
        /* <DEDUP_REMOVED lines=14> */
[----:B------:R-:W-:Y:S01]  /*00e0*/  ULDC.U8 UR4, c[0x0][0x2d8] ;  /* 0x0000b60000047ab9 */ /* 0x000fe20000000000 */
[----:B------:R-:W-:Y:S01]  /*00f0*/  IMAD.MOV.U32 R208, RZ, RZ, -0x10 ;  /* 0xfffffff0ffd07424 */ /* 0x000fe200078e00ff */
[----:B-1----:R-:W-:-:S04]  /*0100*/  SHF.R.S32.HI R2, RZ, 0x1f, R11 ;  /* 0x0000001fff027819 */ /* 0x002fc8000001140b */
[CC--:B------:R-:W-:Y:S02]  /*0110*/  LEA.HI R3, R2.reuse, R11.reuse, RZ, 0x4 ;  /* 0x0000000b02037211 */ /* 0x0c0fe400078f20ff */
[CC--:B------:R-:W-:Y:S02]  /*0120*/  LEA.HI R0, R2.reuse, R11.reuse, RZ, 0x2 ;  /* 0x0000000b02007211 */ /* 0x0c0fe400078f10ff */
[----:B------:R-:W-:Y:S02]  /*0130*/  SHF.R.S32.HI R4, RZ, 0x4, R3 ;  /* 0x00000004ff047819 */ /* 0x000fe40000011403 */
[CC--:B------:R-:W-:Y:S02]  /*0140*/  LEA.HI R8, R2.reuse, R11.reuse, RZ, 0x5 ;  /* 0x0000000b02087211 */ /* 0x0c0fe400078f28ff */
[CC--:B------:R-:W-:Y:S02]  /*0150*/  LEA.HI R10, R2.reuse, R11.reuse, RZ, 0x3 ;  /* 0x0000000b020a7211 */ /* 0x0c0fe400078f18ff */
[----:B------:R-:W-:-:S02]  /*0160*/  LEA.HI R248, R2, R11, RZ, 0x7 ;  /* 0x0000000b02f87211 */ /* 0x000fc400078f38ff */
[----:B------:R-:W-:Y:S02]  /*0170*/  LEA.HI R13, R2, R11, RZ, 0x6 ;  /* 0x0000000b020d7211 */ /* 0x000fe400078f30ff */
[C---:B------:R-:W-:Y:S02]  /*0180*/  LOP3.LUT R5, R3.reuse, 0xfffffff0, RZ, 0xc0, !PT ;  /* 0xfffffff003057812 */ /* 0x040fe400078ec0ff */
[----:B------:R-:W-:Y:S02]  /*0190*/  LOP3.LUT R2, R0, 0x7ffffffc, RZ, 0xc0, !PT ;  /* 0x7ffffffc00027812 */ /* 0x000fe400078ec0ff */
[----:B------:R-:W-:Y:S02]  /*01a0*/  LEA.HI R3, R3, R4, RZ, 0x1 ;  /* 0x0000000403037211 */ /* 0x000fe400078f08ff */
[----:B------:R-:W-:Y:S01]  /*01b0*/  SHF.R.S32.HI R7, RZ, 0x2, R0 ;  /* 0x00000002ff077819 */ /* 0x000fe20000011400 */
[----:B------:R-:W-:Y:S01]  /*01c0*/  IMAD.IADD R14, R11, 0x1, -R2 ;  /* 0x000000010b0e7824 */ /* 0x000fe200078e0a02 */
[----:B------:R-:W-:-:S02]  /*01d0*/  SHF.R.S32.HI R6, RZ, 0x1f, R0 ;  /* 0x0000001fff067819 */ /* 0x000fc40000011400 */
[----:B------:R-:W-:Y:S02]  /*01e0*/  LOP3.LUT R9, R8, 0xffffffe0, RZ, 0xc0, !PT ;  /* 0xffffffe008097812 */ /* 0x000fe400078ec0ff */
[----:B------:R-:W-:Y:S02]  /*01f0*/  LOP3.LUT R0, R10, 0xfffffff8, RZ, 0xc0, !PT ;  /* 0xfffffff80a007812 */ /* 0x000fe400078ec0ff */
[----:B------:R-:W-:Y:S01]  /*0200*/  LOP3.LUT R3, R3, 0xfffffffe, RZ, 0xc0, !PT ;  /* 0xfffffffe03037812 */ /* 0x000fe200078ec0ff */
[C---:B------:R-:W-:Y:S01]  /*0210*/  IMAD.IADD R16, R11.reuse, 0x1, -R9 ;  /* 0x000000010b107824 */ /* 0x040fe200078e0a09 */
[----:B------:R-:W-:Y:S01]  /*0220*/  SHF.R.S32.HI R237, RZ, 0x3, R10 ;  /* 0x00000003ffed7819 */ /* 0x000fe2000001140a */
[C---:B------:R-:W-:Y:S01]  /*0230*/  IMAD.IADD R0, R11.reuse, 0x1, -R0 ;  /* 0x000000010b007824 */ /* 0x040fe200078e0a00 */
[----:B------:R-:W-:Y:S01]  /*0240*/  LEA.HI R2, R6, R7, RZ, 0x3 ;  /* 0x0000000706027211 */ /* 0x000fe200078f18ff */
[----:B------:R-:W-:Y:S01]  /*0250*/  IMAD.IADD R9, R11, 0x1, -R5 ;  /* 0x000000010b097824 */ /* 0x000fe200078e0a05 */
[----:B------:R-:W-:Y:S01]  /*0260*/  SHF.R.S32.HI R17, RZ, 0x5, R8 ;  /* 0x00000005ff117819 */ /* 0x000fe20000011408 */
[----:B------:R-:W-:Y:S01]  /*0270*/  IMAD.IADD R11, R4, 0x1, -R3 ;  /* 0x00000001040b7824 */ /* 0x000fe200078e0a03 */
[----:B------:R-:W-:Y:S01]  /*0280*/  LOP3.LUT R3, R2, 0xfffffff8, RZ, 0xc0, !PT ;  /* 0xfffffff802037812 */ /* 0x000fe200078ec0ff */
[----:B------:R-:W-:Y:S01]  /*0290*/  IMAD.SHL.U32 R5, R237, 0x40, RZ ;  /* 0x00000040ed057824 */ /* 0x000fe200078e00ff */
[----:B------:R-:W-:Y:S01]  /*02a0*/  LEA.HI R6, R8, R17, RZ, 0x1 ;  /* 0x0000001108067211 */ /* 0x000fe200078f08ff */
[C---:B------:R-:W-:Y:S01]  /*02b0*/  IMAD.SHL.U32 R202, R0.reuse, 0x8, RZ ;  /* 0x0000000800ca7824 */ /* 0x040fe200078e00ff */
[----:B------:R-:W-:Y:S01]  /*02c0*/  LOP3.LUT P4, RZ, R0, 0x4, RZ, 0xc0, !PT ;  /* 0x0000000400ff7812 */ /* 0x000fe2000788c0ff */
[----:B------:R-:W-:Y:S01]  /*02d0*/  IMAD.IADD R4, R7, 0x1, -R3 ;  /* 0x0000000107047824 */ /* 0x000fe200078e0a03 */
[----:B------:R-:W-:Y:S01]  /*02e0*/  LOP3.LUT R2, R5, 0x1c0, RZ, 0xc0, !PT ;  /* 0x000001c005027812 */ /* 0x000fe200078ec0ff */
[----:B------:R-:W-:Y:S01]  /*02f0*/  IMAD.SHL.U32 R174, R11, 0x200, RZ ;  /* 0x000002000bae7824 */ /* 0x000fe200078e00ff */
[----:B------:R-:W-:Y:S01]  /*0300*/  LOP3.LUT R3, R6, 0xfffffffe, RZ, 0xc0, !PT ;  /* 0xfffffffe06037812 */ /* 0x000fe200078ec0ff */
[----:B------:R1:W-:Y:S01]  /*0310*/  STL [R1+0x4], R16 ;  /* 0x0000041001007387 */ /* 0x0003e20000100800 */
[----:B------:R-:W-:-:S02]  /*0320*/  LOP3.LUT R5, R2, 0x38, R202, 0xf8, !PT ;  /* 0x0000003802057812 */ /* 0x000fc400078ef8ca */
[----:B------:R-:W-:Y:S01]  /*0330*/  SHF.R.U32.HI R2, RZ, 0x3, R2 ;  /* 0x00000003ff027819 */ /* 0x000fe20000011602 */
[----:B------:R-:W-:Y:S01]  /*0340*/  IMAD.IADD R181, R17, 0x1, -R3 ;  /* 0x0000000111b57824 */ /* 0x000fe200078e0a03 */
[C---:B------:R-:W-:Y:S01]  /*0350*/  LOP3.LUT P3, RZ, R0.reuse, 0x2, RZ, 0xc0, !PT ;  /* 0x0000000200ff7812 */ /* 0x040fe2000786c0ff */
[----:B------:R-:W-:Y:S01]  /*0360*/  IMAD.SHL.U32 R0, R0, 0x40, RZ ;  /* 0x0000004000007824 */ /* 0x000fe200078e00ff */
[----:B------:R-:W-:Y:S01]  /*0370*/  LOP3.LUT R7, R5, R2, RZ, 0x3c, !PT ;  /* 0x0000000205077212 */ /* 0x000fe200078e3cff */
[----:B------:R-:W-:Y:S01]  /*0380*/  IMAD.SHL.U32 R2, R181, 0x10, RZ ;  /* 0x00000010b5027824 */ /* 0x000fe200078e00ff */
[----:B------:R-:W-:Y:S02]  /*0390*/  SHF.R.S32.HI R3, RZ, 0x1f, R9 ;  /* 0x0000001fff037819 */ /* 0x000fe40000011409 */
[----:B------:R-:W-:Y:S02]  /*03a0*/  LOP3.LUT R0, R0, 0x1c0, RZ, 0xc0, !PT ;  /* 0x000001c000007812 */ /* 0x000fe400078ec0ff */
[----:B------:R-:W-:-:S02]  /*03b0*/  LEA.HI R12, R3, R9, RZ, 0x3 ;  /* 0x00000009030c7211 */ /* 0x000fc400078f18ff */
[----:B------:R-:W-:Y:S02]  /*03c0*/  LOP3.LUT R6, R0, 0x10, R2, 0xf8, !PT ;  /* 0x0000001000067812 */ /* 0x000fe400078ef802 */
[----:B------:R-:W-:Y:S02]  /*03d0*/  LOP3.LUT R2, R4, 0x1, RZ, 0xc0, !PT ;  /* 0x0000000104027812 */ /* 0x000fe400078ec0ff */
[----:B------:R-:W-:Y:S02]  /*03e0*/  SHF.R.S32.HI R248, RZ, 0x7, R248 ;  /* 0x00000007fff87819 */ /* 0x000fe400000114f8 */
[----:B------:R-:W-:Y:S02]  /*03f0*/  ISETP.NE.U32.AND P0, PT, R2, 0x1, PT ;  /* 0x000000010200780c */ /* 0x000fe40003f05070 */
[----:B------:R-:W-:Y:S01]  /*0400*/  LOP3.LUT R171, R0, 0x8, R10, 0xf8, !PT ;  /* 0x0000000800ab7812 */ /* 0x000fe200078ef80a */
[----:B------:R-:W-:Y:S01]  /*0410*/  IMAD R3, R248, 0x800, R174 ;  /* 0x00000800f8037824 */ /* 0x000fe200078e02ae */
[----:B------:R-:W-:Y:S01]  /*0420*/  LOP3.LUT R5, R12, 0xfffffff8, RZ, 0xc0, !PT ;  /* 0xfffffff80c057812 */ /* 0x000fe200078ec0ff */
[----:B------:R-:W-:Y:S01]  /*0430*/  IMAD.SHL.U32 R19, R248, 0x20, RZ ;  /* 0x00000020f8137824 */ /* 0x000fe200078e00ff */
[----:B------:R-:W-:-:S02]  /*0440*/  SHF.R.S32.HI R2, RZ, 0x6, R13 ;  /* 0x00000006ff027819 */ /* 0x000fc4000001140d */
[----:B------:R-:W-:Y:S01]  /*0450*/  SHF.R.U32.HI R0, RZ, 0x3, R0 ;  /* 0x00000003ff007819 */ /* 0x000fe20000011600 */
[----:B------:R-:W-:Y:S01]  /*0460*/  IMAD.IADD R18, R9, 0x1, -R5 ;  /* 0x0000000109127824 */ /* 0x000fe200078e0a05 */
[C---:B------:R-:W-:Y:S01]  /*0470*/  R2P PR, R4.reuse, 0x6 ;  /* 0x0000000604007804 */ /* 0x040fe20000000000 */
[----:B------:R-:W-:Y:S01]  /*0480*/  IMAD.SHL.U32 R4, R4, 0x40, RZ ;  /* 0x0000004004047824 */ /* 0x000fe200078e00ff */
[----:B------:R-:W-:Y:S01]  /*0490*/  LOP3.LUT R10, R6, 0x8, R10, 0xf8, !PT ;  /* 0x00000008060a7812 */ /* 0x000fe200078ef80a */
[C---:B------:R-:W-:Y:S01]  /*04a0*/  IMAD R15, R2.reuse, 0x200, R7 ;  /* 0x00000200020f7824 */ /* 0x040fe200078e0207 */
[----:B------:R-:W-:Y:S01]  /*04b0*/  LOP3.LUT R171, R171, R0, RZ, 0x3c, !PT ;  /* 0x00000000abab7212 */ /* 0x000fe200078e3cff */
[----:B------:R-:W-:Y:S01]  /*04c0*/  IMAD.SHL.U32 R2, R2, 0x8, RZ ;  /* 0x0000000802027824 */ /* 0x000fe200078e00ff */
[----:B------:R-:W-:Y:S01]  /*04d0*/  SHF.R.S32.HI R5, RZ, 0x1f, R8 ;  /* 0x0000001fff057819 */ /* 0x000fe20000011408 */
[----:B------:R-:W-:Y:S01]  /*04e0*/  IMAD.SHL.U32 R6, R11, 0x8, RZ ;  /* 0x000000080b067824 */ /* 0x000fe200078e00ff */
[----:B------:R-:W-:Y:S01]  /*04f0*/  LOP3.LUT R174, R174, R10, R0, 0xf6, !PT ;  /* 0x0000000aaeae7212 */ /* 0x000fe200078ef600 */
[----:B------:R-:W-:Y:S01]  /*0500*/  IMAD.IADD R171, R3, 0x1, R171 ;  /* 0x0000000103ab7824 */ /* 0x000fe200078e02ab */
[----:B------:R-:W-:Y:S01]  /*0510*/  LOP3.LUT R0, R4, 0x1c0, RZ, 0xc0, !PT ;  /* 0x000001c004007812 */ /* 0x000fe200078ec0ff */
[----:B------:R-:W-:Y:S01]  /*0520*/  IMAD.SHL.U32 R4, R11, 0x20, RZ ;  /* 0x000000200b047824 */ /* 0x000fe200078e00ff */
[----:B------:R-:W-:Y:S01]  /*0530*/  LEA.HI R5, R5, R17, RZ, 0x2 ;  /* 0x0000001105057211 */ /* 0x000fe200078f10ff */
[----:B------:R1:W-:Y:S01]  /*0540*/  STL [R1+0xc], R18 ;  /* 0x00000c1201007387 */ /* 0x0003e20000100800 */
[----:B------:R-:W-:Y:S01]  /*0550*/  LOP3.LUT R2, R2, 0x18, RZ, 0xc0, !PT ;  /* 0x0000001802027812 */ /* 0x000fe200078ec0ff */
[----:B------:R-:W-:Y:S01]  /*0560*/  IMAD.SHL.U32 R172, R171, 0x2, RZ ;  /* 0x00000002abac7824 */ /* 0x000fe200078e00ff */
[----:B------:R-:W-:Y:S01]  /*0570*/  SHF.R.U32.HI R3, RZ, 0x3, R0 ;  /* 0x00000003ff037819 */ /* 0x000fe20000011600 */
[----:B------:R1:W-:Y:S01]  /*0580*/  STL [R1+0x8], R15 ;  /* 0x0000080f01007387 */ /* 0x0003e20000100800 */
[----:B------:R-:W-:Y:S01]  /*0590*/  LOP3.LUT R5, R5, 0xfffffffc, RZ, 0xc0, !PT ;  /* 0xfffffffc05057812 */ /* 0x000fe200078ec0ff */
[----:B------:R-:W-:Y:S01]  /*05a0*/  IMAD.SHL.U32 R191, R15, 0x2, RZ ;  /* 0x000000020fbf7824 */ /* 0x000fe200078e00ff */
[----:B------:R-:W-:Y:S01]  /*05b0*/  LOP3.LUT R8, R2, 0x20, R4, 0xf8, !PT ;  /* 0x0000002002087812 */ /* 0x000fe200078ef804 */
[----:B------:R-:W-:Y:S01]  /*05c0*/  IMAD.SHL.U32 R4, R14, 0x2, RZ ;  /* 0x000000020e047824 */ /* 0x000fe200078e00ff */
[----:B------:R-:W-:Y:S01]  /*05d0*/  LOP3.LUT R9, R3, R0, R2, 0x1e, !PT ;  /* 0x0000000003097212 */ /* 0x000fe200078e1e02 */
[----:B------:R-:W-:Y:S01]  /*05e0*/  IMAD.SHL.U32 R2, R18, 0x40, RZ ;  /* 0x0000004012027824 */ /* 0x000fe200078e00ff */
[----:B------:R-:W-:Y:S01]  /*05f0*/  LOP3.LUT R0, R0, 0x20, R19, 0xf8, !PT ;  /* 0x0000002000007812 */ /* 0x000fe200078ef813 */
[----:B------:R-:W-:Y:S01]  /*0600*/  IMAD.IADD R247, R17, 0x1, -R5 ;  /* 0x0000000111f77824 */ /* 0x000fe200078e0a05 */
[----:B------:R-:W-:Y:S01]  /*0610*/  SEL R169, R169, 0xffffffe0, !P3 ;  /* 0xffffffe0a9a97807 */ /* 0x000fe20005800000 */
[----:B------:R-:W-:Y:S01]  /*0620*/  IMAD.SHL.U32 R5, R12, 0x40, RZ ;  /* 0x000000400c057824 */ /* 0x000fe200078e00ff */
[----:B------:R-:W-:-:S02]  /*0630*/  LOP3.LUT R2, R2, 0x1c0, RZ, 0xc0, !PT ;  /* 0x000001c002027812 */ /* 0x000fc400078ec0ff */
[----:B------:R-:W-:Y:S01]  /*0640*/  LOP3.LUT R7, R0, R3, RZ, 0x3c, !PT ;  /* 0x0000000300077212 */ /* 0x000fe200078e3cff */
[----:B------:R-:W-:Y:S01]  /*0650*/  IMAD R0, R247, 0x400, R4 ;  /* 0x00000400f7007824 */ /* 0x000fe200078e0204 */
[----:B------:R-:W-:Y:S01]  /*0660*/  SHF.R.U32.HI R3, RZ, 0x3, R2 ;  /* 0x00000003ff037819 */ /* 0x000fe20000011602 */
[----:B------:R-:W-:Y:S01]  /*0670*/  IMAD R4, R181, 0x400, R4 ;  /* 0x00000400b5047824 */ /* 0x000fe200078e0204 */
[----:B------:R-:W-:Y:S01]  /*0680*/  LOP3.LUT R6, R2, 0x8, R6, 0xf8, !PT ;  /* 0x0000000802067812 */ /* 0x000fe200078ef806 */
[----:B------:R-:W-:Y:S01]  /*0690*/  IMAD.IADD R7, R0, 0x1, R7 ;  /* 0x0000000100077824 */ /* 0x000fe200078e0207 */
[----:B------:R-:W-:Y:S01]  /*06a0*/  LOP3.LUT R0, R5, 0xfffffe00, RZ, 0xc0, !PT ;  /* 0xfffffe0005007812 */ /* 0x000fe200078ec0ff */
[----:B------:R-:W-:Y:S01]  /*06b0*/  IMAD.IADD R4, R4, 0x1, R9 ;  /* 0x0000000104047824 */ /* 0x000fe200078e0209 */
[----:B------:R-:W-:Y:S01]  /*06c0*/  LOP3.LUT R2, R3, R8, R2, 0x1e, !PT ;  /* 0x0000000803027212 */ /* 0x000fe200078e1e02 */
[----:B------:R-:W-:Y:S01]  /*06d0*/  IMAD.SHL.U32 R206, R7, 0x2, RZ ;  /* 0x0000000207ce7824 */ /* 0x000fe200078e00ff */
[----:B------:R-:W-:Y:S01]  /*06e0*/  LOP3.LUT R3, R6, R3, RZ, 0x3c, !PT ;  /* 0x0000000306037212 */ /* 0x000fe200078e3cff */
[--C-:B------:R-:W-:Y:S01]  /*06f0*/  IMAD R187, R247, 0x400, R0.reuse ;  /* 0x00000400f7bb7824 */ /* 0x100fe200078e0200 */
[----:B------:R-:W-:Y:S01]  /*0700*/  LOP3.LUT R186, R2, R0, RZ, 0xfc, !PT ;  /* 0x0000000002ba7212 */ /* 0x000fe200078efcff */
[----:B------:R-:W-:Y:S01]  /*0710*/  IMAD R181, R181, 0x400, R0 ;  /* 0x00000400b5b57824 */ /* 0x000fe200078e0200 */
[----:B------:R-:W-:Y:S01]  /*0720*/  SHF.R.S32.HI R0, RZ, 0x1f, R16 ;  /* 0x0000001fff007819 */ /* 0x000fe20000011410 */
[----:B------:R-:W-:Y:S01]  /*0730*/  IMAD R169, R171, 0x2, R169 ;  /* 0x00000002aba97824 */ /* 0x000fe200078e02a9 */
[----:B------:R-:W-:Y:S01]  /*0740*/  SEL R173, R173, 0xffffffc0, !P4 ;  /* 0xffffffc0adad7807 */ /* 0x000fe20006000000 */
[----:B------:R-:W-:Y:S01]  /*0750*/  IMAD.IADD R181, R3, 0x1, R181 ;  /* 0x0000000103b57824 */ /* 0x000fe200078e02b5 */
[----:B------:R-:W-:Y:S01]  /*0760*/  LEA.HI R0, R0, R16, RZ, 0x2 ;  /* 0x0000001000007211 */ /* 0x000fe200078f10ff */
[----:B------:R-:W-:Y:S01]  /*0770*/  IMAD.IADD R187, R187, 0x1, R3 ;  /* 0x00000001bbbb7824 */ /* 0x000fe200078e0203 */
[----:B------:R-:W-:Y:S01]  /*0780*/  SEL R208, R208, 0x10, !P0 ;  /* 0x00000010d0d07807 */ /* 0x000fe20004000000 */
[----:B------:R-:W-:Y:S01]  /*0790*/  IMAD R171, R171, 0x2, R173 ;  /* 0x00000002abab7824 */ /* 0x000fe200078e02ad */
[----:B------:R-:W-:Y:S01]  /*07a0*/  IADD3 R207, R206, 0x20, RZ ;  /* 0x00000020cecf7810 */ /* 0x000fe20007ffe0ff */
[----:B------:R-:W-:Y:S01]  /*07b0*/  IMAD.IADD R170, R173, 0x1, R169 ;  /* 0x00000001adaa7824 */ /* 0x000fe200078e02a9 */
[----:B------:R-:W-:Y:S01]  /*07c0*/  SHF.R.S32.HI R0, RZ, 0x2, R0 ;  /* 0x00000002ff007819 */ /* 0x000fe20000011400 */
[----:B------:R-:W-:Y:S01]  /*07d0*/  IMAD R173, R174, 0x2, R173 ;  /* 0x00000002aead7824 */ /* 0x000fe200078e02ad */
[----:B------:R-:W-:Y:S01]  /*07e0*/  LEA R238, R4, 0x12000, 0x1 ;  /* 0x0001200004ee7811 */ /* 0x000fe200078e08ff */
[C---:B------:R-:W-:Y:S01]  /*07f0*/  IMAD.IADD R209, R206.reuse, 0x1, R208 ;  /* 0x00000001ced17824 */ /* 0x040fe200078e02d0 */
[----:B------:R-:W-:Y:S01]  /*0800*/  @P1 IADD3 R207, R206, -0x20, RZ ;  /* 0xffffffe0cecf1810 */ /* 0x000fe20007ffe0ff */
[----:B------:R-:W-:Y:S01]  /*0810*/  IMAD R214, R247, 0x10, R0 ;  /* 0x00000010f7d67824 */ /* 0x000fe200078e0200 */
[----:B------:R-:W-:Y:S01]  /*0820*/  IADD3 R239, R238, 0x40, RZ ;  /* 0x00000040eeef7810 */ /* 0x000fe20007ffe0ff */
[----:B------:R-:W-:Y:S01]  /*0830*/  IMAD.SHL.U32 R174, R174, 0x2, RZ ;  /* 0x00000002aeae7824 */ /* 0x000fe200078e00ff */
[----:B------:R-:W-:Y:S01]  /*0840*/  SHF.R.S32.HI R2, RZ, 0x1f, R237 ;  /* 0x0000001fff027819 */ /* 0x000fe200000114ed */
[----:B------:R-:W-:Y:S01]  /*0850*/  IMAD.IADD R208, R208, 0x1, R207 ;  /* 0x00000001d0d07824 */ /* 0x000fe200078e02cf */
[----:B------:R-:W-:-:S02]  /*0860*/  IADD3 R212, R202, 0x40, RZ ;  /* 0x00000040cad47810 */ /* 0x000fc40007ffe0ff */
[----:B------:R-:W-:Y:S02]  /*0870*/  IADD3 R213, R202, 0x80, RZ ;  /* 0x00000080cad57810 */ /* 0x000fe40007ffe0ff */
[----:B------:R-:W-:Y:S02]  /*0880*/  LEA R181, R181, 0x1e000, 0x1 ;  /* 0x0001e000b5b57811 */ /* 0x000fe400078e08ff */
[----:B-1----:R-:W-:Y:S02]  /*0890*/  @P2 IADD3 R239, R238, -0x40, RZ ;  /* 0xffffffc0eeef2810 */ /* 0x002fe40007ffe0ff */
.L_x_1086:
[----:B-1-3--:R-:W1:Y:S01]  /*08a0*/  S2R R35, SR_CTAID.Y ;  /* 0x0000000000237919 */ /* 0x00ae620000002600 */
[----:B--2---:R-:W2:Y:S01]  /*08b0*/  LDC.U8 R0, c[0x0][0x312] ;  /* 0x0000c480ff007b82 */ /* 0x004ea20000000000 */
[----:B------:R-:W-:Y:S02]  /*08c0*/  ISETP.NE.U32.AND P1, PT, RZ, c[0x0][0x240], PT ;  /* 0x00009000ff007a0c */ /* 0x000fe40003f25070 */
[----:B------:R-:W3:Y:S01]  /*08d0*/  S2R R2, SR_CTAID.Y ;  /* 0x0000000000027919 */ /* 0x000ee20000002600 */
[----:B------:R-:W-:Y:S02]  /*08e0*/  ISETP.EQ.U32.AND P5, PT, RZ, c[0x0][0x248], PT ;  /* 0x00009200ff007a0c */ /* 0x000fe40003fa2070 */
[----:B------:R-:W-:-:S02]  /*08f0*/  ISETP.NE.AND.EX P1, PT, RZ, c[0x0][0x244], PT, P1 ;  /* 0x00009100ff007a0c */ /* 0x000fc40003f25310 */
        /* <DEDUP_REMOVED lines=25> */
[----:B---3--:R1:W-:Y:S07]  /*0a90*/  STL [R1], R9 ;  /* 0x0000000901007387 */ /* 0x0083ee0000100800 */
[----:B----4-:R-:W-:Y:S05]  /*0aa0*/  @!P0 BRA `(.L_x_1040) ;  /* 0x0000003000008947 */ /* 0x010fea0003800000 */
[----:B------:R-:W2:Y:S02]  /*0ab0*/  @P4 LDG.E R4, [R2.64+0x4] ;  /* 0x0000040602044981 */ /* 0x000ea4000c1e1900 */
[----:B--2---:R-:W-:-:S06]  /*0ac0*/  @P4 IADD3 R4, R4, -R9, RZ ;  /* 0x8000000904044210 */ /* 0x004fcc0007ffe0ff */
[----:B------:R2:W5:Y:S02]  /*0ad0*/  @!P4 LDG.E R4, [R2.64] ;  /* 0x000000060204c981 */ /* 0x000564000c1e1900 */
.L_x_1040:
[----:B------:R-:W-:-:S04]  /*0ae0*/  ISETP.NE.U32.AND P2, PT, RZ, c[0x0][0x258], PT ;  /* 0x00009600ff007a0c */ /* 0x000fc80003f45070 */
[----:B------:R-:W-:-:S13]  /*0af0*/  ISETP.NE.AND.EX P2, PT, RZ, c[0x0][0x25c], PT, P2 ;  /* 0x00009700ff007a0c */ /* 0x000fda0003f45320 */
[----:B--2---:R-:W-:-:S04]  /*0b00*/  @P2 IADD3 R2, P0, R8, c[0x0][0x258], RZ ;  /* 0x0000960008022a10 */ /* 0x004fc80007f1e0ff */
        /* <DEDUP_REMOVED lines=41> */
.L_x_1042:
        /* <DEDUP_REMOVED lines=15> */
.L_x_1043:
[----:B------:R-:W-:Y:S01]  /*0e90*/  IABS R14, c[0x0][0x1c8] ;  /* 0x00007200000e7a13 */ /* 0x000fe20000000000 */
[----:B------:R-:W2:Y:S01]  /*0ea0*/  S2R R36, SR_CTAID.Z ;  /* 0x0000000000247919 */ /* 0x000ea20000002700 */
[----:B------:R-:W3:Y:S01]  /*0eb0*/  LDC.U8 R15, c[0x0][0x328] ;  /* 0x0000ca00ff0f7b82 */ /* 0x000ee20000000000 */
[----:B------:R-:W-:Y:S01]  /*0ec0*/  IMAD.MOV.U32 R12, RZ, RZ, c[0x0][0x224] ;  /* 0x00008900ff0c7624 */ /* 0x000fe200078e00ff */
[----:B------:R-:W4:Y:S01]  /*0ed0*/  I2F.RP R2, R14 ;  /* 0x0000000e00027306 */ /* 0x000f220000209400 */
[C---:B------:R-:W-:Y:S01]  /*0ee0*/  @P0 IMAD.WIDE.U32 R4, R0.reuse, c[0x0][0x370], RZ ;  /* 0x0000dc0000040a25 */ /* 0x040fe200078e00ff */
[----:B------:R-:W5:Y:S02]  /*0ef0*/  S2R R17, SR_CTAID.X ;  /* 0x0000000000117919 */ /* 0x000f640000002500 */
[----:B------:R-:W-:Y:S01]  /*0f00*/  SHF.R.S32.HI R12, RZ, 0x1f, R12 ;  /* 0x0000001fff0c7819 */ /* 0x000fe2000001140c */
[----:B------:R-:W-:Y:S01]  /*0f10*/  @P0 IMAD R11, R0, c[0x0][0x374], R5 ;  /* 0x0000dd00000b0a24 */ /* 0x000fe200078e0205 */
[----:B-1----:R-:W-:Y:S01]  /*0f20*/  @P0 MOV R9, R4 ;  /* 0x0000000400090202 */ /* 0x002fe20000000f00 */
[----:B------:R-:W-:Y:S01]  /*0f30*/  @!P0 IMAD.WIDE.U32 R4, R35, c[0x0][0x368], RZ ;  /* 0x0000da0023048a25 */ /* 0x000fe200078e00ff */
[----:B------:R-:W1:Y:S03]  /*0f40*/  LDC.U8 R25, c[0x0][0x3d0] ;  /* 0x0000f400ff197b82 */ /* 0x000e660000000000 */
[----:B------:R-:W-:-:S02]  /*0f50*/  IMAD.MOV.U32 R33, RZ, RZ, c[0x0][0x22c] ;  /* 0x00008b00ff217624 */ /* 0x000fc400078e00ff */
[----:B------:R-:W-:Y:S02]  /*0f60*/  @!P0 IMAD.MOV.U32 R9, RZ, RZ, R4 ;  /* 0x000000ffff098224 */ /* 0x000fe400078e0004 */
[----:B------:R-:W-:Y:S01]  /*0f70*/  IMAD.WIDE R22, R33, c[0x0][0x1c0], RZ ;  /* 0x0000700021167a25 */ /* 0x000fe200078e02ff */
[----:B----4-:R-:W4:Y:S01]  /*0f80*/  MUFU.RCP R2, R2 ;  /* 0x0000000200027308 */ /* 0x010f220000001000 */
[----:B--2---:R-:W-:Y:S02]  /*0f90*/  IABS R7, R36 ;  /* 0x0000002400077213 */ /* 0x004fe40000000000 */
[C---:B------:R-:W-:Y:S01]  /*0fa0*/  IMAD R31, R36.reuse, c[0x0][0x22c], RZ ;  /* 0x00008b00241f7a24 */ /* 0x040fe200078e02ff */
[----:B------:R-:W-:Y:S02]  /*0fb0*/  LOP3.LUT R8, R36, c[0x0][0x1c8], RZ, 0x3c, !PT ;  /* 0x0000720024087a12 */ /* 0x000fe400078e3cff */
[----:B---3--:R-:W-:Y:S02]  /*0fc0*/  ISETP.NE.AND P2, PT, R15, RZ, PT ;  /* 0x000000ff0f00720c */ /* 0x008fe40003f45270 */
[----:B------:R-:W-:-:S02]  /*0fd0*/  ISETP.GE.AND P3, PT, R8, RZ, PT ;  /* 0x000000ff0800720c */ /* 0x000fc40003f66270 */
[----:B------:R-:W-:Y:S02]  /*0fe0*/  SHF.L.U64.HI R8, R35, 0x7, R18 ;  /* 0x0000000723087819 */ /* 0x000fe40000010212 */
[----:B------:R-:W-:Y:S02]  /*0ff0*/  SHF.R.S32.HI R38, RZ, 0x1f, R36 ;  /* 0x0000001fff267819 */ /* 0x000fe40000011424 */
[----:B----4-:R-:W-:Y:S02]  /*1000*/  IADD3 R2, R2, 0xffffffe, RZ ;  /* 0x0ffffffe02027810 */ /* 0x010fe40007ffe0ff */
[----:B------:R-:W-:Y:S02]  /*1010*/  SEL R8, R8, RZ, P1 ;  /* 0x000000ff08087207 */ /* 0x000fe40000800000 */
[----:B------:R-:W2:Y:S01]  /*1020*/  F2I.FTZ.U32.TRUNC.NTZ R3, R2 ;  /* 0x0000000200037305 */ /* 0x000ea2000021f000 */
[----:B------:R-:W-:Y:S02]  /*1030*/  SHF.R.S32.HI R32, RZ, 0x1f, R31 ;  /* 0x0000001fff207819 */ /* 0x000fe4000001141f */
[----:B--2---:R-:W-:-:S05]  /*1040*/  IADD3 R2, RZ, -R3, RZ ;  /* 0x80000003ff027210 */ /* 0x004fca0007ffe0ff */
        /* <DEDUP_REMOVED lines=31> */
[----:B-1----:R-:W-:Y:S01]  /*1240*/  ISETP.NE.AND P1, PT, R25, RZ, PT ;  /* 0x000000ff1900720c */ /* 0x002fe20003f25270 */
[----:B------:R-:W-:Y:S01]  /*1250*/  IMAD.WIDE.U32 R6, R22, R6, RZ ;  /* 0x0000000616067225 */ /* 0x000fe200078e00ff */
[----:B------:R-:W-:-:S02]  /*1260*/  @P0 IADD3 R15, R5, R3, RZ ;  /* 0x00000003050f0210 */ /* 0x000fc40007ffe0ff */
[----:B------:R-:W-:Y:S01]  /*1270*/  @P5 IADD3 R2, R2, 0x1, RZ ;  /* 0x0000000102025810 */ /* 0x000fe20007ffe0ff */
[----:B------:R-:W-:Y:S01]  /*1280*/  IMAD R8, R22, R8, R14 ;  /* 0x0000000816087224 */ /* 0x000fe200078e020e */
[----:B------:R-:W-:Y:S01]  /*1290*/  @P2 SEL R4, R4, R0, !P0 ;  /* 0x0000000004042207 */ /* 0x000fe20004000000 */
[----:B-----5:R-:W-:-:S03]  /*12a0*/  IMAD.WIDE.U32 R22, R17, c[0x0][0x3d8], RZ ;  /* 0x0000f60011167a25 */ /* 0x020fc600078e00ff */
[----:B------:R-:W-:Y:S01]  /*12b0*/  IADD3 R13, R7, R8, RZ ;  /* 0x00000008070d7210 */ /* 0x000fe20007ffe0ff */
[----:B------:R-:W-:Y:S01]  /*12c0*/  IMAD.MOV.U32 R12, RZ, RZ, R2 ;  /* 0x000000ffff0c7224 */ /* 0x000fe200078e0002 */
[----:B------:R-:W-:Y:S01]  /*12d0*/  SEL R22, R22, RZ, P1 ;  /* 0x000000ff16167207 */ /* 0x000fe20000800000 */
[----:B------:R-:W-:Y:S01]  /*12e0*/  IMAD R3, R17, c[0x0][0x3dc], R23 ;  /* 0x0000f70011037a24 */ /* 0x000fe200078e0217 */
[----:B------:R-:W-:Y:S01]  /*12f0*/  SHF.R.S32.HI R23, RZ, 0x1f, R20 ;  /* 0x0000001fff177819 */ /* 0x000fe20000011414 */
[----:B------:R-:W-:Y:S01]  /*1300*/  @!P2 IMAD R5, R35, c[0x0][0x1c0], R36 ;  /* 0x000070002305aa24 */ /* 0x000fe200078e0224 */
[----:B------:R-:W-:Y:S01]  /*1310*/  @!P3 IADD3 R12, -R12, RZ, RZ ;  /* 0x000000ff0c0cb210 */ /* 0x000fe20007ffe1ff */
[----:B------:R-:W-:Y:S01]  /*1320*/  @P2 IMAD R14, R36, c[0x0][0x234], R4 ;  /* 0x00008d00240e2a24 */ /* 0x000fe200078e0204 */
[----:B------:R-:W-:Y:S01]  /*1330*/  @!P4 LOP3.LUT R12, RZ, c[0x0][0x1c8], RZ, 0x33, !PT ;  /* 0x00007200ff0cca12 */ /* 0x000fe200078e33ff */
        /* <DEDUP_REMOVED lines=11> */
.L_x_1044:
[----:B------:R-:W-:-:S04]  /*13f0*/  IMAD R8, R35, c[0x0][0x1c0], R36 ;  /* 0x0000700023087a24 */ /* 0x000fc800078e0224 */
[----:B------:R-:W-:Y:S02]  /*1400*/  IMAD R8, R8, c[0x0][0x224], RZ ;  /* 0x0000890008087a24 */ /* 0x000fe400078e02ff */
.L_x_1045:
        /* <DEDUP_REMOVED lines=13> */
[----:B------:R-:W-:Y:S01]  /*14e0*/  IMAD.WIDE.U32 R2, R10, c[0x0][0x370], R2 ;  /* 0x0000dc000a027a25 */ /* 0x000fe200078e0002 */
[----:B------:R-:W-:Y:S01]  /*14f0*/  SHF.R.S32.HI R5, RZ, 0x1f, R5 ;  /* 0x0000001fff057819 */ /* 0x000fe20000011405 */
[----:B------:R-:W-:Y:S03]  /*1500*/  BSSY B1, `(.L_x_1041) ;  /* 0x00007a6000017945 */ /* 0x000fe60003800000 */
        /* <DEDUP_REMOVED lines=14> */
[C---:B------:R-:W-:Y:S01]  /*15f0*/  IMAD.IADD R15, R10.reuse, 0x1, R8 ;  /* 0x000000010a0f7824 */ /* 0x040fe200078e0208 */
[----:B------:R-:W-:Y:S01]  /*1600*/  SHF.R.S32.HI R39, RZ, 0x5, R39 ;  /* 0x00000005ff277819 */ /* 0x000fe20000011427 */
[----:B------:R-:W-:Y:S01]  /*1610*/  IMAD.IADD R16, R10, 0x1, R14 ;  /* 0x000000010a107824 */ /* 0x000fe200078e020e */
        /* <DEDUP_REMOVED lines=14> */
[----:B------:R-:W-:Y:S01]  /*1700*/  LEA R188, P0, R6, c[0x0][0x350], 0x2 ;  /* 0x0000d40006bc7a11 */ /* 0x000fe200078010ff */
        /* <DEDUP_REMOVED lines=50> */
.L_x_1048:
[----:B------:R-:W-:Y:S05]  /*1a30*/  BSYNC B0 ;  /* 0x0000000000007941 */ /* 0x000fea0003800000 */
.L_x_1047:
        /* <DEDUP_REMOVED lines=39> */
.L_x_1050:
[----:B------:R-:W-:Y:S05]  /*1cb0*/  BSYNC B0 ;  /* 0x0000000000007941 */ /* 0x000fea0003800000 */
.L_x_1049:
        /* <DEDUP_REMOVED lines=19> */
.L_x_1052:
        /* <DEDUP_REMOVED lines=28> */
.L_x_1053:
[----:B------:R-:W-:Y:S05]  /*1fb0*/  BSYNC B0 ;  /* 0x0000000000007941 */ /* 0x000fea0003800000 */
.L_x_1051:
        /* <DEDUP_REMOVED lines=17> */
.L_x_1055:
        /* <DEDUP_REMOVED lines=38> */
.L_x_1056:
[----:B------:R-:W-:Y:S05]  /*2330*/  BSYNC B0 ;  /* 0x0000000000007941 */ /* 0x000fea0003800000 */
.L_x_1054:
[----:B------:R-:W-:Y:S01]  /*2340*/  IMAD R11, R232, -0x40, R193 ;  /* 0xffffffc0e80b7824 */ /* 0x000fe200078e02c1 */
[C---:B------:R-:W-:Y:S01]  /*2350*/  IADD3 R0, R214.reuse, 0x8, RZ ;  /* 0x00000008d6007810 */ /* 0x040fe20007ffe0ff */
[C---:B-1----:R-:W-:Y:S01]  /*2360*/  IMAD.WIDE R2, R214.reuse, 0x4, R200 ;  /* 0x00000004d6027825 */ /* 0x042fe200078e02c8 */
[-C--:B------:R-:W-:Y:S02]  /*2370*/  ISETP.GE.AND P1, PT, R214, R10.reuse, PT ;  /* 0x0000000ad600720c */ /* 0x080fe40003f26270 */
[----:B------:R-:W-:Y:S02]  /*2380*/  ISETP.GE.AND P0, PT, R0, R10, PT ;  /* 0x0000000a0000720c */ /* 0x000fe40003f06270 */
[----:B------:R-:W-:Y:S02]  /*2390*/  ISETP.GE.AND P6, PT, R237, R11, PT ;  /* 0x0000000bed00720c */ /* 0x000fe40003fc6270 */
[----:B------:R-:W-:Y:S02]  /*23a0*/  MOV R204, 0x7f800000 ;  /* 0x7f80000000cc7802 */ /* 0x000fe40000000f00 */
[----:B------:R-:W-:Y:S01]  /*23b0*/  MOV R205, 0x7f800000 ;  /* 0x7f80000000cd7802 */ /* 0x000fe20000000f00 */
[----:B------:R-:W-:-:S04]  /*23c0*/  IMAD R0, R23, c[0x0][0x198], RZ ;  /* 0x0000660017007a24 */ /* 0x000fc800078e02ff */
[----:B------:R1:W5:Y:S04]  /*23d0*/  @!P1 LDG.E R204, [R2.64] ;  /* 0x0000000602cc9981 */ /* 0x000368000c1e1900 */
[----:B------:R1:W5:Y:S01]  /*23e0*/  @!P0 LDG.E R205, [R2.64+0x20] ;  /* 0x0000200602cd8981 */ /* 0x000362000c1e1900 */
[C---:B------:R-:W-:Y:S01]  /*23f0*/  IMAD R0, R20.reuse, c[0x0][0x19c], R0 ;  /* 0x0000670014007a24 */ /* 0x040fe200078e0200 */
[----:B------:R-:W-:Y:S02]  /*2400*/  BSSY B0, `(.L_x_1057) ;  /* 0x000002b000007945 */ /* 0x000fe40003800000 */
[----:B------:R2:W-:Y:S04]  /*2410*/  @P6 STS.128 [R191+0x12000], RZ ;  /* 0x012000ffbf006388 */ /* 0x0005e80000000c00 */
[----:B------:R2:W-:Y:S04]  /*2420*/  @P6 STS.128 [R191+0x14000], RZ ;  /* 0x014000ffbf006388 */ /* 0x0005e80000000c00 */
[----:B------:R2:W-:Y:S01]  /*2430*/  @P6 STS.128 [R191+0x16000], RZ ;  /* 0x016000ffbf006388 */ /* 0x0005e20000000c00 */
[----:B-1----:R-:W-:-:S05]  /*2440*/  IMAD.WIDE.U32 R2, R20, c[0x0][0x198], R202 ;  /* 0x0000660014027a25 */ /* 0x002fca00078e00ca */
[----:B------:R-:W-:-:S04]  /*2450*/  IADD3 R4, P0, R26, R2, RZ ;  /* 0x000000021a047210 */ /* 0x000fc80007f1e0ff */
[----:B------:R-:W-:Y:S01]  /*2460*/  IADD3.X R5, R27, R3, R0, P0, !PT ;  /* 0x000000031b057210 */ /* 0x000fe200007fe400 */
[----:B------:R-:W-:-:S04]  /*2470*/  IMAD R0, R25, c[0x0][0x1b0], RZ ;  /* 0x00006c0019007a24 */ /* 0x000fc800078e02ff */
[C---:B------:R-:W-:Y:S02]  /*2480*/  IMAD R0, R12.reuse, c[0x0][0x1b4], R0 ;  /* 0x00006d000c007a24 */ /* 0x040fe400078e0200 */
[----:B------:R-:W-:-:S05]  /*2490*/  IMAD.WIDE.U32 R4, R12, c[0x0][0x1b0], R4 ;  /* 0x00006c000c047a25 */ /* 0x000fca00078e0004 */
[----:B------:R-:W-:Y:S01]  /*24a0*/  IADD3 R10, R5, R0, RZ ;  /* 0x00000000050a7210 */ /* 0x000fe20007ffe0ff */
        /* <DEDUP_REMOVED lines=32> */
.L_x_1058:
[----:B--2---:R-:W-:Y:S05]  /*26b0*/  BSYNC B0 ;  /* 0x0000000000007941 */ /* 0x004fea0003800000 */
.L_x_1057:
        /* <DEDUP_REMOVED lines=38> */
.L_x_1060:
[----:B------:R-:W-:Y:S05]  /*2920*/  BSYNC B0 ;  /* 0x0000000000007941 */ /* 0x000fea0003800000 */
.L_x_1059:
[----:B------:R1:W-:Y:S02]  /*2930*/  @P6 STS.128 [R191+0x18000], RZ ;  /* 0x018000ffbf006388 */ /* 0x0003e40000000c00 */
[C---:B-1----:R-:W-:Y:S01]  /*2940*/  IMAD.WIDE.U32 R2, R20.reuse, c[0x0][0x1a0], R202 ;  /* 0x0000680014027a25 */ /* 0x042fe200078e00ca */
        /* <DEDUP_REMOVED lines=43> */
.L_x_1062:
[----:B------:R-:W-:Y:S05]  /*2c00*/  BSYNC B0 ;  /* 0x0000000000007941 */ /* 0x000fea0003800000 */
.L_x_1061:
        /* <DEDUP_REMOVED lines=16> */
[C---:B------:R-:W-:Y:S01]  /*2d10*/  @!P4 LEA R4, P2, R8.reuse, c[0x0][0x170], 0x1 ;  /* 0x00005c000804ca11 */ /* 0x040fe200078408ff */
[----:B------:R-:W-:Y:S01]  /*2d20*/  IMAD.IADD R0, R9, 0x1, R0 ;  /* 0x0000000109007824 */ /* 0x000fe200078e0200 */
[----:B------:R-:W-:-:S04]  /*2d30*/  @!P1 LEA R2, P0, R8, c[0x0][0x170], 0x1 ;  /* 0x00005c0008029a11 */ /* 0x000fc800078008ff */
[C-C-:B------:R-:W-:Y:S02]  /*2d40*/  @!P5 LEA.HI.X R7, R8.reuse, c[0x0][0x174], R0.reuse, 0x1, P6 ;  /* 0x00005d000807da11 */ /* 0x140fe400030f0c00 */
[C-C-:B------:R-:W-:Y:S02]  /*2d50*/  @!P4 LEA.HI.X R5, R8.reuse, c[0x0][0x174], R0.reuse, 0x1, P2 ;  /* 0x00005d000805ca11 */ /* 0x140fe400010f0c00 */
        /* <DEDUP_REMOVED lines=14> */
[----:B------:R1:W-:Y:S02]  /*2e40*/  @!P1 LDGSTS.E.BYPASS.LTC128B.128 [R191+0x1d000], [R2.64+0x100] ;  /* 0x1d00010002bf9fae */ /* 0x0003e4000b901d46 */
.L_x_1064:
[----:B------:R-:W-:Y:S05]  /*2e50*/  BSYNC B0 ;  /* 0x0000000000007941 */ /* 0x000fea0003800000 */
.L_x_1063:
[----:B------:R-:W-:Y:S01]  /*2e60*/  IMAD.MOV.U32 R234, RZ, RZ, c[0x0][0x308] ;  /* 0x0000c200ffea7624 */ /* 0x000fe200078e00ff */
[----:B-12---:R-:W2:Y:S01]  /*2e70*/  LDL R7, [R1+0xc] ;  /* 0x00000c0001077983 */ /* 0x006ea20000100800 */
[----:B------:R-:W-:-:S03]  /*2e80*/  IMAD.MOV.U32 R235, RZ, RZ, c[0x0][0x30c] ;  /* 0x0000c300ffeb7624 */ /* 0x000fc600078e00ff */
[----:B------:R-:W0:Y:S04]  /*2e90*/  LDGDEPBAR ;  /* 0x00000000000079af */ /* 0x000e280000000000 */
[----:B---3--:R1:W3:Y:S04]  /*2ea0*/  LDG.E.64 R2, [R234.64+0x8] ;  /* 0x00000806ea027981 */ /* 0x0082e8000c1e1b00 */
[----:B-1--4-:R-:W4:Y:S01]  /*2eb0*/  LDG.E.64 R234, [R234.64] ;  /* 0x00000006eaea7981 */ /* 0x012f22000c1e1b00 */
[----:B------:R-:W-:Y:S01]  /*2ec0*/  IMAD R0, R35, c[0x0][0x1c0], R36 ;  /* 0x0000700023007a24 */ /* 0x000fe200078e0224 */
[----:B------:R-:W-:Y:S01]  /*2ed0*/  IADD3 R5, R20, 0x40, RZ ;  /* 0x0000004014057810 */ /* 0x000fe20007ffe0ff */
[----:B------:R-:W-:Y:S01]  /*2ee0*/  IMAD.MOV.U32 R180, RZ, RZ, 0x40 ;  /* 0x00000040ffb47424 */ /* 0x000fe200078e00ff */
[----:B------:R-:W-:Y:S01]  /*2ef0*/  SHF.R.S32.HI R6, RZ, 0x1f, R34 ;  /* 0x0000001fff067819 */ /* 0x000fe20000011422 */
[----:B------:R-:W-:Y:S01]  /*2f00*/  IMAD.SHL.U32 R0, R0, 0x20, RZ ;  /* 0x0000002000007824 */ /* 0x000fe200078e00ff */
[----:B------:R-:W-:Y:S01]  /*2f10*/  ISETP.GE.AND P0, PT, R5, R193, PT ;  /* 0x000000c10500720c */ /* 0x000fe20003f06270 */
[----:B------:R-:W-:Y:S01]  /*2f20*/  IMAD.SHL.U32 R176, R187, 0x2, RZ ;  /* 0x00000002bbb07824 */ /* 0x000fe200078e00ff */
[----:B------:R-:W-:Y:S01]  /*2f30*/  MOV R192, R190 ;  /* 0x000000be00c07202 */ /* 0x000fe20000000f00 */
        /* <DEDUP_REMOVED lines=48> */
[----:B---3--:R-:W-:-:S02]  /*3240*/  IADD3 R216, P2, P1, R0, R2, R34 ;  /* 0x0000000200d87210 */ /* 0x008fc4000795e022 */
[----:B------:R-:W-:Y:S01]  /*3250*/  IADD3 R0, R186, 0x3000, RZ ;  /* 0x00003000ba007810 */ /* 0x000fe20007ffe0ff */
[----:B------:R-:W-:Y:S01]  /*3260*/  CS2R R34, SRZ ;  /* 0x0000000000227805 */ /* 0x000fe2000001ff00 */
[----:B------:R-:W-:Y:S01]  /*3270*/  IADD3 R2, R187, 0x3000, RZ ;  /* 0x00003000bb027810 */ /* 0x000fe20007ffe0ff */
[----:B------:R-:W-:Y:S01]  /*3280*/  IMAD.WIDE.U32 R216, R216, -0x2daee0ad, RZ ;  /* 0xd2511f53d8d87825 */ /* 0x000fe200078e00ff */
[----:B------:R-:W-:Y:S02]  /*3290*/  SEL R0, R0, R186, !P3 ;  /* 0x000000ba00007207 */ /* 0x000fe40005800000 */
[----:B------:R-:W-:Y:S02]  /*32a0*/  SEL R2, R2, R187, !P3 ;  /* 0x000000bb02027207 */ /* 0x000fe40005800000 */
[----:B------:R-:W-:Y:S01]  /*32b0*/  IADD3.X R241, R4, R3, R6, P2, P1 ;  /* 0x0000000304f17210 */ /* 0x000fe200017e2406 */
[----:B------:R-:W-:Y:S01]  /*32c0*/  IMAD.SHL.U32 R168, R0, 0x2, RZ ;  /* 0x0000000200a87824 */ /* 0x000fe200078e00ff */
[----:B--2---:R-:W-:Y:S01]  /*32d0*/  R2P PR, R7, 0x6 ;  /* 0x0000000607007804 */ /* 0x004fe20000000000 */
[----:B------:R-:W1:Y:S01]  /*32e0*/  @P0 S2R R0, SR_TID.X ;  /* 0x0000000000000919 */ /* 0x000e620000002100 */
[----:B------:R-:W-:-:S02]  /*32f0*/  IMAD.SHL.U32 R175, R2, 0x2, RZ ;  /* 0x0000000202af7824 */ /* 0x000fc400078e00ff */
[----:B------:R-:W-:Y:S01]  /*3300*/  IMAD.MOV.U32 R2, RZ, RZ, c[0x0][0x22c] ;  /* 0x00008b00ff027624 */ /* 0x000fe200078e00ff */
[----:B------:R-:W-:Y:S02]  /*3310*/  SEL R185, R185, 0xffffffe0, !P1 ;  /* 0xffffffe0b9b97807 */ /* 0x000fe40004800000 */
[----:B------:R-:W-:Y:S01]  /*3320*/  SEL R180, R180, 0xffffffc0, !P2 ;  /* 0xffffffc0b4b47807 */ /* 0x000fe20005000000 */
[----:B------:R-:W-:Y:S01]  /*3330*/  IMAD R2, R2, c[0x0][0x1c0], RZ ;  /* 0x0000700002027a24 */ /* 0x000fe200078e02ff */
[----:B------:R-:W-:Y:S01]  /*3340*/  IADD3 R182, R181, R185, RZ ;  /* 0x000000b9b5b67210 */ /* 0x000fe20007ffe0ff */
[----:B------:R-:W-:Y:S01]  /*3350*/  IMAD.IADD R177, R185, 0x1, R176 ;  /* 0x00000001b9b17824 */ /* 0x000fe200078e02b0 */
[----:B------:R-:W-:Y:S01]  /*3360*/  IADD3 R179, R180, R176, RZ ;  /* 0x000000b0b4b37210 */ /* 0x000fe20007ffe0ff */
[----:B------:R-:W-:Y:S01]  /*3370*/  IMAD.SHL.U32 R233, R2, 0x10, RZ ;  /* 0x0000001002e97824 */ /* 0x000fe200078e00ff */
[----:B----4-:R-:W-:Y:S01]  /*3380*/  IADD3 R3, R234, 0x3c6ef372, RZ ;  /* 0x3c6ef372ea037810 */ /* 0x010fe20007ffe0ff */
[----:B------:R-:W-:Y:S01]  /*3390*/  IMAD.SHL.U32 R198, R2, 0x8, RZ ;  /* 0x0000000802c67824 */ /* 0x000fe200078e00ff */
[----:B------:R-:W-:Y:S01]  /*33a0*/  IADD3 R3, R235, 0x32370b8f, RZ ;  /* 0x32370b8feb037810 */ /* 0x000fe20007ffe0ff */
[----:B------:R-:W-:Y:S01]  /*33b0*/  IMAD.IADD R183, R181, 0x1, R180 ;  /* 0x00000001b5b77824 */ /* 0x000fe200078e02b4 */
[----:B------:R-:W-:Y:S01]  /*33c0*/  IADD3 R3, R234, 0x1715609d, RZ ;  /* 0x1715609dea037810 */ /* 0x000fe20007ffe0ff */
[----:B------:R-:W-:Y:S01]  /*33d0*/  IMAD.IADD R184, R180, 0x1, R182 ;  /* 0x00000001b4b87824 */ /* 0x000fe200078e02b6 */
[----:B------:R-:W-:Y:S01]  /*33e0*/  IADD3 R3, R235, 0x646e171e, RZ ;  /* 0x646e171eeb037810 */ /* 0x000fe20007ffe0ff */
[----:B------:R-:W-:Y:S01]  /*33f0*/  IMAD.SHL.U32 R3, R248, 0x20, RZ ;  /* 0x00000020f8037824 */ /* 0x000fe200078e00ff */
[C---:B------:R-:W-:Y:S01]  /*3400*/  IADD3 R250, R233.reuse, 0x80, RZ ;  /* 0x00000080e9fa7810 */ /* 0x040fe20007ffe0ff */
[----:B------:R-:W-:Y:S01]  /*3410*/  IMAD.IADD R178, R180, 0x1, R177 ;  /* 0x00000001b4b27824 */ /* 0x000fe200078e02b1 */
[C---:B------:R-:W-:Y:S01]  /*3420*/  IADD3 R249, R233.reuse, 0xa0, RZ ;  /* 0x000000a0e9f97810 */ /* 0x040fe20007ffe0ff */
[----:B-1----:R-:W-:Y:S01]  /*3430*/  @P0 IMAD.SHL.U32 R0, R0, 0x2, RZ ;  /* 0x0000000200000824 */ /* 0x002fe200078e00ff */
[C---:B------:R-:W-:Y:S01]  /*3440*/  IADD3 R251, R233.reuse, 0x60, RZ ;  /* 0x00000060e9fb7810 */ /* 0x040fe20007ffe0ff */
[C---:B------:R-:W-:Y:S01]  /*3450*/  IMAD.IADD R243, R198.reuse, 0x1, R250 ;  /* 0x00000001c6f37824 */ /* 0x040fe200078e02fa */
[----:B------:R-:W-:Y:S01]  /*3460*/  IADD3 R252, R233, 0x40, RZ ;  /* 0x00000040e9fc7810 */ /* 0x000fe20007ffe0ff */
[C---:B------:R-:W-:Y:S01]  /*3470*/  IMAD.IADD R242, R198.reuse, 0x1, R249 ;  /* 0x00000001c6f27824 */ /* 0x040fe200078e02f9 */
[----:B------:R-:W-:Y:S01]  /*3480*/  @P0 LOP3.LUT R240, R3, 0x6, R0, 0xf8, !PT ;  /* 0x0000000603f00812 */ /* 0x000fe200078ef800 */
[C---:B------:R-:W-:Y:S01]  /*3490*/  IMAD.IADD R244, R198.reuse, 0x1, R251 ;  /* 0x00000001c6f47824 */ /* 0x040fe200078e02fb */
[----:B------:R-:W-:Y:S01]  /*34a0*/  IADD3 R0, R233, 0x20, RZ ;  /* 0x00000020e9007810 */ /* 0x000fe20007ffe0ff */
[----:B------:R-:W-:Y:S01]  /*34b0*/  IMAD.IADD R245, R198, 0x1, R252 ;  /* 0x00000001c6f57824 */ /* 0x000fe200078e02fc */
[----:B------:R-:W-:Y:S01]  /*34c0*/  IADD3 R5, R234, -0x61c88647, RZ ;  /* 0x9e3779b9ea057810 */ /* 0x000fe20007ffe0ff */
[C---:B------:R-:W-:Y:S01]  /*34d0*/  IMAD.IADD R2, R198.reuse, 0x1, R243 ;  /* 0x00000001c6027824 */ /* 0x040fe200078e02f3 */
[C---:B------:R-:W-:Y:S01]  /*34e0*/  IADD3 R246, R198.reuse, R0, RZ ;  /* 0x00000000c6f67210 */ /* 0x040fe20007ffe0ff */
[C---:B------:R-:W-:Y:S01]  /*34f0*/  IMAD.IADD R0, R198.reuse, 0x1, R242 ;  /* 0x00000001c6007824 */ /* 0x040fe200078e02f2 */
[C---:B------:R-:W-:Y:S01]  /*3500*/  IADD3 R4, R235.reuse, -0x4498517b, RZ ;  /* 0xbb67ae85eb047810 */ /* 0x040fe20007ffe0ff */
[C---:B------:R-:W-:Y:S01]  /*3510*/  IMAD.IADD R3, R198.reuse, 0x1, R244 ;  /* 0x00000001c6037824 */ /* 0x040fe200078e02f4 */
[----:B------:R-:W-:Y:S01]  /*3520*/  IADD3 R5, R235, 0x76cf5d0a, RZ ;  /* 0x76cf5d0aeb057810 */ /* 0x000fe20007ffe0ff */
[----:B------:R-:W-:Y:S01]  /*3530*/  IMAD.IADD R220, R198, 0x1, R2 ;  /* 0x00000001c6dc7824 */ /* 0x000fe200078e0202 */
[----:B------:R-:W-:Y:S01]  /*3540*/  IADD3 R4, R234, -0x255992d5, RZ ;  /* 0xdaa66d2bea047810 */ /* 0x000fe20007ffe0ff */
[----:B------:R-:W-:Y:S01]  /*3550*/  IMAD.IADD R222, R198, 0x1, R3 ;  /* 0x00000001c6de7824 */ /* 0x000fe200078e0203 */
[----:B------:R-:W-:-:S02]  /*3560*/  IADD3 R5, R234, 0x78dde6e4, RZ ;  /* 0x78dde6e4ea057810 */ /* 0x000fc40007ffe0ff */
[C---:B------:R-:W-:Y:S01]  /*3570*/  IADD3 R4, R235.reuse, -0x126145ec, RZ ;  /* 0xed9eba14eb047810 */ /* 0x040fe20007ffe0ff */
[----:B------:R-:W-:Y:S01]  /*3580*/  IMAD.IADD R221, R198, 0x1, R222 ;  /* 0x00000001c6dd7824 */ /* 0x000fe200078e02de */
[----:B------:R-:W-:Y:S02]  /*3590*/  IADD3 R5, R235, -0x56f99767, RZ ;  /* 0xa9066899eb057810 */ /* 0x000fe40007ffe0ff */
[----:B------:R-:W-:Y:S01]  /*35a0*/  IADD3 R4, R234, -0x4ab325aa, RZ ;  /* 0xb54cda56ea047810 */ /* 0x000fe20007ffe0ff */
[C---:B------:R-:W-:Y:S01]  /*35b0*/  IMAD.IADD R4, R198.reuse, 0x1, R245 ;  /* 0x00000001c6047824 */ /* 0x040fe200078e02f5 */
[C---:B------:R-:W-:Y:S02]  /*35c0*/  IADD3 R5, R198.reuse, R246, RZ ;  /* 0x000000f6c6057210 */ /* 0x040fe40007ffe0ff */
[C---:B------:R-:W-:Y:S01]  /*35d0*/  IADD3 R218, R198.reuse, R0, RZ ;  /* 0x00000000c6da7210 */ /* 0x040fe20007ffe0ff */
[C---:B------:R-:W-:Y:S01]  /*35e0*/  IMAD.IADD R224, R198.reuse, 0x1, R4 ;  /* 0x00000001c6e07824 */ /* 0x040fe200078e0204 */
[----:B------:R-:W-:-:S02]  /*35f0*/  IADD3 R226, R198, R5, RZ ;  /* 0x00000005c6e27210 */ /* 0x000fc40007ffe0ff */
[C---:B------:R-:W-:Y:S01]  /*3600*/  IADD3 R219, R198.reuse, R220, RZ ;  /* 0x000000dcc6db7210 */ /* 0x040fe20007ffe0ff */
[C---:B------:R-:W-:Y:S01]  /*3610*/  IMAD.IADD R223, R198.reuse, 0x1, R224 ;  /* 0x00000001c6df7824 */ /* 0x040fe200078e02e0 */
[C---:B------:R-:W-:Y:S01]  /*3620*/  IADD3 R229, R198.reuse, R221, RZ ;  /* 0x000000ddc6e57210 */ /* 0x040fe20007ffe0ff */
[C---:B------:R-:W-:Y:S02]  /*3630*/  IMAD.IADD R225, R198.reuse, 0x1, R226 ;  /* 0x00000001c6e17824 */ /* 0x040fe400078e02e2 */
[C---:B------:R-:W-:Y:S02]  /*3640*/  IMAD.IADD R215, R198.reuse, 0x1, R218 ;  /* 0x00000001c6d77824 */ /* 0x040fe400078e02da */
[C---:B------:R-:W-:Y:S02]  /*3650*/  IMAD.IADD R231, R198.reuse, 0x1, R225 ;  /* 0x00000001c6e77824 */ /* 0x040fe400078e02e1 */
[C---:B------:R-:W-:Y:S02]  /*3660*/  IMAD.IADD R230, R198.reuse, 0x1, R223 ;  /* 0x00000001c6e67824 */ /* 0x040fe400078e02df */
[----:B------:R-:W-:-:S02]  /*3670*/  IMAD.IADD R228, R198, 0x1, R219 ;  /* 0x00000001c6e47824 */ /* 0x000fc400078e02db */
[----:B------:R-:W-:Y:S02]  /*3680*/  IMAD.IADD R227, R198, 0x1, R215 ;  /* 0x00000001c6e37824 */ /* 0x000fe400078e02d7 */
.L_x_1067:
[----:B------:R-:W0:Y:S01]  /*3690*/  LDGDEPBAR ;  /* 0x00000000000079af */ /* 0x000e220000000000 */
[C---:B------:R-:W-:Y:S01]  /*36a0*/  IMAD.IADD R0, R175.reuse, 0x1, R185 ;  /* 0x00000001af007824 */ /* 0x040fe200078e02b9 */
[----:B-----5:R-:W-:Y:S01]  /*36b0*/  FSETP.NEU.FTZ.AND P1, PT, R204, -INF , PT ;  /* 0xff800000cc00780b */ /* 0x020fe20003f3d000 */
[--C-:B------:R-:W-:Y:S01]  /*36c0*/  IMAD.IADD R3, R175, 0x1, R180.reuse ;  /* 0x00000001af037824 */ /* 0x100fe200078e02b4 */
[----:B------:R-:W-:Y:S01]  /*36d0*/  IADD3 R93, R234, -0x61c88647, RZ ;  /* 0x9e3779b9ea5d7810 */ /* 0x000fe20007ffe0ff */
[----:B------:R-:W-:Y:S01]  /*36e0*/  IMAD.IADD R2, R0, 0x1, R180 ;  /* 0x0000000100027824 */ /* 0x000fe200078e02b4 */
[----:B------:R-:W-:Y:S01]  /*36f0*/  IADD3 R92, R235, -0x4498517b, RZ ;  /* 0xbb67ae85eb5c7810 */ /* 0x000fe20007ffe0ff */
        /* <DEDUP_REMOVED lines=19> */
[----:B------:R-:W-:Y:S06]  /*3830*/  LDSM.16.M88.4 R72, [R2] ;  /* 0x000000000248783b */ /* 0x000fec0000000200 */
[----:B------:R-:W3:Y:S01]  /*3840*/  LDSM.16.M88.4 R80, [R170+0x12000] ;  /* 0x01200000aa50783b */ /* 0x000ee20000000200 */
[C---:B-1----:R-:W-:Y:S08]  /*3850*/  HMMA.16816.F32 R4, R68.reuse, R84, R4 ;  /* 0x000000544404723c */ /* 0x042ff00000001804 */
[C---:B------:R-:W-:Y:S01]  /*3860*/  HMMA.16816.F32 R8, R68.reuse, R86, R8 ;  /* 0x000000564408723c */ /* 0x040fe20000001808 */
[----:B------:R-:W1:Y:S07]  /*3870*/  LDSM.16.M88.4 R84, [R170+0x12800] ;  /* 0x01280000aa54783b */ /* 0x000e6e0000000200 */
[C---:B--2---:R-:W-:Y:S08]  /*3880*/  HMMA.16816.F32 R12, R68.reuse, R76, R12 ;  /* 0x0000004c440c723c */ /* 0x044ff0000000180c */
[----:B------:R-:W-:Y:S01]  /*3890*/  HMMA.16816.F32 R16, R68, R78, R16 ;  /* 0x0000004e4410723c */ /* 0x000fe20000001810 */
[----:B------:R-:W-:Y:S06]  /*38a0*/  LDSM.16.M88.4 R68, [R175+0x2000] ;  /* 0x00200000af44783b */ /* 0x000fec0000000200 */
        /* <DEDUP_REMOVED lines=8> */
[C---:B--2---:R-:W-:Y:S08]  /*3930*/  HMMA.16816.F32 R4, R68.reuse, R76, R4 ;  /* 0x0000004c4404723c */ /* 0x044ff00000001804 */
[C---:B------:R-:W-:Y:S01]  /*3940*/  HMMA.16816.F32 R8, R68.reuse, R78, R8 ;  /* 0x0000004e4408723c */ /* 0x040fe20000001808 */
[----:B------:R-:W2:Y:S07]  /*3950*/  LDSM.16.M88.4 R76, [R169+0x14800] ;  /* 0x01480000a94c783b */ /* 0x000eae0000000200 */
[C---:B-1----:R-:W-:Y:S08]  /*3960*/  HMMA.16816.F32 R12, R68.reuse, R72, R12 ;  /* 0x00000048440c723c */ /* 0x042ff0000000180c */
[----:B------:R-:W-:Y:S01]  /*3970*/  HMMA.16816.F32 R16, R68, R74, R16 ;  /* 0x0000004a4410723c */ /* 0x000fe20000001810 */
[----:B------:R-:W-:Y:S06]  /*3980*/  LDSM.16.M88.4 R68, [R3+0x2000] ;  /* 0x002000000344783b */ /* 0x000fec0000000200 */
[----:B------:R-:W1:Y:S01]  /*3990*/  LDSM.16.M88.4 R72, [R171+0x14000] ;  /* 0x01400000ab48783b */ /* 0x000e620000000200 */
[C---:B---3--:R-:W-:Y:S08]  /*39a0*/  HMMA.16816.F32 R4, R80.reuse, R84, R4 ;  /* 0x000000545004723c */ /* 0x048ff00000001804 */
[C---:B------:R-:W-:Y:S01]  /*39b0*/  HMMA.16816.F32 R8, R80.reuse, R86, R8 ;  /* 0x000000565008723c */ /* 0x040fe20000001808 */
[----:B------:R-:W3:Y:S07]  /*39c0*/  LDSM.16.M88.4 R84, [R171+0x14800] ;  /* 0x01480000ab54783b */ /* 0x000eee0000000200 */
[C---:B--2---:R-:W-:Y:S08]  /*39d0*/  HMMA.16816.F32 R12, R80.reuse, R76, R12 ;  /* 0x0000004c500c723c */ /* 0x044ff0000000180c */
[----:B------:R-:W-:Y:S01]  /*39e0*/  HMMA.16816.F32 R16, R80, R78, R16 ;  /* 0x0000004e5010723c */ /* 0x000fe20000001810 */
[----:B------:R-:W-:Y:S06]  /*39f0*/  LDSM.16.M88.4 R76, [R2+0x2000] ;  /* 0x00200000024c783b */ /* 0x000fec0000000200 */
[----:B------:R-:W2:Y:S01]  /*3a00*/  LDSM.16.M88.4 R80, [R170+0x14000] ;  /* 0x01400000aa50783b */ /* 0x000ea20000000200 */
[C---:B-1----:R-:W-:Y:S08]  /*3a10*/  HMMA.16816.F32 R4, R68.reuse, R72, R4 ;  /* 0x000000484404723c */ /* 0x042ff00000001804 */
[C---:B------:R-:W-:Y:S01]  /*3a20*/  HMMA.16816.F32 R8, R68.reuse, R74, R8 ;  /* 0x0000004a4408723c */ /* 0x040fe20000001808 */
[----:B------:R-:W-:Y:S07]  /*3a30*/  LDSM.16.M88.4 R72, [R175+0x4000] ;  /* 0x00400000af48783b */ /* 0x000fee0000000200 */
[C---:B---3--:R-:W-:Y:S08]  /*3a40*/  HMMA.16816.F32 R12, R68.reuse, R84, R12 ;  /* 0x00000054440c723c */ /* 0x048ff0000000180c */
        /* <DEDUP_REMOVED lines=8> */
[----:B------:R1:W-:Y:S06]  /*3ad0*/  LDSM.16.M88.4 R68, [R0+0x4000] ;  /* 0x004000000044783b */ /* 0x0003ec0000000200 */
[----:B------:R-:W4:Y:S01]  /*3ae0*/  LDSM.16.M88.4 R76, [R169+0x16000] ;  /* 0x01600000a94c783b */ /* 0x000f220000000200 */
[C---:B---3--:R-:W-:Y:S08]  /*3af0*/  HMMA.16816.F32 R4, R72.reuse, R84, R4 ;  /* 0x000000544804723c */ /* 0x048ff00000001804 */
[C---:B------:R-:W-:Y:S01]  /*3b00*/  HMMA.16816.F32 R8, R72.reuse, R86, R8 ;  /* 0x000000564808723c */ /* 0x040fe20000001808 */
[----:B------:R-:W3:Y:S07]  /*3b10*/  LDSM.16.M88.4 R84, [R169+0x16800] ;  /* 0x01680000a954783b */ /* 0x000eee0000000200 */
[C---:B--2---:R-:W-:Y:S04]  /*3b20*/  HMMA.16816.F32 R12, R72.reuse, R80, R12 ;  /* 0x00000050480c723c */ /* 0x044fe8000000180c */
[----:B-1----:R-:W-:Y:S04]  /*3b30*/  @P0 IMAD R0, R232, 0x40, R240 ;  /* 0x00000040e8000824 */ /* 0x002fe800078e02f0 */
[----:B------:R-:W-:Y:S01]  /*3b40*/  HMMA.16816.F32 R16, R72, R82, R16 ;  /* 0x000000524810723c */ /* 0x000fe20000001810 */
[----:B------:R1:W-:Y:S02]  /*3b50*/  LDSM.16.M88.4 R72, [R3+0x4000] ;  /* 0x004000000348783b */ /* 0x0003e40000000200 */
[-C--:B------:R-:W-:Y:S04]  /*3b60*/  @P0 ISETP.GE.AND P2, PT, R0, R193.reuse, PT ;  /* 0x000000c10000020c */ /* 0x080fe80003f46270 */
[----:B------:R-:W2:Y:S01]  /*3b70*/  LDSM.16.M88.4 R80, [R171+0x16000] ;  /* 0x01600000ab50783b */ /* 0x000ea20000000200 */
[C---:B----4-:R-:W-:Y:S08]  /*3b80*/  HMMA.16816.F32 R4, R68.reuse, R76, R4 ;  /* 0x0000004c4404723c */ /* 0x050ff00000001804 */
[C---:B------:R-:W-:Y:S01]  /*3b90*/  HMMA.16816.F32 R8, R68.reuse, R78, R8 ;  /* 0x0000004e4408723c */ /* 0x040fe20000001808 */
[----:B------:R4:W-:Y:S03]  /*3ba0*/  LDSM.16.M88.4 R76, [R2+0x4000] ;  /* 0x00400000024c783b */ /* 0x0009e60000000200 */
[----:B-1----:R-:W-:Y:S04]  /*3bb0*/  FMUL.FTZ R3, R204, 1.4426950216293334961 ;  /* 0x3fb8aa3bcc037820 */ /* 0x002fe80000410000 */
[C---:B---3--:R-:W-:Y:S04]  /*3bc0*/  HMMA.16816.F32 R12, R68.reuse, R84, R12 ;  /* 0x00000054440c723c */ /* 0x048fe8000000180c */
[----:B------:R-:W-:Y:S02]  /*3bd0*/  FSEL R3, R3, RZ, P1 ;  /* 0x000000ff03037208 */ /* 0x000fe40000800000 */
[C---:B------:R-:W-:Y:S02]  /*3be0*/  FSETP.NEU.FTZ.AND P1, PT, R205.reuse, -INF , PT ;  /* 0xff800000cd00780b */ /* 0x040fe40003f3d000 */
[----:B------:R-:W-:Y:S01]  /*3bf0*/  HMMA.16816.F32 R16, R68, R86, R16 ;  /* 0x000000564410723c */ /* 0x000fe20000001810 */
[----:B------:R-:W1:Y:S06]  /*3c00*/  LDSM.16.M88.4 R68, [R171+0x16800] ;  /* 0x01680000ab44783b */ /* 0x000e6c0000000200 */
[----:B------:R-:W3:Y:S01]  /*3c10*/  LDSM.16.M88.4 R84, [R170+0x16000] ;  /* 0x01600000aa54783b */ /* 0x000ee20000000200 */
[C---:B--2---:R-:W-:Y:S05]  /*3c20*/  HMMA.16816.F32 R4, R72.reuse, R80, R4 ;  /* 0x000000504804723c */ /* 0x044fea0000001804 */
[----:B----4-:R-:W-:Y:S02]  /*3c30*/  @P0 IADD3 R2, R0, 0x1, RZ ;  /* 0x0000000100020810 */ /* 0x010fe40007ffe0ff */
[----:B------:R-:W-:Y:S01]  /*3c40*/  IADD3 R80, R234, 0x1715609d, RZ ;  /* 0x1715609dea507810 */ /* 0x000fe20007ffe0ff */
[C---:B------:R-:W-:Y:S03]  /*3c50*/  HMMA.16816.F32 R8, R72.reuse, R82, R8 ;  /* 0x000000524808723c */ /* 0x040fe60000001808 */
[-C--:B------:R-:W-:Y:S01]  /*3c60*/  @P0 ISETP.GE.AND P3, PT, R2, R193.reuse, PT ;  /* 0x000000c10200020c */ /* 0x080fe20003f66270 */
[----:B------:R-:W-:Y:S05]  /*3c70*/  FMUL.FTZ R2, R205, 1.4426950216293334961 ;  /* 0x3fb8aa3bcd027820 */ /* 0x000fea0000410000 */
[----:B------:R-:W-:Y:S01]  /*3c80*/  FSEL R2, R2, RZ, P1 ;  /* 0x000000ff02027208 */ /* 0x000fe20000800000 */
[C---:B-1----:R-:W-:Y:S08]  /*3c90*/  HMMA.16816.F32 R12, R72.reuse, R68, R12 ;  /* 0x00000044480c723c */ /* 0x042ff0000000180c */
[----:B------:R-:W-:Y:S01]  /*3ca0*/  HMMA.16816.F32 R16, R72, R70, R16 ;  /* 0x000000464810723c */ /* 0x000fe20000001810 */
[----:B------:R-:W1:Y:S06]  /*3cb0*/  LDSM.16.M88.4 R68, [R170+0x16800] ;  /* 0x01680000aa44783b */ /* 0x000e6c0000000200 */
[----:B------:R-:W-:Y:S01]  /*3cc0*/  IMAD R72, R199, 0x4, R247 ;  /* 0x00000004c7487824 */ /* 0x000fe200078e02f7 */
[C---:B---3--:R-:W-:Y:S05]  /*3cd0*/  HMMA.16816.F32 R4, R76.reuse, R84, R4 ;  /* 0x000000544c04723c */ /* 0x048fea0000001804 */
[----:B------:R-:W-:Y:S03]  /*3ce0*/  IMAD.WIDE.U32 R72, R72, -0x326172a9, RZ ;  /* 0xcd9e8d5748487825 */ /* 0x000fe600078e00ff */
[C---:B------:R-:W-:Y:S11]  /*3cf0*/  HMMA.16816.F32 R8, R76.reuse, R86, R8 ;  /* 0x000000564c08723c */ /* 0x040ff60000001808 */
[----:B------:R-:W-:Y:S05]  /*3d00*/  @!UPT UIADD3 URZ, URZ, URZ, URZ ;  /* 0x0000003f3f3ff290 */ /* 0x000fea000fffe03f */
[----:B------:R-:W-:Y:S02]  /*3d10*/  @P0 FSEL R5, R5, -INF , !P3 ;  /* 0xff80000005050808 */ /* 0x000fe40005800000 */
[----:B------:R-:W-:Y:S02]  /*3d20*/  @P0 FSEL R6, R6, -INF , !P2 ;  /* 0xff80000006060808 */ /* 0x000fe40005000000 */
[----:B------:R-:W-:Y:S01]  /*3d30*/  @P0 FSEL R4, R4, -INF , !P2 ;  /* 0xff80000004040808 */ /* 0x000fe20005000000 */
[--C-:B------:R-:W-:Y:S01]  /*3d40*/  FFMA.FTZ R5, R5, c[0x0][0x23c], -R3.reuse ;  /* 0x00008f0005057a23 */ /* 0x100fe20000010803 */
[----:B------:R-:W-:Y:S01]  /*3d50*/  @P0 FSEL R7, R7, -INF , !P3 ;  /* 0xff80000007070808 */ /* 0x000fe20005800000 */
[----:B------:R-:W-:Y:S01]  /*3d60*/  FFMA.FTZ R6, R6, c[0x0][0x23c], -R2 ;  /* 0x00008f0006067a23 */ /* 0x000fe20000010802 */
[C---:B-1----:R-:W-:Y:S01]  /*3d70*/  HMMA.16816.F32 R12, R76.reuse, R68, R12 ;  /* 0x000000444c0c723c */ /* 0x042fe2000000180c */
[----:B------:R1:W-:Y:S02]  /*3d80*/  MUFU.EX2 R88, R5 ;  /* 0x0000000500587308 */ /* 0x0003e40000000800 */
[--C-:B------:R-:W-:Y:S05]  /*3d90*/  FFMA.FTZ R4, R4, c[0x0][0x23c], -R3.reuse ;  /* 0x00008f0004047a23 */ /* 0x100fea0000010803 */
[----:B------:R-:W-:Y:S03]  /*3da0*/  HMMA.16816.F32 R16, R76, R70, R16 ;  /* 0x000000464c10723c */ /* 0x000fe60000001810 */
[----:B------:R2:W-:Y:S10]  /*3db0*/  MUFU.EX2 R91, R6 ;  /* 0x00000006005b7308 */ /* 0x0005f40000000800 */
[----:B------:R3:W4:Y:S01]  /*3dc0*/  MUFU.EX2 R89, R4 ;  /* 0x0000000400597308 */ /* 0x0007220000000800 */
[----:B-1----:R-:W-:Y:S04]  /*3dd0*/  @P0 IADD3 R5, R0, 0x8, RZ ;  /* 0x0000000800050810 */ /* 0x002fe80007ffe0ff */
[----:B------:R-:W-:Y:S04]  /*3de0*/  @P0 ISETP.GE.AND P1, PT, R5, R193, PT ;  /* 0x000000c10500020c */ /* 0x000fe80003f26270 */
[----:B------:R-:W-:Y:S02]  /*3df0*/  @P0 FSEL R8, R8, -INF , !P1 ;  /* 0xff80000008080808 */ /* 0x000fe40004800000 */
[----:B--2---:R-:W-:Y:S01]  /*3e00*/  LOP3.LUT R6, R73, R241, R234, 0x96, !PT ;  /* 0x000000f149067212 */ /* 0x004fe200078e96ea */
[----:B------:R-:W-:Y:S01]  /*3e10*/  FFMA.FTZ R73, R7, c[0x0][0x23c], -R2 ;  /* 0x00008f0007497a23 */ /* 0x000fe20000010802 */
[----:B------:R-:W-:Y:S01]  /*3e20*/  @P0 FSEL R10, R10, -INF , !P1 ;  /* 0xff8000000a0a0808 */ /* 0x000fe20004800000 */
[----:B------:R-:W-:Y:S02]  /*3e30*/  FFMA.FTZ R8, R8, c[0x0][0x23c], -R3 ;  /* 0x00008f0008087a23 */ /* 0x000fe40000010803 */
[----:B------:R1:W2:Y:S01]  /*3e40*/  MUFU.EX2 R90, R73 ;  /* 0x00000049005a7308 */ /* 0x0002a20000000800 */
[----:B------:R-:W-:Y:S04]  /*3e50*/  IMAD.WIDE.U32 R6, R6, -0x2daee0ad, RZ ;  /* 0xd2511f5306067825 */ /* 0x000fe800078e00ff */
[----:B---3--:R-:W-:Y:S02]  /*3e60*/  IMAD R4, R232, 0x2, R248 ;  /* 0x00000002e8047824 */ /* 0x008fe400078e02f8 */
[----:B------:R-:W-:Y:S03]  /*3e70*/  FFMA.FTZ R10, R10, c[0x0][0x23c], -R2 ;  /* 0x00008f000a0a7a23 */ /* 0x000fe60000010802 */
[----:B------:R3:W2:Y:S01]  /*3e80*/  MUFU.EX2 R84, R8 ;  /* 0x0000000800547308 */ /* 0x0006a20000000800 */
[----:B------:R-:W-:Y:S05]  /*3e90*/  LOP3.LUT R4, R217, R235, R4, 0x96, !PT ;  /* 0x000000ebd9047212 */ /* 0x000fea00078e9604 */
[----:B------:R-:W-:Y:S04]  /*3ea0*/  IMAD.WIDE.U32 R4, R4, -0x326172a9, RZ ;  /* 0xcd9e8d5704047825 */ /* 0x000fe800078e00ff */
[----:B------:R2:W-:Y:S01]  /*3eb0*/  MUFU.EX2 R87, R10 ;  /* 0x0000000a00577308 */ /* 0x0005e20000000800 */
[----:B------:R-:W-:Y:S02]  /*3ec0*/  LOP3.LUT R74, R5, R72, R93, 0x96, !PT ;  /* 0x00000048054a7212 */ /* 0x000fe400078e965d */
[----:B------:R-:W-:Y:S02]  /*3ed0*/  @P0 IADD3 R5, R0, 0x9, RZ ;  /* 0x0000000900050810 */ /* 0x000fe40007ffe0ff */
[----:B------:R-:W-:Y:S01]  /*3ee0*/  LOP3.LUT R72, R7, R216, R92, 0x96, !PT ;  /* 0x000000d807487212 */ /* 0x000fe200078e965c */
[----:B------:R-:W-:Y:S01]  /*3ef0*/  IMAD.WIDE.U32 R74, R74, -0x2daee0ad, RZ ;  /* 0xd2511f534a4a7825 */ /* 0x000fe200078e00ff */
[-C--:B------:R-:W-:Y:S02]  /*3f00*/  @P0 ISETP.GE.AND P2, PT, R5, R193.reuse, PT ;  /* 0x000000c10500020c */ /* 0x080fe40003f46270 */
[----:B------:R-:W-:Y:S01]  /*3f10*/  IADD3 R92, R234, 0x3c6ef372, RZ ;  /* 0x3c6ef372ea5c7810 */ /* 0x000fe20007ffe0ff */
[----:B-1----:R-:W-:Y:S01]  /*3f20*/  IMAD.WIDE.U32 R72, R72, -0x326172a9, RZ ;  /* 0xcd9e8d5748487825 */ /* 0x002fe200078e00ff */
[----:B------:R-:W-:Y:S02]  /*3f30*/  @P0 FSEL R9, R9, -INF , !P2 ;  /* 0xff80000009090808 */ /* 0x000fe40005000000 */
[----:B------:R-:W-:Y:S02]  /*3f40*/  IADD3 R93, R235, 0x76cf5d0a, RZ ;  /* 0x76cf5d0aeb5d7810 */ /* 0x000fe40007ffe0ff */
[----:B---3--:R-:W-:Y:S01]  /*3f50*/  LOP3.LUT R8, R73, R4, R92, 0x96, !PT ;  /* 0x0000000449087212 */ /* 0x008fe200078e965c */
[----:B------:R-:W-:Y:S01]  /*3f60*/  FFMA.FTZ R4, R9, c[0x0][0x23c], -R3 ;  /* 0x00008f0009047a23 */ /* 0x000fe20000010803 */
[----:B------:R-:W-:Y:S02]  /*3f70*/  LOP3.LUT R6, R75, R6, R93, 0x96, !PT ;  /* 0x000000064b067212 */ /* 0x000fe400078e965d */
[----:B------:R-:W-:Y:S01]  /*3f80*/  IADD3 R93, R234, -0x255992d5, RZ ;  /* 0xdaa66d2bea5d7810 */ /* 0x000fe20007ffe0ff */
[----:B------:R1:W3:Y:S01]  /*3f90*/  MUFU.EX2 R85, R4 ;  /* 0x0000000400557308 */ /* 0x0002e20000000800 */
[----:B------:R-:W-:Y:S01]  /*3fa0*/  IMAD.WIDE.U32 R8, R8, -0x2daee0ad, RZ ;  /* 0xd2511f5308087825 */ /* 0x000fe200078e00ff */
[----:B------:R-:W-:Y:S02]  /*3fb0*/  IADD3 R92, R235, 0x32370b8f, RZ ;  /* 0x32370b8feb5c7810 */ /* 0x000fe40007ffe0ff */
[----:B------:R-:W-:Y:S01]  /*3fc0*/  @P0 FSEL R11, R11, -INF , !P2 ;  /* 0xff8000000b0b0808 */ /* 0x000fe20005000000 */
[----:B------:R-:W-:Y:S05]  /*3fd0*/  IMAD.WIDE.U32 R6, R6, -0x326172a9, RZ ;  /* 0xcd9e8d5706067825 */ /* 0x000fea00078e00ff */
[----:B------:R-:W-:Y:S02]  /*3fe0*/  LOP3.LUT R68, R7, R72, R93, 0x96, !PT ;  /* 0x0000004807447212 */ /* 0x000fe400078e965d */
[----:B------:R-:W-:Y:S02]  /*3ff0*/  IADD3 R93, R235, -0x126145ec, RZ ;  /* 0xed9eba14eb5d7810 */ /* 0x000fe40007ffe0ff */
[----:B------:R-:W-:Y:S01]  /*4000*/  @P0 IADD3 R7, R0, 0x10, RZ ;  /* 0x0000001000070810 */ /* 0x000fe20007ffe0ff */
[----:B------:R-:W-:Y:S01]  /*4010*/  IMAD.WIDE.U32 R68, R68, -0x2daee0ad, RZ ;  /* 0xd2511f5344447825 */ /* 0x000fe200078e00ff */
[----:B------:R-:W-:Y:S02]  /*4020*/  IADD3 R72, R234, -0x4ab325aa, RZ ;  /* 0xb54cda56ea487810 */ /* 0x000fe40007ffe0ff */
[-C--:B------:R-:W-:Y:S02]  /*4030*/  @P0 ISETP.GE.AND P1, PT, R7, R193.reuse, PT ;  /* 0x000000c10700020c */ /* 0x080fe40003f26270 */
[----:B--2---:R-:W-:Y:S02]  /*4040*/  LOP3.LUT R10, R69, R8, R93, 0x96, !PT ;  /* 0x00000008450a7212 */ /* 0x004fe400078e965d */
[----:B------:R-:W-:Y:S02]  /*4050*/  @P0 IADD3 R7, R0, 0x18, RZ ;  /* 0x0000001800070810 */ /* 0x000fe40007ffe0ff */
[----:B-1----:R-:W-:Y:S02]  /*4060*/  LOP3.LUT R4, R9, R74, R92, 0x96, !PT ;  /* 0x0000004a09047212 */ /* 0x002fe400078e965c */
[----:B------:R-:W-:Y:S02]  /*4070*/  IADD3 R92, R234, 0x78dde6e4, RZ ;  /* 0x78dde6e4ea5c7810 */ /* 0x000fe40007ffe0ff */
[-C--:B------:R-:W-:Y:S01]  /*4080*/  @P0 ISETP.GE.AND P6, PT, R7, R193.reuse, PT ;  /* 0x000000c10700020c */ /* 0x080fe20003fc6270 */
[----:B------:R-:W-:Y:S01]  /*4090*/  IMAD.WIDE.U32 R4, R4, -0x326172a9, RZ ;  /* 0xcd9e8d5704047825 */ /* 0x000fe200078e00ff */
[----:B------:R-:W-:Y:S02]  /*40a0*/  @P0 FSEL R12, R12, -INF , !P1 ;  /* 0xff8000000c0c0808 */ /* 0x000fe40004800000 */
[----:B------:R-:W-:Y:S02]  /*40b0*/  @P0 FSEL R16, R16, -INF , !P6 ;  /* 0xff80000010100808 */ /* 0x000fe40007000000 */
[----:B------:R-:W-:Y:S01]  /*40c0*/  LOP3.LUT R8, R5, R6, R92, 0x96, !PT ;  /* 0x0000000605087212 */ /* 0x000fe200078e965c */
[----:B------:R-:W-:Y:S01]  /*40d0*/  FFMA.FTZ R5, R11, c[0x0][0x23c], -R2 ;  /* 0x00008f000b057a23 */ /* 0x000fe20000010802 */
[----:B------:R-:W-:Y:S01]  /*40e0*/  @P0 IADD3 R6, R0, 0x11, RZ ;  /* 0x0000001100060810 */ /* 0x000fe20007ffe0ff */
[----:B------:R-:W-:Y:S01]  /*40f0*/  IMAD.WIDE.U32 R10, R10, -0x326172a9, RZ ;  /* 0xcd9e8d570a0a7825 */ /* 0x000fe200078e00ff */
[----:B------:R-:W-:Y:S01]  /*4100*/  @P0 IADD3 R0, R0, 0x19, RZ ;  /* 0x0000001900000810 */ /* 0x000fe20007ffe0ff */
[----:B------:R1:W2:Y:S01]  /*4110*/  MUFU.EX2 R86, R5 ;  /* 0x0000000500567308 */ /* 0x0002a20000000800 */
[-C--:B------:R-:W-:Y:S01]  /*4120*/  @P0 ISETP.GE.AND P2, PT, R6, R193.reuse, PT ;  /* 0x000000c10600020c */ /* 0x080fe20003f46270 */
[----:B------:R-:W-:Y:S01]  /*4130*/  IMAD.WIDE.U32 R8, R8, -0x2daee0ad, RZ ;  /* 0xd2511f5308087825 */ /* 0x000fe200078e00ff */
[----:B------:R-:W-:Y:S02]  /*4140*/  LOP3.LUT R6, R11, R4, R80, 0x96, !PT ;  /* 0x000000040b067212 */ /* 0x000fe400078e9650 */
[----:B------:R-:W-:Y:S01]  /*4150*/  IADD3 R80, R235, -0x56f99767, RZ ;  /* 0xa9066899eb507810 */ /* 0x000fe20007ffe0ff */
[--C-:B------:R-:W-:Y:S01]  /*4160*/  FFMA.FTZ R12, R12, c[0x0][0x23c], -R3.reuse ;  /* 0x00008f000c0c7a23 */ /* 0x100fe20000010803 */
[----:B------:R-:W-:Y:S01]  /*4170*/  @P0 FSEL R13, R13, -INF , !P2 ;  /* 0xff8000000d0d0808 */ /* 0x000fe20005000000 */
[----:B------:R-:W-:Y:S01]  /*4180*/  IMAD.WIDE.U32 R6, R6, -0x2daee0ad, RZ ;  /* 0xd2511f5306067825 */ /* 0x000fe200078e00ff */
[----:B------:R-:W-:Y:S01]  /*4190*/  LOP3.LUT R4, R9, R68, R80, 0x96, !PT ;  /* 0x0000004409047212 */ /* 0x000fe200078e9650 */
[----:B------:R2:W-:Y:S01]  /*41a0*/  MUFU.EX2 R83, R12 ;  /* 0x0000000c00537308 */ /* 0x0005e20000000800 */
[----:B------:R-:W-:Y:S01]  /*41b0*/  IADD3 R80, R235, 0x646e171e, RZ ;  /* 0x646e171eeb507810 */ /* 0x000fe20007ffe0ff */
[--C-:B------:R-:W-:Y:S01]  /*41c0*/  FFMA.FTZ R13, R13, c[0x0][0x23c], -R3.reuse ;  /* 0x00008f000d0d7a23 */ /* 0x100fe20000010803 */
[----:B------:R-:W-:Y:S01]  /*41d0*/  @P0 ISETP.GE.AND P5, PT, R0, R193, PT ;  /* 0x000000c10000020c */ /* 0x000fe20003fa6270 */
[--C-:B------:R-:W-:Y:S01]  /*41e0*/  FFMA.FTZ R16, R16, c[0x0][0x23c], -R3.reuse ;  /* 0x00008f0010107a23 */ /* 0x100fe20000010803 */
[----:B------:R-:W-:Y:S01]  /*41f0*/  LOP3.LUT R8, R7, R8, R80, 0x96, !PT ;  /* 0x0000000807087212 */ /* 0x000fe200078e9650 */
[----:B------:R-:W-:Y:S01]  /*4200*/  IMAD.MOV.U32 R92, RZ, RZ, c[0x0][0x22c] ;  /* 0x00008b00ff5c7624 */ /* 0x000fe200078e00ff */
[----:B------:R-:W-:Y:S02]  /*4210*/  LOP3.LUT R68, R6, 0xffff, RZ, 0xc0, !PT ;  /* 0x0000ffff06447812 */ /* 0x000fe400078ec0ff */
[----:B------:R-:W-:Y:S01]  /*4220*/  @P0 FSEL R17, R17, -INF , !P5 ;  /* 0xff80000011110808 */ /* 0x000fe20006800000 */
[----:B------:R3:W3:Y:S01]  /*4230*/  MUFU.EX2 R80, R13 ;  /* 0x0000000d00507308 */ /* 0x0006e20000000800 */
[----:B------:R-:W-:Y:S01]  /*4240*/  @P0 FSEL R15, R15, -INF , !P2 ;  /* 0xff8000000f0f0808 */ /* 0x000fe20005000000 */
[----:B------:R-:W-:Y:S01]  /*4250*/  IMAD R92, R92, c[0x0][0x1c0], RZ ;  /* 0x000070005c5c7a24 */ /* 0x000fe200078e02ff */
[----:B------:R-:W-:Y:S01]  /*4260*/  LOP3.LUT R9, R6, 0xff, RZ, 0xc0, !PT ;  /* 0x000000ff06097812 */ /* 0x000fe200078ec0ff */
[----:B-1----:R-:W-:Y:S01]  /*4270*/  IMAD.WIDE.U32 R4, R4, -0x326172a9, RZ ;  /* 0xcd9e8d5704047825 */ /* 0x002fe200078e00ff */
[----:B------:R-:W-:Y:S02]  /*4280*/  SHF.R.U32.HI R69, RZ, 0x10, R6 ;  /* 0x00000010ff457819 */ /* 0x000fe40000011606 */
[----:B------:R-:W-:Y:S01]  /*4290*/  @P0 FSEL R19, R19, -INF , !P5 ;  /* 0xff80000013130808 */ /* 0x000fe20006800000 */
[----:B------:R-:W-:Y:S01]  /*42a0*/  FFMA.FTZ R3, R17, c[0x0][0x23c], -R3 ;  /* 0x00008f0011037a23 */ /* 0x000fe20000010803 */
[----:B------:R-:W-:Y:S01]  /*42b0*/  LOP3.LUT R0, R5, R10, R72, 0x96, !PT ;  /* 0x0000000a05007212 */ /* 0x000fe200078e9648 */
[----:B------:R-:W-:Y:S01]  /*42c0*/  FFMA.FTZ R15, R15, c[0x0][0x23c], -R2 ;  /* 0x00008f000f0f7a23 */ /* 0x000fe20000010802 */
[----:B------:R-:W-:Y:S01]  /*42d0*/  LOP3.LUT R11, R4, 0xff, RZ, 0xc0, !PT ;  /* 0x000000ff040b7812 */ /* 0x000fe200078ec0ff */
[----:B------:R1:W-:Y:S01]  /*42e0*/  MUFU.EX2 R76, R3 ;  /* 0x00000003004c7308 */ /* 0x0003e20000000800 */
[----:B------:R-:W-:Y:S01]  /*42f0*/  SHF.R.U32.HI R10, RZ, 0x10, R4 ;  /* 0x00000010ff0a7819 */ /* 0x000fe20000011604 */
[----:B------:R-:W-:Y:S01]  /*4300*/  IMAD.U32 R92, R92, -0x40, RZ ;  /* 0xffffffc05c5c7824 */ /* 0x000fe200078e00ff */
[----:B------:R-:W-:Y:S02]  /*4310*/  LOP3.LUT R7, R4, 0xffff, RZ, 0xc0, !PT ;  /* 0x0000ffff04077812 */ /* 0x000fe400078ec0ff */
[----:B--2---:R-:W-:Y:S02]  /*4320*/  SHF.R.U32.HI R12, RZ, 0x18, R6 ;  /* 0x00000018ff0c7819 */ /* 0x004fe40000011606 */
[----:B------:R-:W-:Y:S02]  /*4330*/  LOP3.LUT R6, R0, 0xff, RZ, 0xc0, !PT ;  /* 0x000000ff00067812 */ /* 0x000fe400078ec0ff */
[----:B------:R-:W-:Y:S01]  /*4340*/  @P0 FSEL R18, R18, -INF , !P6 ;  /* 0xff80000012120808 */ /* 0x000fe20007000000 */
[----:B------:R-:W-:Y:S01]  /*4350*/  MUFU.EX2 R81, R15 ;  /* 0x0000000f00517308 */ /* 0x000fe20000000800 */
[----:B------:R-:W-:Y:S02]  /*4360*/  @P0 FSEL R14, R14, -INF , !P1 ;  /* 0xff8000000e0e0808 */ /* 0x000fe40004800000 */
[----:B---3--:R-:W-:Y:S01]  /*4370*/  SHF.R.U32.HI R13, RZ, 0x18, R4 ;  /* 0x00000018ff0d7819 */ /* 0x008fe20000011604 */
[--C-:B------:R-:W-:Y:S01]  /*4380*/  FFMA.FTZ R18, R18, c[0x0][0x23c], -R2.reuse ;  /* 0x00008f0012127a23 */ /* 0x100fe20000010802 */
[----:B------:R-:W-:Y:S01]  /*4390*/  LOP3.LUT R4, R0, 0xffff, RZ, 0xc0, !PT ;  /* 0x0000ffff00047812 */ /* 0x000fe200078ec0ff */
[--C-:B------:R-:W-:Y:S01]  /*43a0*/  FFMA.FTZ R14, R14, c[0x0][0x23c], -R2.reuse ;  /* 0x00008f000e0e7a23 */ /* 0x100fe20000010802 */
[----:B------:R-:W-:Y:S01]  /*43b0*/  ISETP.LE.U32.AND P3, PT, R6, UR4, PT ;  /* 0x0000000406007c0c */ /* 0x000fe2000bf63070 */
[----:B------:R-:W-:Y:S01]  /*43c0*/  FFMA.FTZ R2, R19, c[0x0][0x23c], -R2 ;  /* 0x00008f0013027a23 */ /* 0x000fe20000010802 */
[----:B------:R-:W-:Y:S01]  /*43d0*/  SHF.R.U32.HI R4, RZ, 0x8, R4 ;  /* 0x00000008ff047819 */ /* 0x000fe20000011604 */
[----:B------:R-:W-:Y:S01]  /*43e0*/  MUFU.EX2 R82, R14 ;  /* 0x0000000e00527308 */ /* 0x000fe20000000800 */
[--C-:B------:R-:W-:Y:S02]  /*43f0*/  SHF.R.U32.HI R5, RZ, 0x10, R0.reuse ;  /* 0x00000010ff057819 */ /* 0x100fe40000011600 */
[----:B------:R-:W-:Y:S02]  /*4400*/  LOP3.LUT R4, R4, 0xffff, RZ, 0xc0, !PT ;  /* 0x0000ffff04047812 */ /* 0x000fe400078ec0ff */
[----:B------:R-:W-:Y:S02]  /*4410*/  LOP3.LUT R5, R5, 0xff, RZ, 0xc0, !PT ;  /* 0x000000ff05057812 */ /* 0x000fe400078ec0ff */
[----:B------:R-:W-:Y:S02]  /*4420*/  ISETP.LE.U32.AND P2, PT, R4, UR4, PT ;  /* 0x0000000404007c0c */ /* 0x000fe4000bf43070 */
[----:B------:R-:W-:Y:S01]  /*4430*/  SHF.R.U32.HI R4, RZ, 0x18, R0 ;  /* 0x00000018ff047819 */ /* 0x000fe20000011600 */
[----:B------:R2:W-:Y:S01]  /*4440*/  MUFU.EX2 R77, R2 ;  /* 0x00000002004d7308 */ /* 0x0005e20000000800 */
[----:B------:R-:W-:Y:S01]  /*4450*/  SHF.R.U32.HI R0, RZ, 0x8, R7 ;  /* 0x00000008ff007819 */ /* 0x000fe20000011607 */
[----:B----4-:R-:W-:Y:S01]  /*4460*/  @!P3 FADD.FTZ R89, -R89, -RZ ;  /* 0x800000ff5959b221 */ /* 0x010fe20000010100 */
[----:B------:R-:W-:Y:S02]  /*4470*/  ISETP.LE.U32.AND P6, PT, R5, UR4, PT ;  /* 0x0000000405007c0c */ /* 0x000fe4000bfc3070 */
[----:B------:R-:W-:Y:S02]  /*4480*/  LOP3.LUT R0, R0, 0xffff, RZ, 0xc0, !PT ;  /* 0x0000ffff00007812 */ /* 0x000fe400078ec0ff */
[----:B------:R-:W-:Y:S02]  /*4490*/  ISETP.LE.U32.AND P5, PT, R4, UR4, PT ;  /* 0x0000000404007c0c */ /* 0x000fe4000bfa3070 */
[----:B------:R-:W-:Y:S01]  /*44a0*/  ISETP.LE.U32.AND P3, PT, R11, UR4, PT ;  /* 0x000000040b007c0c */ /* 0x000fe2000bf63070 */
[----:B------:R-:W-:Y:S01]  /*44b0*/  @!P2 FADD.FTZ R88, -R88, -RZ ;  /* 0x800000ff5858a221 */ /* 0x000fe20000010100 */
[----:B------:R-:W-:Y:S01]  /*44c0*/  ISETP.LE.U32.AND P2, PT, R0, UR4, PT ;  /* 0x0000000400007c0c */ /* 0x000fe2000bf43070 */
[----:B------:R-:W-:Y:S01]  /*44d0*/  MUFU.EX2 R78, R16 ;  /* 0x00000010004e7308 */ /* 0x000fe20000000800 */
[----:B------:R-:W-:Y:S02]  /*44e0*/  LOP3.LUT R0, R8, 0xffff, RZ, 0xc0, !PT ;  /* 0x0000ffff08007812 */ /* 0x000fe400078ec0ff */
[----:B-1----:R-:W-:Y:S01]  /*44f0*/  LOP3.LUT R3, R10, 0xff, RZ, 0xc0, !PT ;  /* 0x000000ff0a037812 */ /* 0x002fe200078ec0ff */
[----:B------:R-:W-:Y:S01]  /*4500*/  @!P6 FADD.FTZ R91, -R91, -RZ ;  /* 0x800000ff5b5be221 */ /* 0x000fe20000010100 */
[----:B------:R-:W-:Y:S02]  /*4510*/  SHF.R.U32.HI R0, RZ, 0x8, R0 ;  /* 0x00000008ff007819 */ /* 0x000fe40000011600 */
[----:B------:R-:W-:Y:S01]  /*4520*/  ISETP.LE.U32.AND P6, PT, R13, UR4, PT ;  /* 0x000000040d007c0c */ /* 0x000fe2000bfc3070 */
[----:B------:R-:W-:Y:S01]  /*4530*/  @!P5 FADD.FTZ R90, -R90, -RZ ;  /* 0x800000ff5a5ad221 */ /* 0x000fe20000010100 */
[----:B------:R-:W-:Y:S01]  /*4540*/  LOP3.LUT R0, R0, 0xffff, RZ, 0xc0, !PT ;  /* 0x0000ffff00007812 */ /* 0x000fe200078ec0ff */
[----:B------:R-:W-:Y:S01]  /*4550*/  @!P3 FADD.FTZ R84, -R84, -RZ ;  /* 0x800000ff5454b221 */ /* 0x000fe20000010100 */
[----:B------:R-:W-:Y:S01]  /*4560*/  ISETP.LE.U32.AND P5, PT, R3, UR4, PT ;  /* 0x0000000403007c0c */ /* 0x000fe2000bfa3070 */
[----:B------:R-:W-:Y:S01]  /*4570*/  @!P2 FADD.FTZ R85, -R85, -RZ ;  /* 0x800000ff5555a221 */ /* 0x000fe20000010100 */
[----:B------:R-:W-:Y:S01]  /*4580*/  ISETP.LE.U32.AND P2, PT, R0, UR4, PT ;  /* 0x0000000400007c0c */ /* 0x000fe2000bf43070 */
[----:B------:R-:W1:Y:S01]  /*4590*/  MUFU.EX2 R79, R18 ;  /* 0x00000012004f7308 */ /* 0x000e620000000800 */
[----:B------:R-:W-:Y:S02]  /*45a0*/  LOP3.LUT R3, R8, 0xff, RZ, 0xc0, !PT ;  /* 0x000000ff08037812 */ /* 0x000fe400078ec0ff */
[----:B--2---:R-:W-:Y:S02]  /*45b0*/  LOP3.LUT R2, R69, 0xff, RZ, 0xc0, !PT ;  /* 0x000000ff45027812 */ /* 0x004fe400078ec0ff */
[----:B------:R-:W-:Y:S01]  /*45c0*/  ISETP.LE.U32.AND P3, PT, R3, UR4, PT ;  /* 0x0000000403007c0c */ /* 0x000fe2000bf63070 */
[----:B------:R-:W-:Y:S01]  /*45d0*/  @!P6 FADD.FTZ R86, -R86, -RZ ;  /* 0x800000ff5656e221 */ /* 0x000fe20000010100 */
[----:B------:R-:W-:Y:S02]  /*45e0*/  SHF.R.U32.HI R3, RZ, 0x10, R8 ;  /* 0x00000010ff037819 */ /* 0x000fe40000011608 */
[----:B------:R-:W-:Y:S01]  /*45f0*/  SHF.R.U32.HI R0, RZ, 0x8, R68 ;  /* 0x00000008ff007819 */ /* 0x000fe20000011644 */
[----:B------:R-:W-:Y:S01]  /*4600*/  @!P5 FADD.FTZ R87, -R87, -RZ ;  /* 0x800000ff5757d221 */ /* 0x000fe20000010100 */
[----:B------:R-:W-:Y:S01]  /*4610*/  LOP3.LUT R3, R3, 0xff, RZ, 0xc0, !PT ;  /* 0x000000ff03037812 */ /* 0x000fe200078ec0ff */
[----:B------:R-:W-:Y:S01]  /*4620*/  @!P2 FADD.FTZ R80, -R80, -RZ ;  /* 0x800000ff5050a221 */ /* 0x000fe20000010100 */
[----:B------:R-:W-:Y:S02]  /*4630*/  ISETP.LE.U32.AND P2, PT, R2, UR4, PT ;  /* 0x0000000402007c0c */ /* 0x000fe4000bf43070 */
[----:B------:R-:W-:Y:S02]  /*4640*/  F2FP.RELU.PACK_AB R2, R90, R91 ;  /* 0x0000005b5a02723e */ /* 0x000fe400000008ff */
[----:B------:R-:W-:Y:S01]  /*4650*/  ISETP.LE.U32.AND P6, PT, R3, UR4, PT ;  /* 0x0000000403007c0c */ /* 0x000fe2000bfc3070 */
[----:B------:R-:W-:Y:S01]  /*4660*/  @!P3 FADD.FTZ R83, -R83, -RZ ;  /* 0x800000ff5353b221 */ /* 0x000fe20000010100 */
[----:B------:R-:W-:Y:S01]  /*4670*/  F2FP.RELU.PACK_AB R3, R88, R89 ;  /* 0x000000595803723e */ /* 0x000fe200000008ff */
[----:B------:R2:W-:Y:S01]  /*4680*/  STS [R206+0x20400], R2 ;  /* 0x02040002ce007388 */ /* 0x0005e20000000800 */
[----:B------:R-:W-:Y:S02]  /*4690*/  LOP3.LUT R0, R0, 0xffff, RZ, 0xc0, !PT ;  /* 0x0000ffff00007812 */ /* 0x000fe400078ec0ff */
[----:B------:R-:W-:Y:S02]  /*46a0*/  SHF.R.U32.HI R8, RZ, 0x18, R8 ;  /* 0x00000018ff087819 */ /* 0x000fe40000011608 */
[----:B------:R-:W-:Y:S01]  /*46b0*/  ISETP.LE.U32.AND P3, PT, R0, UR4, PT ;  /* 0x0000000400007c0c */ /* 0x000fe2000bf63070 */
[----:B------:R3:W-:Y:S01]  /*46c0*/  STS [R206+0x20000], R3 ;  /* 0x02000003ce007388 */ /* 0x0007e20000000800 */
[----:B------:R-:W-:Y:S01]  /*46d0*/  F2FP.RELU.PACK_AB R0, R85, R84 ;  /* 0x000000545500723e */ /* 0x000fe200000008ff */
[----:B-1----:R-:W-:Y:S01]  /*46e0*/  @!P2 FADD.FTZ R79, -R79, -RZ ;  /* 0x800000ff4f4fa221 */ /* 0x002fe20000010100 */
[----:B------:R-:W-:Y:S01]  /*46f0*/  ISETP.LE.U32.AND P5, PT, R8, UR4, PT ;  /* 0x0000000408007c0c */ /* 0x000fe2000bfa3070 */
[----:B------:R-:W-:Y:S01]  /*4700*/  @!P6 FADD.FTZ R82, -R82, -RZ ;  /* 0x800000ff5252e221 */ /* 0x000fe20000010100 */
[----:B------:R-:W-:Y:S01]  /*4710*/  ISETP.LE.U32.AND P4, PT, R9, UR4, PT ;  /* 0x0000000409007c0c */ /* 0x000fe2000bf83070 */
[----:B------:R1:W-:Y:S01]  /*4720*/  STS [R209+0x20000], R0 ;  /* 0x02000000d1007388 */ /* 0x0003e20000000800 */
[----:B------:R-:W-:Y:S02]  /*4730*/  ISETP.LE.U32.AND P1, PT, R12, UR4, PT ;  /* 0x000000040c007c0c */ /* 0x000fe4000bf23070 */
[----:B------:R-:W-:Y:S02]  /*4740*/  F2FP.RELU.PACK_AB R5, R86, R87 ;  /* 0x000000575605723e */ /* 0x000fe400000008ff */
[----:B------:R-:W-:Y:S01]  /*4750*/  F2FP.RELU.PACK_AB R4, R80, R83 ;  /* 0x000000535004723e */ /* 0x000fe200000008ff */
[----:B------:R-:W-:Y:S01]  /*4760*/  @!P3 FADD.FTZ R76, -R76, -RZ ;  /* 0x800000ff4c4cb221 */ /* 0x000fe20000010100 */
[----:B------:R-:W-:Y:S01]  /*4770*/  FSETP.GE.FTZ.AND P3, PT, R89, RZ, PT ;  /* 0x000000ff5900720b */ /* 0x000fe20003f76000 */
[----:B------:R-:W-:Y:S01]  /*4780*/  STS [R209+0x20400], R5 ;  /* 0x02040005d1007388 */ /* 0x000fe20000000800 */
[----:B------:R-:W-:Y:S01]  /*4790*/  FSETP.GE.FTZ.AND P2, PT, R88, RZ, PT ;  /* 0x000000ff5800720b */ /* 0x000fe20003f56000 */
[----:B------:R-:W-:Y:S01]  /*47a0*/  @!P5 FADD.FTZ R81, -R81, -RZ ;  /* 0x800000ff5151d221 */ /* 0x000fe20000010100 */
[----:B------:R-:W-:Y:S01]  /*47b0*/  FSETP.GE.FTZ.AND P6, PT, R85, RZ, PT ;  /* 0x000000ff5500720b */ /* 0x000fe20003fd6000 */
[----:B------:R-:W-:Y:S01]  /*47c0*/  @!P4 FADD.FTZ R78, -R78, -RZ ;  /* 0x800000ff4e4ec221 */ /* 0x000fe20000010100 */
[----:B------:R-:W-:Y:S01]  /*47d0*/  FSETP.GE.FTZ.AND P5, PT, R83, RZ, PT ;  /* 0x000000ff5300720b */ /* 0x000fe20003fb6000 */
[----:B------:R-:W-:Y:S01]  /*47e0*/  @!P1 FADD.FTZ R77, -R77, -RZ ;  /* 0x800000ff4d4d9221 */ /* 0x000fe20000010100 */
[----:B------:R-:W-:Y:S01]  /*47f0*/  STS [R207+0x20000], R4 ;  /* 0x02000004cf007388 */ /* 0x000fe20000000800 */
[----:B------:R-:W-:Y:S02]  /*4800*/  FSETP.GE.FTZ.AND P4, PT, R80, RZ, PT ;  /* 0x000000ff5000720b */ /* 0x000fe40003f96000 */
[----:B--2---:R-:W-:Y:S02]  /*4810*/  F2FP.RELU.PACK_AB R2, R76, R78 ;  /* 0x0000004e4c02723e */ /* 0x004fe400000008ff */
[----:B---3--:R-:W-:Y:S05]  /*4820*/  F2FP.RELU.PACK_AB R3, R81, R82 ;  /* 0x000000525103723e */ /* 0x008fea00000008ff */
[----:B------:R2:W-:Y:S01]  /*4830*/  STS [R207+0x20400], R3 ;  /* 0x02040003cf007388 */ /* 0x0005e20000000800 */
[----:B-1----:R-:W-:Y:S05]  /*4840*/  F2FP.RELU.PACK_AB R0, R77, R79 ;  /* 0x0000004f4d00723e */ /* 0x002fea00000008ff */
[----:B------:R-:W-:Y:S06]  /*4850*/  STS [R208+0x20400], R0 ;  /* 0x02040000d0007388 */ /* 0x000fec0000000800 */
[----:B------:R1:W-:Y:S06]  /*4860*/  STS [R208+0x20000], R2 ;  /* 0x02000002d0007388 */ /* 0x0003ec0000000800 */
[----:B------:R-:W-:Y:S06]  /*4870*/  LDSM.16.M88.4 R16, [R176+0xc000] ;  /* 0x00c00000b010783b */ /* 0x000fec0000000200 */
[----:B------:R-:W3:Y:S01]  /*4880*/  LDSM.16.M88.4 R8, [R172+0x18000] ;  /* 0x01800000ac08783b */ /* 0x000ee20000000200 */
[----:B--2---:R-:W-:Y:S05]  /*4890*/  IMAD.MOV.U32 R3, RZ, RZ, R210 ;  /* 0x000000ffff037224 */ /* 0x004fea00078e00d2 */
[----:B------:R-:W2:Y:S06]  /*48a0*/  LDSM.16.M88.4 R68, [R172+0x18800] ;  /* 0x01880000ac44783b */ /* 0x000eac0000000200 */
[----:B------:R-:W-:Y:S01]  /*48b0*/  LDSM.16.M88.4 R72, [R177+0xc000] ;  /* 0x00c00000b148783b */ /* 0x000fe20000000200 */
[----:B-1----:R-:W-:Y:S01]  /*48c0*/  IMAD.MOV.U32 R2, RZ, RZ, R211 ;  /* 0x000000ffff027224 */ /* 0x002fe200078e00d3 */
[C---:B---3--:R-:W-:Y:S08]  /*48d0*/  HMMA.16816.F32 R4, R16.reuse, R8, RZ ;  /* 0x000000081004723c */ /* 0x048ff000000018ff */
        /* <DEDUP_REMOVED lines=74> */
[C---:B-1----:R-:W-:Y:S07]  /*4d80*/  HMMA.16816.F32 R4, R68.reuse, R72, R4 ;  /* 0x000000484404723c */ /* 0x042fee0000001804 */
[C---:B------:R-:W-:Y:S01]  /*4d90*/  LEA R72, P1, R214.reuse, R2, 0x2 ;  /* 0x00000002d6487211 */ /* 0x040fe200078210ff */
[C---:B------:R-:W-:Y:S04]  /*4da0*/  HMMA.16816.F32 R8, R68.reuse, R74, R8 ;  /* 0x0000004a4408723c */ /* 0x040fe80000001808 */
[----:B------:R-:W-:Y:S02]  /*4db0*/  LEA.HI.X.SX32 R73, R214, R3, 0x2, P1 ;  /* 0x00000003d6497211 */ /* 0x000fe400008f16ff */
[----:B------:R-:W-:Y:S03]  /*4dc0*/  FSETP.GE.FTZ.AND P1, PT, R84, RZ, PT ;  /* 0x000000ff5400720b */ /* 0x000fe60003f36000 */
[----:B------:R-:W2:Y:S06]  /*4dd0*/  LDG.E R2, [R72.64] ;  /* 0x0000000648027981 */ /* 0x000eac000c1e1900 */
[----:B------:R2:W3:Y:S02]  /*4de0*/  LDG.E R0, [R72.64+0x20] ;  /* 0x0000200648007981 */ /* 0x0004e4000c1e1900 */
[C---:B--2---:R-:W-:Y:S02]  /*4df0*/  FADD.FTZ R72, -R2.reuse, R4 ;  /* 0x0000000402487221 */ /* 0x044fe40000010100 */
[C---:B------:R-:W-:Y:S05]  /*4e00*/  FADD.FTZ R4, -R2.reuse, R5 ;  /* 0x0000000502047221 */ /* 0x040fea0000010100 */
[----:B------:R-:W-:Y:S01]  /*4e10*/  FADD.FTZ R3, -R2, R8 ;  /* 0x0000000802037221 */ /* 0x000fe20000010100 */
[-C--:B------:R-:W-:Y:S01]  /*4e20*/  FSEL R5, R72, R2.reuse, P3 ;  /* 0x0000000248057208 */ /* 0x080fe20001800000 */
[----:B------:R-:W-:Y:S01]  /*4e30*/  FADD.FTZ R8, -R2, R9 ;  /* 0x0000000902087221 */ /* 0x000fe20000010100 */
[----:B------:R-:W1:Y:S01]  /*4e40*/  LDSM.16.M88.4 R72, [R170+0x1c800] ;  /* 0x01c80000aa48783b */ /* 0x000e620000000200 */
[----:B---3--:R-:W-:Y:S01]  /*4e50*/  FADD.FTZ R10, -R0, R10 ;  /* 0x0000000a000a7221 */ /* 0x008fe20000010100 */
[-C--:B------:R-:W-:Y:S01]  /*4e60*/  FSEL R3, R3, R2.reuse, P1 ;  /* 0x0000000203037208 */ /* 0x080fe20000800000 */
[----:B------:R-:W-:Y:S01]  /*4e70*/  FMUL.FTZ R89, R89, R5 ;  /* 0x0000000559597220 */ /* 0x000fe20000410000 */
[----:B------:R-:W-:Y:S01]  /*4e80*/  FSEL R4, R4, R2, P2 ;  /* 0x0000000204047208 */ /* 0x000fe20001000000 */
[----:B------:R-:W-:Y:S01]  /*4e90*/  FADD.FTZ R6, -R0, R6 ;  /* 0x0000000600067221 */ /* 0x000fe20000010100 */
[----:B------:R-:W-:Y:S01]  /*4ea0*/  FSETP.GE.FTZ.AND P2, PT, R76, RZ, PT ;  /* 0x000000ff4c00720b */ /* 0x000fe20003f56000 */
[----:B------:R-:W-:Y:S01]  /*4eb0*/  FMUL.FTZ R84, R84, R3 ;  /* 0x0000000354547220 */ /* 0x000fe20000410000 */
[----:B------:R-:W-:Y:S01]  /*4ec0*/  FSETP.GE.FTZ.AND P3, PT, R78, RZ, PT ;  /* 0x000000ff4e00720b */ /* 0x000fe20003f76000 */
[----:B------:R-:W-:Y:S01]  /*4ed0*/  FMUL.FTZ R88, R88, R4 ;  /* 0x0000000458587220 */ /* 0x000fe20000410000 */
[----:B------:R-:W-:Y:S02]  /*4ee0*/  LEA R188, P1, R92, R188, 0x2 ;  /* 0x000000bc5cbc7211 */ /* 0x000fe400078210ff */
[----:B------:R-:W-:Y:S02]  /*4ef0*/  FSEL R8, R8, R2, P6 ;  /* 0x0000000208087208 */ /* 0x000fe40003000000 */
[----:B------:R-:W-:Y:S02]  /*4f00*/  LEA.HI.X.SX32 R189, R92, R189, 0x2, P1 ;  /* 0x000000bd5cbd7211 */ /* 0x000fe400008f16ff */
[----:B------:R-:W-:Y:S02]  /*4f10*/  FSETP.GE.FTZ.AND P1, PT, R87, RZ, PT ;  /* 0x000000ff5700720b */ /* 0x000fe40003f36000 */
[----:B------:R-:W-:Y:S01]  /*4f20*/  ISETP.GE.AND P6, PT, R199, 0x1, PT ;  /* 0x00000001c700780c */ /* 0x000fe20003fc6270 */
[C---:B-1----:R-:W-:Y:S07]  /*4f30*/  HMMA.16816.F32 R12, R68.reuse, R72, R12 ;  /* 0x00000048440c723c */ /* 0x042fee000000180c */
[----:B------:R-:W-:Y:S01]  /*4f40*/  FMUL.FTZ R72, R85, R8 ;  /* 0x0000000855487220 */ /* 0x000fe20000410000 */
[----:B------:R-:W-:Y:S11]  /*4f50*/  HMMA.16816.F32 R16, R68, R74, R16 ;  /* 0x0000004a4410723c */ /* 0x000ff60000001810 */
[----:B------:R-:W-:Y:S05]  /*4f60*/  @!UPT UIADD3 URZ, URZ, URZ, URZ ;  /* 0x0000003f3f3ff290 */ /* 0x000fea000fffe03f */
[C---:B------:R-:W-:Y:S02]  /*4f70*/  FADD.FTZ R5, -R2.reuse, R12 ;  /* 0x0000000c02057221 */ /* 0x040fe40000010100 */
[----:B------:R-:W-:Y:S03]  /*4f80*/  FADD.FTZ R4, -R2, R13 ;  /* 0x0000000d02047221 */ /* 0x000fe60000010100 */
[-C--:B------:R-:W-:Y:S02]  /*4f90*/  FSEL R5, R5, R2.reuse, P5 ;  /* 0x0000000205057208 */ /* 0x080fe40002800000 */
[----:B------:R-:W-:Y:S01]  /*4fa0*/  FSEL R4, R4, R2, P4 ;  /* 0x0000000204047208 */ /* 0x000fe20002000000 */
[----:B------:R-:W-:Y:S01]  /*4fb0*/  FADD.FTZ R3, -R2, R16 ;  /* 0x0000001002037221 */ /* 0x000fe20000010100 */
[----:B------:R-:W-:Y:S01]  /*4fc0*/  FSETP.GE.FTZ.AND P5, PT, R86, RZ, PT ;  /* 0x000000ff5600720b */ /* 0x000fe20003fb6000 */
[----:B------:R-:W-:Y:S01]  /*4fd0*/  FMUL.FTZ R73, R83, R5 ;  /* 0x0000000553497220 */ /* 0x000fe20000410000 */
[----:B------:R-:W-:Y:S01]  /*4fe0*/  FSETP.GE.FTZ.AND P4, PT, R82, RZ, PT ;  /* 0x000000ff5200720b */ /* 0x000fe20003f96000 */
[----:B------:R-:W-:Y:S01]  /*4ff0*/  FMUL.FTZ R71, R80, R4 ;  /* 0x0000000450477220 */ /* 0x000fe20000410000 */
[----:B------:R-:W-:Y:S01]  /*5000*/  FSEL R3, R3, R2, P3 ;  /* 0x0000000203037208 */ /* 0x000fe20001800000 */
[----:B------:R-:W-:Y:S01]  /*5010*/  @P2 FADD.FTZ R2, -R2, R17 ;  /* 0x0000001102022221 */ /* 0x000fe20000010100 */
[----:B------:R-:W-:Y:S01]  /*5020*/  FSETP.GE.FTZ.AND P2, PT, R90, RZ, PT ;  /* 0x000000ff5a00720b */ /* 0x000fe20003f56000 */
[----:B------:R-:W-:Y:S01]  /*5030*/  FADD.FTZ R5, -R0, R11 ;  /* 0x0000000b00057221 */ /* 0x000fe20000010100 */
[----:B------:R-:W-:Y:S01]  /*5040*/  FSETP.GE.FTZ.AND P3, PT, R91, RZ, PT ;  /* 0x000000ff5b00720b */ /* 0x000fe20003f76000 */
[----:B------:R-:W-:Y:S02]  /*5050*/  FMUL.FTZ R78, R78, R3 ;  /* 0x000000034e4e7220 */ /* 0x000fe40000410000 */
[----:B------:R-:W-:Y:S01]  /*5060*/  FADD.FTZ R3, -R0, R7 ;  /* 0x0000000700037221 */ /* 0x000fe20000010100 */
[----:B------:R-:W-:Y:S01]  /*5070*/  FSEL R6, R6, R0, P3 ;  /* 0x0000000006067208 */ /* 0x000fe20001800000 */
[----:B------:R-:W-:Y:S01]  /*5080*/  FMUL.FTZ R70, R76, R2 ;  /* 0x000000024c467220 */ /* 0x000fe20000410000 */
[----:B------:R-:W-:Y:S01]  /*5090*/  FSEL R2, R10, R0, P1 ;  /* 0x000000000a027208 */ /* 0x000fe20000800000 */
[C---:B------:R-:W-:Y:S01]  /*50a0*/  FADD.FTZ R4, -R0.reuse, R14 ;  /* 0x0000000e00047221 */ /* 0x040fe20000010100 */
[----:B------:R-:W-:Y:S01]  /*50b0*/  FSETP.GE.FTZ.AND P1, PT, R77, RZ, PT ;  /* 0x000000ff4d00720b */ /* 0x000fe20003f36000 */
[----:B------:R-:W-:Y:S01]  /*50c0*/  FMUL.FTZ R69, R91, R6 ;  /* 0x000000065b457220 */ /* 0x000fe20000410000 */
[----:B------:R-:W-:Y:S01]  /*50d0*/  FSEL R3, R3, R0, P2 ;  /* 0x0000000003037208 */ /* 0x000fe20001000000 */
[----:B------:R-:W-:Y:S01]  /*50e0*/  FMUL.FTZ R17, R87, R2 ;  /* 0x0000000257117220 */ /* 0x000fe20000410000 */
[----:B------:R-:W-:Y:S01]  /*50f0*/  FSETP.GE.FTZ.AND P3, PT, R81, RZ, PT ;  /* 0x000000ff5100720b */ /* 0x000fe20003f76000 */
[----:B------:R-:W-:Y:S01]  /*5100*/  FADD.FTZ R2, -R0, R18 ;  /* 0x0000001200027221 */ /* 0x000fe20000010100 */
[----:B------:R-:W-:Y:S01]  /*5110*/  FSETP.GE.FTZ.AND P2, PT, R79, RZ, PT ;  /* 0x000000ff4f00720b */ /* 0x000fe20003f56000 */
[----:B------:R-:W-:Y:S01]  /*5120*/  FMUL.FTZ R68, R90, R3 ;  /* 0x000000035a447220 */ /* 0x000fe20000410000 */
[-C--:B------:R-:W-:Y:S01]  /*5130*/  FSEL R5, R5, R0.reuse, P5 ;  /* 0x0000000005057208 */ /* 0x080fe20002800000 */
[----:B------:R-:W-:Y:S01]  /*5140*/  FADD.FTZ R3, -R0, R15 ;  /* 0x0000000f00037221 */ /* 0x000fe20000010100 */
[-C--:B------:R-:W-:Y:S02]  /*5150*/  FSEL R4, R4, R0.reuse, P4 ;  /* 0x0000000004047208 */ /* 0x080fe40002000000 */
[-C--:B------:R-:W-:Y:S01]  /*5160*/  FSEL R2, R2, R0.reuse, P2 ;  /* 0x0000000002027208 */ /* 0x080fe20001000000 */
[----:B------:R-:W-:Y:S01]  /*5170*/  FMUL.FTZ R16, R86, R5 ;  /* 0x0000000556107220 */ /* 0x000fe20000410000 */
[----:B------:R-:W-:Y:S01]  /*5180*/  FSEL R3, R3, R0, P3 ;  /* 0x0000000003037208 */ /* 0x000fe20001800000 */
[----:B------:R-:W-:Y:S02]  /*5190*/  @P1 FADD.FTZ R0, -R0, R19 ;  /* 0x0000001300001221 */ /* 0x000fe40000010100 */
        /* <DEDUP_REMOVED lines=80> */
.L_x_1065:
        /* <DEDUP_REMOVED lines=25> */
[----:B------:R-:W3:Y:S01]  /*5830*/  LDSM.16.MT88.4 R80, [R173+0x20800] ;  /* 0x02080000ad50783b */ /* 0x000ee20000004200 */
[-C--:B-1----:R-:W-:Y:S08]  /*5840*/  HMMA.16816.F32 R20, R4, R8.reuse, R20 ;  /* 0x000000080414723c */ /* 0x082ff00000001814 */
        /* <DEDUP_REMOVED lines=21> */
[-C--:B-1----:R-:W-:Y:S08]  /*59a0*/  HMMA.16816.F32 R36, R72, R8.reuse, R36 ;  /* 0x000000084824723c */ /* 0x082ff00000001824 */
[C---:B------:R-:W-:Y:S08]  /*59b0*/  HMMA.16816.F32 R40, R80.reuse, R8, R40 ;  /* 0x000000085028723c */ /* 0x040ff00000001828 */
[-C--:B------:R-:W-:Y:S08]  /*59c0*/  HMMA.16816.F32 R44, R80, R10.reuse, R44 ;  /* 0x0000000a502c723c */ /* 0x080ff0000000182c */
[C---:B------:R-:W-:Y:S01]  /*59d0*/  HMMA.16816.F32 R48, R72.reuse, R10, R48 ;  /* 0x0000000a4830723c */ /* 0x040fe20000001830 */
[----:B------:R-:W-:Y:S07]  /*59e0*/  LDSM.16.MT88.4 R8, [R174+0x21800] ;  /* 0x02180000ae08783b */ /* 0x000fee0000004200 */
[-C--:B--2---:R-:W-:Y:S08]  /*59f0*/  HMMA.16816.F32 R52, R72, R4.reuse, R52 ;  /* 0x000000044834723c */ /* 0x084ff00000001834 */
[C---:B------:R-:W-:Y:S08]  /*5a00*/  HMMA.16816.F32 R56, R80.reuse, R4, R56 ;  /* 0x000000045038723c */ /* 0x040ff00000001838 */
[-C--:B------:R-:W-:Y:S01]  /*5a10*/  HMMA.16816.F32 R60, R80, R6.reuse, R60 ;  /* 0x00000006503c723c */ /* 0x080fe2000000183c */
[----:B------:R-:W-:Y:S07]  /*5a20*/  LDSM.16.MT88.4 R80, [R0+0xf800] ;  /* 0x00f800000050783b */ /* 0x000fee0000004200 */
[----:B------:R-:W-:Y:S01]  /*5a30*/  HMMA.16816.F32 R64, R72, R6, R64 ;  /* 0x000000064840723c */ /* 0x000fe20000001840 */
[----:B------:R-:W1:Y:S05]  /*5a40*/  LDSM.16.MT88.4 R4, [R0+0x11000] ;  /* 0x011000000004783b */ /* 0x000e6a0000004200 */
[----:B------:R-:W-:Y:S02]  /*5a50*/  LDSM.16.MT88.4 R72, [R173+0x21800] ;  /* 0x02180000ad48783b */ /* 0x000fe40000004200 */
[-C--:B------:R-:W-:Y:S08]  /*5a60*/  HMMA.16816.F32 R20, R12, R16.reuse, R20 ;  /* 0x000000100c14723c */ /* 0x080ff00000001814 */
        /* <DEDUP_REMOVED lines=8> */
[----:B------:R-:W3:Y:S05]  /*5af0*/  LDSM.16.MT88.4 R76, [R0+0x11800] ;  /* 0x01180000004c783b */ /* 0x000eea0000004200 */
[----:B------:R-:W-:Y:S02]  /*5b00*/  BAR.SYNC.DEFER_BLOCKING 0x0 ;  /* 0x0000000000007b1d */ /* 0x000fe40000010000 */
        /* <DEDUP_REMOVED lines=67> */
.L_x_1066:
[----:B------:R-:W-:Y:S01]  /*5f40*/  LDSM.16.M88.4 R96, [R181] ;  /* 0x00000000b560783b */ /* 0x000fe20000000200 */
[----:B-1----:R-:W-:Y:S03]  /*5f50*/  @P6 IADD3 R2, P1, R200, -0x100, RZ ;  /* 0xffffff00c8026810 */ /* 0x002fe60007f3e0ff */
[----:B------:R-:W1:Y:S02]  /*5f60*/  LDSM.16.MT88.4 R16, [R0+0x12000] ;  /* 0x012000000010783b */ /* 0x000e640000004200 */
[----:B------:R-:W-:Y:S01]  /*5f70*/  @P6 IMAD.MOV.U32 R200, RZ, RZ, R2 ;  /* 0x000000ffffc86224 */ /* 0x000fe200078e0002 */
[CC--:B------:R-:W-:Y:S01]  /*5f80*/  LEA R2, P2, R198.reuse, R188.reuse, 0x2 ;  /* 0x000000bcc6027211 */ /* 0x0c0fe200078410ff */
[----:B------:R-:W2:Y:S03]  /*5f90*/  LDSM.16.M88.4 R92, [R181+0x1000] ;  /* 0x00100000b55c783b */ /* 0x000ea60000000200 */
[CC--:B------:R-:W-:Y:S01]  /*5fa0*/  LEA.HI.X.SX32 R3, R198.reuse, R189.reuse, 0x2, P2 ;  /* 0x000000bdc6037211 */ /* 0x0c0fe200010f16ff */
        /* <DEDUP_REMOVED lines=53> */
[-C--:B-1----:R-:W-:Y:S05]  /*6300*/  HMMA.16816.F32 R4, R152, R156.reuse, R4 ;  /* 0x0000009c9804723c */ /* 0x082fea0000001804 */
[----:B----4-:R-:W-:Y:S03]  /*6310*/  @P6 IADD3.X R0, R201, -0x1, RZ, P1, !PT ;  /* 0xffffffffc9006810 */ /* 0x010fe60000ffe4ff */
[C---:B--2---:R-:W-:Y:S04]  /*6320*/  HMMA.16816.F32 R8, R160.reuse, R156, R8 ;  /* 0x0000009ca008723c */ /* 0x044fe80000001808 */
[----:B------:R-:W-:Y:S02]  /*6330*/  @P6 IMAD.MOV.U32 R201, RZ, RZ, R0 ;  /* 0x000000ffffc96224 */ /* 0x000fe400078e0000 */
[----:B------:R-:W-:Y:S02]  /*6340*/  IMAD.IADD R0, R198, 0x1, R245 ;  /* 0x00000001c6007824 */ /* 0x000fe400078e02f5 */
[-C--:B------:R-:W-:Y:S01]  /*6350*/  HMMA.16816.F32 R12, R160, R158.reuse, R12 ;  /* 0x0000009ea00c723c */ /* 0x080fe2000000180c */
[----:B------:R-:W-:Y:S03]  /*6360*/  IMAD.MOV.U32 R157, RZ, RZ, c[0x0][0x22c] ;  /* 0x00008b00ff9d7624 */ /* 0x000fe600078e00ff */
[----:B------:R-:W-:Y:S02]  /*6370*/  IMAD.MOV.U32 R156, RZ, RZ, c[0x0][0x22c] ;  /* 0x00008b00ff9c7624 */ /* 0x000fe400078e00ff */
[----:B------:R-:W-:Y:S02]  /*6380*/  IMAD R157, R157, c[0x0][0x1c0], RZ ;  /* 0x000070009d9d7a24 */ /* 0x000fe400078e02ff */
[C---:B------:R-:W-:Y:S04]  /*6390*/  HMMA.16816.F32 R16, R152.reuse, R158, R16 ;  /* 0x0000009e9810723c */ /* 0x040fe80000001810 */
[----:B------:R-:W-:Y:S02]  /*63a0*/  IMAD R157, R157, 0x18, RZ ;  /* 0x000000189d9d7824 */ /* 0x000fe400078e02ff */
[----:B------:R-:W-:Y:S02]  /*63b0*/  IMAD R156, R156, c[0x0][0x1c0], RZ ;  /* 0x000070009c9c7a24 */ /* 0x000fe400078e02ff */
[-C--:B---3--:R-:W-:Y:S01]  /*63c0*/  HMMA.16816.F32 R68, R152, R148.reuse, R68 ;  /* 0x000000949844723c */ /* 0x088fe20000001844 */
[----:B------:R-:W-:Y:S03]  /*63d0*/  IMAD.MOV.U32 R158, RZ, RZ, c[0x0][0x22c] ;  /* 0x00008b00ff9e7624 */ /* 0x000fe600078e00ff */
[----:B------:R-:W-:Y:S02]  /*63e0*/  IMAD R156, R156, 0x30, RZ ;  /* 0x000000309c9c7824 */ /* 0x000fe400078e02ff */
[----:B------:R-:W-:Y:S02]  /*63f0*/  IMAD R158, R158, c[0x0][0x1c0], RZ ;  /* 0x000070009e9e7a24 */ /* 0x000fe400078e02ff */
[C---:B------:R-:W-:Y:S01]  /*6400*/  HMMA.16816.F32 R72, R160.reuse, R148, R72 ;  /* 0x00000094a048723c */ /* 0x040fe20000001848 */
[----:B------:R-:W-:Y:S03]  /*6410*/  IMAD.MOV.U32 R159, RZ, RZ, c[0x0][0x22c] ;  /* 0x00008b00ff9f7624 */ /* 0x000fe600078e00ff */
[----:B------:R-:W-:Y:S02]  /*6420*/  IMAD.SHL.U32 R158, R158, 0x20, RZ ;  /* 0x000000209e9e7824 */ /* 0x000fe400078e00ff */
[----:B------:R-:W-:Y:S02]  /*6430*/  IMAD R159, R159, c[0x0][0x1c0], RZ ;  /* 0x000070009f9f7a24 */ /* 0x000fe400078e02ff */
[-C--:B------:R-:W-:Y:S04]  /*6440*/  HMMA.16816.F32 R76, R160, R150.reuse, R76 ;  /* 0x00000096a04c723c */ /* 0x080fe8000000184c */
[----:B------:R-:W-:Y:S04]  /*6450*/  @P6 IMAD.WIDE R148, R214, 0x4, R200 ;  /* 0x00000004d6946825 */ /* 0x000fe800078e02c8 */
[C---:B------:R-:W-:Y:S01]  /*6460*/  HMMA.16816.F32 R80, R152.reuse, R150, R80 ;  /* 0x000000969850723c */ /* 0x040fe20000001850 */
[----:B------:R1:W5:Y:S03]  /*6470*/  @P6 LDG.E R204, [R148.64] ;  /* 0x0000000694cc6981 */ /* 0x000366000c1e1900 */
[----:B------:R-:W-:Y:S01]  /*6480*/  IMAD R159, R159, 0x28, RZ ;  /* 0x000000289f9f7824 */ /* 0x000fe200078e02ff */
[----:B------:R1:W5:Y:S03]  /*6490*/  @P6 LDG.E R205, [R148.64+0x20] ;  /* 0x0000200694cd6981 */ /* 0x000366000c1e1900 */
        /* <DEDUP_REMOVED lines=19> */
[CC--:B------:R-:W-:Y:S02]  /*65d0*/  LEA R6, P2, R156.reuse, R188.reuse, 0x2 ;  /* 0x000000bc9c067211 */ /* 0x0c0fe400078410ff */
[-C--:B------:R-:W-:Y:S02]  /*65e0*/  LEA.HI.X.SX32 R149, R159, R189.reuse, 0x2, P3 ;  /* 0x000000bd9f957211 */ /* 0x080fe400018f16ff */
[CC--:B--2---:R-:W-:Y:S03]  /*65f0*/  LEA R4, P1, R157.reuse, R188.reuse, 0x2 ;  /* 0x000000bc9d047211 */ /* 0x0c4fe600078210ff */
        /* <DEDUP_REMOVED lines=15> */
[-C--:B---3--:R-:W-:Y:S02]  /*66f0*/  LEA.HI.X.SX32 R11, R157, R189.reuse, 0x2, P1 ;  /* 0x000000bd9d0b7211 */ /* 0x088fe400008f16ff */
        /* <DEDUP_REMOVED lines=93> */
[-C--:B------:R-:W-:Y:S02]  /*6cd0*/  LEA.HI.X.SX32 R7, R218, R189.reuse, 0x2, P3 ;  /* 0x000000bdda077211 */ /* 0x080fe400018f16ff */
[----:B------:R-:W-:Y:S01]  /*6ce0*/  ISETP.GT.AND P3, PT, R199, RZ, PT ;  /* 0x000000ffc700720c */ /* 0x000fe20003f64270 */
[----:B------:R-:W-:Y:S01]  /*6cf0*/  RED.E.ADD.F32.FTZ.RN.STRONG.GPU [R10.64], R99 ;  /* 0x000000630a00798e */ /* 0x000fe2000c10e786 */
[CC--:B---3--:R-:W-:Y:S03]  /*6d00*/  LEA R2, P1, R227.reuse, R188.reuse, 0x2 ;  /* 0x000000bce3027211 */ /* 0x0c8fe600078210ff */
[----:B------:R-:W-:Y:S01]  /*6d10*/  RED.E.ADD.F32.FTZ.RN.STRONG.GPU [R8.64], R92 ;  /* 0x0000005c0800798e */ /* 0x000fe2000c10e786 */
[-C--:B------:R-:W-:Y:S02]  /*6d20*/  LEA.HI.X.SX32 R3, R227, R189.reuse, 0x2, P1 ;  /* 0x000000bde3037211 */ /* 0x080fe400008f16ff */
[----:B------:R-:W-:Y:S01]  /*6d30*/  ISETP.NE.U32.AND P1, PT, R0, 0x1, PT ;  /* 0x000000010000780c */ /* 0x000fe20003f25070 */
[----:B------:R-:W-:Y:S01]  /*6d40*/  RED.E.ADD.F32.FTZ.RN.STRONG.GPU [R6.64], R93 ;  /* 0x0000005d0600798e */ /* 0x000fe2000c10e786 */
[C---:B------:R-:W-:Y:S03]  /*6d50*/  IADD3 R0, R168.reuse, -0x6000, RZ ;  /* 0xffffa000a8007810 */ /* 0x040fe60007ffe0ff */
[----:B------:R-:W-:Y:S08]  /*6d60*/  LDSM.16.MT88.4 R8, [R168] ;  /* 0x00000000a808783b */ /* 0x000ff00000004200 */
        /* <DEDUP_REMOVED lines=9> */
[----:B--2---:R-:W-:Y:S05]  /*6e00*/  IADD3 R2, R199, -0x1, RZ ;  /* 0xffffffffc7027810 */ /* 0x004fea0007ffe0ff */
[----:B------:R-:W-:Y:S01]  /*6e10*/  IMAD.MOV.U32 R199, RZ, RZ, R2 ;  /* 0x000000ffffc77224 */ /* 0x000fe200078e0002 */
        /* <DEDUP_REMOVED lines=59> */
[----:B------:R-:W2:Y:S01]  /*71d0*/  LDL R98, [R1] ;  /* 0x0000000001627983 */ /* 0x000ea20000100800 */
[----:B------:R-:W-:-:S02]  /*71e0*/  FMUL.FTZ R68, R48, c[0x0][0x2dc] ;  /* 0x0000b70030447a20 */ /* 0x000fc40000410000 */
[----:B------:R-:W-:Y:S01]  /*71f0*/  FMUL.FTZ R48, R44, c[0x0][0x2dc] ;  /* 0x0000b7002c307a20 */ /* 0x000fe20000410000 */
[----:B------:R-:W1:Y:S01]  /*7200*/  S2R R157, SR_CTAID.Y ;  /* 0x00000000009d7919 */ /* 0x000e620000002600 */
[----:B------:R-:W-:Y:S02]  /*7210*/  FMUL.FTZ R10, R45, c[0x0][0x2dc] ;  /* 0x0000b7002d0a7a20 */ /* 0x000fe40000410000 */
[----:B------:R-:W-:Y:S01]  /*7220*/  FMUL.FTZ R70, R40, c[0x0][0x2dc] ;  /* 0x0000b70028467a20 */ /* 0x000fe20000410000 */
[----:B------:R-:W3:Y:S01]  /*7230*/  S2R R96, SR_CTAID.Y ;  /* 0x0000000000607919 */ /* 0x000ee20000002600 */
        /* <DEDUP_REMOVED lines=8> */
[----:B------:R-:W-:Y:S01]  /*72c0*/  BAR.SYNC.DEFER_BLOCKING 0x0 ;  /* 0x0000000000007b1d */ /* 0x000fe20000010000 */
[----:B------:R-:W-:Y:S02]  /*72d0*/  FMUL.FTZ R69, R42, c[0x0][0x2dc] ;  /* 0x0000b7002a457a20 */ /* 0x000fe40000410000 */
[----:B------:R-:W-:Y:S01]  /*72e0*/  FMUL.FTZ R13, R43, c[0x0][0x2dc] ;  /* 0x0000b7002b0d7a20 */ /* 0x000fe20000410000 */
[----:B------:R-:W-:Y:S01]  /*72f0*/  F2FP.PACK_AB R44, R44, R102 ;  /* 0x000000662c2c723e */ /* 0x000fe200000000ff */
[----:B------:R-:W-:Y:S02]  /*7300*/  FMUL.FTZ R112, R112, c[0x0][0x2e0] ;  /* 0x0000b80070707a20 */ /* 0x000fe40000410000 */
[----:B------:R-:W-:Y:S01]  /*7310*/  FMUL.FTZ R41, R113, c[0x0][0x2e0] ;  /* 0x0000b80071297a20 */ /* 0x000fe20000410000 */
[----:B------:R-:W-:Y:S01]  /*7320*/  F2FP.PACK_AB R13, R13, R69 ;  /* 0x000000450d0d723e */ /* 0x000fe200000000ff */
[----:B------:R-:W-:Y:S01]  /*7330*/  FMUL.FTZ R114, R114, c[0x0][0x2e0] ;  /* 0x0000b80072727a20 */ /* 0x000fe20000410000 */
[----:B-1----:R-:W-:Y:S01]  /*7340*/  SHF.R.S32.HI R97, RZ, 0x1f, R157 ;  /* 0x0000001fff617819 */ /* 0x002fe2000001149d */
        /* <DEDUP_REMOVED lines=17> */
[----:B------:R-:W-:-:S02]  /*7460*/  FMUL.FTZ R108, R108, c[0x0][0x2e0] ;  /* 0x0000b8006c6c7a20 */ /* 0x000fc40000410000 */
[----:B------:R-:W-:Y:S01]  /*7470*/  FMUL.FTZ R39, R109, c[0x0][0x2e0] ;  /* 0x0000b8006d277a20 */ /* 0x000fe20000410000 */
[----:B------:R-:W-:Y:S01]  /*7480*/  STS [R239], R41 ;  /* 0x00000029ef007388 */ /* 0x000fe20000000800 */
[----:B------:R-:W-:Y:S01]  /*7490*/  FMUL.FTZ R110, R110, c[0x0][0x2e0] ;  /* 0x0000b8006e6e7a20 */ /* 0x000fe20000410000 */
[----:B------:R-:W-:Y:S01]  /*74a0*/  F2FP.PACK_AB R16, R16, R72 ;  /* 0x000000481010723e */ /* 0x000fe200000000ff */
        /* <DEDUP_REMOVED lines=38> */
[----:B------:R-:W-:-:S02]  /*7710*/  FMUL.FTZ R79, R22, c[0x0][0x2dc] ;  /* 0x0000b700164f7a20 */ /* 0x000fc40000410000 */
[----:B------:R-:W-:Y:S01]  /*7720*/  FMUL.FTZ R74, R28, c[0x0][0x2dc] ;  /* 0x0000b7001c4a7a20 */ /* 0x000fe20000410000 */
[----:B------:R-:W-:Y:S01]  /*7730*/  F2FP.PACK_AB R34, R34, R122 ;  /* 0x0000007a2222723e */ /* 0x000fe200000000ff */
[----:B------:R-:W-:Y:S01]  /*7740*/  FMUL.FTZ R18, R29, c[0x0][0x2dc] ;  /* 0x0000b7001d127a20 */ /* 0x000fe20000410000 */
[----:B------:R-:W-:Y:S01]  /*7750*/  STS [R238+0x3000], R35 ;  /* 0x00300023ee007388 */ /* 0x000fe20000000800 */
[----:B------:R-:W-:Y:S02]  /*7760*/  FMUL.FTZ R124, R124, c[0x0][0x2e0] ;  /* 0x0000b8007c7c7a20 */ /* 0x000fe40000410000 */
[----:B------:R-:W-:Y:S01]  /*7770*/  FMUL.FTZ R31, R125, c[0x0][0x2e0] ;  /* 0x0000b8007d1f7a20 */ /* 0x000fe20000410000 */
[----:B------:R-:W-:Y:S01]  /*7780*/  STS [R238+0x3400], R34 ;  /* 0x00340022ee007388 */ /* 0x000fe20000000800 */
[----:B------:R-:W-:Y:S01]  /*7790*/  FMUL.FTZ R126, R126, c[0x0][0x2e0] ;  /* 0x0000b8007e7e7a20 */ /* 0x000fe20000410000 */
[----:B------:R-:W-:Y:S01]  /*77a0*/  F2FP.PACK_AB R18, R18, R74 ;  /* 0x0000004a1212723e */ /* 0x000fe200000000ff */
        /* <DEDUP_REMOVED lines=82> */
[----:B------:R-:W-:Y:S01]  /*7cd0*/  F2FP.PACK_AB R5, R5, R58 ;  /* 0x0000003a0505723e */ /* 0x000fe200000000ff */
[----:B------:R-:W-:Y:S01]  /*7ce0*/  FMUL.FTZ R2, R61, c[0x0][0x2dc] ;  /* 0x0000b7003d027a20 */ /* 0x000fe20000410000 */
[----:B------:R-:W-:Y:S01]  /*7cf0*/  F2FP.PACK_AB R0, R0, R62 ;  /* 0x0000003e0000723e */ /* 0x000fe200000000ff */
[----:B------:R-:W-:Y:S03]  /*7d00*/  STS [R239+0x7400], R17 ;  /* 0x00740011ef007388 */ /* 0x000fe60000000800 */
[----:B------:R-:W-:Y:S01]  /*7d10*/  F2FP.PACK_AB R2, R2, R60 ;  /* 0x0000003c0202723e */ /* 0x000fe200000000ff */
        /* <DEDUP_REMOVED lines=15> */
[----:B------:R4:W-:Y:S01]  /*7e10*/  STS [R239+0xb000], R2 ;  /* 0x00b00002ef007388 */ /* 0x0009e20000000800 */
[----:B--2---:R-:W-:-:S13]  /*7e20*/  ISETP.NE.AND P0, PT, R98, -0x1, PT ;  /* 0xffffffff6200780c */ /* 0x004fda0003f05270 */
[----:B-1----:R-:W-:-:S05]  /*7e30*/  @P0 IADD3 R0, R236, R98, RZ ;  /* 0x00000062ec000210 */ /* 0x002fca0007ffe0ff */
[----:B----4-:R-:W-:-:S04]  /*7e40*/  @P0 IMAD.WIDE.U32 R2, R0, c[0x0][0x3a0], RZ ;  /* 0x0000e80000020a25 */ /* 0x010fc800078e00ff */
        /* <DEDUP_REMOVED lines=13> */
.L_x_1068:
        /* <DEDUP_REMOVED lines=15> */
.L_x_1069:
[----:B------:R-:W-:Y:S01]  /*8010*/  BAR.SYNC.DEFER_BLOCKING 0x0 ;  /* 0x0000000000007b1d */ /* 0x000fe20000010000 */
[C---:B------:R-:W-:Y:S01]  /*8020*/  SHF.L.U32 R0, R232.reuse, 0x6, RZ ;  /* 0x00000006e8007819 */ /* 0x040fe200000006ff */
[----:B------:R-:W-:Y:S01]  /*8030*/  IMAD R11, R232, -0x40, R193 ;  /* 0xffffffc0e80b7824 */ /* 0x000fe200078e02c1 */
[----:B------:R-:W-:Y:S02]  /*8040*/  SHF.R.S32.HI R5, RZ, 0x1f, R202 ;  /* 0x0000001fff057819 */ /* 0x000fe400000114ca */
[----:B------:R-:W-:Y:S01]  /*8050*/  SHF.R.S32.HI R24, RZ, 0x1f, R0 ;  /* 0x0000001fff187819 */ /* 0x000fe20000011400 */
[----:B------:R-:W1:Y:S01]  /*8060*/  S2R R9, SR_CTAID.Z ;  /* 0x0000000000097919 */ /* 0x000e620000002700 */
[----:B------:R-:W-:Y:S01]  /*8070*/  MOV R4, R202 ;  /* 0x000000ca00047202 */ /* 0x000fe20000000f00 */
[----:B------:R-:W-:Y:S01]  /*8080*/  BSSY B0, `(.L_x_1070) ;  /* 0x0000029000007945 */ /* 0x000fe20003800000 */
[----:B------:R-:W-:Y:S01]  /*8090*/  ISETP.GE.AND P4, PT, R237, R11, PT ;  /* 0x0000000bed00720c */ /* 0x000fe20003f86270 */
[----:B------:R-:W2:Y:S01]  /*80a0*/  S2R R65, SR_CTAID.Z ;  /* 0x0000000000417919 */ /* 0x000ea20000002700 */
[----:B------:R-:W-:Y:S01]  /*80b0*/  IMAD R6, R24, c[0x0][0x3a0], RZ ;  /* 0x0000e80018067a24 */ /* 0x000fe200078e02ff */
[----:B------:R-:W-:Y:S01]  /*80c0*/  SHF.R.S32.HI R64, RZ, 0x1f, R237 ;  /* 0x0000001fff407819 */ /* 0x000fe200000114ed */
[----:B------:R-:W-:-:S04]  /*80d0*/  IMAD.WIDE.U32 R2, R0, c[0x0][0x3a0], R4 ;  /* 0x0000e80000027a25 */ /* 0x000fc800078e0004 */
[----:B------:R-:W-:Y:S01]  /*80e0*/  IMAD R6, R0, c[0x0][0x3a4], R6 ;  /* 0x0000e90000067a24 */ /* 0x000fe200078e0206 */
[----:B------:R-:W-:-:S04]  /*80f0*/  IADD3 R2, P0, R7, R2, RZ ;  /* 0x0000000207027210 */ /* 0x000fc80007f1e0ff */
[----:B------:R-:W-:Y:S01]  /*8100*/  IADD3.X R3, R8, R3, R6, P0, !PT ;  /* 0x0000000308037210 */ /* 0x000fe200007fe406 */
[----:B------:R3:W4:Y:S04]  /*8110*/  LDS.128 R36, [R191+0x13000] ;  /* 0x01300000bf247984 */ /* 0x0007280000000c00 */
[----:B------:R3:W3:Y:S01]  /*8120*/  LDS.128 R32, [R191+0x15000] ;  /* 0x01500000bf207984 */ /* 0x0006e20000000c00 */
[----:B-1----:R-:W-:-:S03]  /*8130*/  SHF.R.S32.HI R66, RZ, 0x1f, R9 ;  /* 0x0000001fff427819 */ /* 0x002fc60000011409 */
[----:B------:R1:W1:Y:S01]  /*8140*/  LDS.128 R28, [R191+0x17000] ;  /* 0x01700000bf1c7984 */ /* 0x0002620000000c00 */
[----:B--2---:R-:W-:-:S03]  /*8150*/  IMAD.WIDE.U32 R6, R65, c[0x0][0x3b8], R2 ;  /* 0x0000ee0041067a25 */ /* 0x004fc600078e0002 */
[----:B------:R2:W1:Y:S01]  /*8160*/  LDS.128 R48, [R191+0x18000] ;  /* 0x01800000bf307984 */ /* 0x0004620000000c00 */
        /* <DEDUP_REMOVED lines=10> */
[----:B------:R-:W2:Y:S01]  /*8210*/  LDS.128 R20, [R191+0x14000] ;  /* 0x01400000bf147984 */ /* 0x000ea20000000c00 */
[----:B------:R-:W-:Y:S01]  /*8220*/  MOV R3, R10 ;  /* 0x0000000a00037202 */ /* 0x000fe20000000f00 */
[----:B------:R-:W-:Y:S01]  /*8230*/  IMAD.MOV.U32 R2, RZ, RZ, R6 ;  /* 0x000000ffff027224 */ /* 0x000fe200078e0006 */
[----:B------:R-:W-:Y:S01]  /*8240*/  ISETP.GE.AND P2, PT, R212, c[0x0][0x220], PT ;  /* 0x00008800d4007a0c */ /* 0x000fe20003f46270 */
[----:B------:R-:W4:Y:S01]  /*8250*/  LDS.128 R16, [R191+0x16000] ;  /* 0x01600000bf107984 */ /* 0x000f220000000c00 */
[----:B------:R-:W-:Y:S01]  /*8260*/  IMAD R27, R64, c[0x0][0x3a0], RZ ;  /* 0x0000e800401b7a24 */ /* 0x000fe200078e02ff */
[----:B------:R-:W-:Y:S01]  /*8270*/  ISETP.GE.AND P1, PT, R213, c[0x0][0x220], PT ;  /* 0x00008800d5007a0c */ /* 0x000fe20003f26270 */
[----:B------:R-:W-:-:S04]  /*8280*/  IMAD.WIDE.U32 R8, R237, c[0x0][0x3a0], R2 ;  /* 0x0000e800ed087a25 */ /* 0x000fc800078e0002 */
[----:B------:R-:W-:Y:S01]  /*8290*/  IMAD R2, R237, c[0x0][0x3a4], R27 ;  /* 0x0000e900ed027a24 */ /* 0x000fe200078e021b */
[----:B------:R-:W3:Y:S03]  /*82a0*/  @!P3 LDS.128 R12, [R191+0x12000] ;  /* 0x01200000bf0cb984 */ /* 0x000ee60000000c00 */
[----:B------:R-:W-:Y:S01]  /*82b0*/  IMAD.IADD R3, R9, 0x1, R2 ;  /* 0x0000000109037824 */ /* 0x000fe200078e0202 */
[----:B------:R-:W-:-:S04]  /*82c0*/  LEA R2, P0, R8, c[0x0][0x340], 0x1 ;  /* 0x0000d00008027a11 */ /* 0x000fc800078008ff */
[----:B------:R-:W-:-:S05]  /*82d0*/  LEA.HI.X R3, R8, c[0x0][0x344], R3, 0x1, P0 ;  /* 0x0000d10008037a11 */ /* 0x000fca00000f0c03 */
[----:B--2---:R2:W-:Y:S04]  /*82e0*/  @!P2 STG.E.128 [R2.64+0x80], R20 ;  /* 0x000080140200a986 */ /* 0x0045e8000c101d06 */
[----:B----4-:R2:W-:Y:S04]  /*82f0*/  @!P1 STG.E.128 [R2.64+0x100], R16 ;  /* 0x0001001002009986 */ /* 0x0105e8000c101d06 */
[----:B---3--:R2:W-:Y:S02]  /*8300*/  @!P3 STG.E.128 [R2.64], R12 ;  /* 0x0000000c0200b986 */ /* 0x0085e4000c101d06 */
.L_x_1071:
[----:B------:R-:W-:Y:S05]  /*8310*/  BSYNC B0 ;  /* 0x0000000000007941 */ /* 0x000fea0003800000 */
.L_x_1070:
[----:B--2---:R-:W-:Y:S01]  /*8320*/  IADD3 R2, R237, 0x20, RZ ;  /* 0x00000020ed027810 */ /* 0x004fe20007ffe0ff */
        /* <DEDUP_REMOVED lines=16> */
[----:B---3--:R2:W-:Y:S04]  /*8430*/  @!P1 STG.E.128 [R2.64+0x80], R32 ;  /* 0x0000802002009986 */ /* 0x0085e8000c101d06 */
[----:B-1----:R2:W-:Y:S02]  /*8440*/  @!P0 STG.E.128 [R2.64+0x100], R28 ;  /* 0x0001001c02008986 */ /* 0x0025e4000c101d06 */
.L_x_1073:
[----:B------:R-:W-:Y:S05]  /*8450*/  BSYNC B0 ;  /* 0x0000000000007941 */ /* 0x000fea0003800000 */
.L_x_1072:
[----:B--2---:R-:W-:Y:S01]  /*8460*/  IMAD.WIDE.U32 R2, R0, c[0x0][0x3a8], R4 ;  /* 0x0000ea0000027a25 */ /* 0x004fe200078e0004 */
        /* <DEDUP_REMOVED lines=24> */
.L_x_1075:
[----:B------:R-:W-:Y:S05]  /*85f0*/  BSYNC B0 ;  /* 0x0000000000007941 */ /* 0x000fea0003800000 */
.L_x_1074:
        /* <DEDUP_REMOVED lines=19> */
.L_x_1046:
[----:B------:R-:W2:Y:S04]  /*8730*/  LDL R9, [R1] ;  /* 0x0000000001097983 */ /* 0x000ea80000100800 */
        /* <DEDUP_REMOVED lines=19> */
.L_x_1077:
        /* <DEDUP_REMOVED lines=15> */
.L_x_1078:
[----:B------:R-:W1:Y:S01]  /*8960*/  S2R R8, SR_CTAID.Z ;  /* 0x0000000000087919 */ /* 0x000e620000002700 */
[C---:B------:R-:W-:Y:S01]  /*8970*/  SHF.L.U32 R0, R232.reuse, 0x6, RZ ;  /* 0x00000006e8007819 */ /* 0x040fe200000006ff */
[----:B------:R-:W-:Y:S01]  /*8980*/  IMAD R9, R232, -0x40, R193 ;  /* 0xffffffc0e8097824 */ /* 0x000fe200078e02c1 */
[----:B------:R-:W-:Y:S01]  /*8990*/  BSSY B0, `(.L_x_1079) ;  /* 0x000001e000007945 */ /* 0x000fe20003800000 */
[----:B------:R-:W2:Y:S01]  /*89a0*/  S2R R15, SR_CTAID.Z ;  /* 0x00000000000f7919 */ /* 0x000ea20000002700 */
[----:B------:R-:W-:Y:S01]  /*89b0*/  SHF.R.S32.HI R10, RZ, 0x1f, R0 ;  /* 0x0000001fff0a7819 */ /* 0x000fe20000011400 */
[----:B------:R-:W-:Y:S01]  /*89c0*/  IMAD.WIDE.U32 R2, R0, c[0x0][0x3a0], R202 ;  /* 0x0000e80000027a25 */ /* 0x000fe200078e00ca */
[----:B------:R-:W-:Y:S02]  /*89d0*/  ISETP.GE.AND P4, PT, R237, R9, PT ;  /* 0x00000009ed00720c */ /* 0x000fe40003f86270 */
[----:B------:R-:W-:Y:S01]  /*89e0*/  SHF.R.S32.HI R14, RZ, 0x1f, R237 ;  /* 0x0000001fff0e7819 */ /* 0x000fe200000114ed */
[----:B------:R-:W-:-:S04]  /*89f0*/  IMAD R4, R10, c[0x0][0x3a0], RZ ;  /* 0x0000e8000a047a24 */ /* 0x000fc800078e02ff */
[----:B------:R-:W-:Y:S01]  /*8a00*/  IMAD R5, R0, c[0x0][0x3a4], R4 ;  /* 0x0000e90000057a24 */ /* 0x000fe200078e0204 */
[----:B------:R-:W-:-:S04]  /*8a10*/  IADD3 R4, P0, R6, R2, RZ ;  /* 0x0000000206047210 */ /* 0x000fc80007f1e0ff */
[----:B------:R-:W-:Y:S02]  /*8a20*/  IADD3.X R5, R7, R3, R5, P0, !PT ;  /* 0x0000000307057210 */ /* 0x000fe400007fe405 */
[----:B-1----:R-:W-:-:S03]  /*8a30*/  SHF.R.S32.HI R16, RZ, 0x1f, R8 ;  /* 0x0000001fff107819 */ /* 0x002fc60000011408 */
[----:B--2---:R-:W-:-:S04]  /*8a40*/  IMAD.WIDE.U32 R4, R15, c[0x0][0x3b8], R4 ;  /* 0x0000ee000f047a25 */ /* 0x004fc800078e0004 */
[----:B------:R-:W-:-:S04]  /*8a50*/  IMAD R8, R16, c[0x0][0x3b8], RZ ;  /* 0x0000ee0010087a24 */ /* 0x000fc800078e02ff */
[----:B------:R-:W-:-:S05]  /*8a60*/  IMAD R8, R15, c[0x0][0x3bc], R8 ;  /* 0x0000ef000f087a24 */ /* 0x000fca00078e0208 */
[----:B------:R-:W-:Y:S01]  /*8a70*/  IADD3 R8, R8, R5, RZ ;  /* 0x0000000508087210 */ /* 0x000fe20007ffe0ff */
        /* <DEDUP_REMOVED lines=15> */
.L_x_1080:
[----:B------:R-:W-:Y:S05]  /*8b70*/  BSYNC B0 ;  /* 0x0000000000007941 */ /* 0x000fea0003800000 */
.L_x_1079:
[----:B-1----:R-:W-:Y:S01]  /*8b80*/  IADD3 R2, R237, 0x20, RZ ;  /* 0x00000020ed027810 */ /* 0x002fe20007ffe0ff */
        /* <DEDUP_REMOVED lines=18> */
.L_x_1082:
[----:B------:R-:W-:Y:S05]  /*8cb0*/  BSYNC B0 ;  /* 0x0000000000007941 */ /* 0x000fea0003800000 */
.L_x_1081:
[----:B-1----:R-:W-:Y:S01]  /*8cc0*/  IMAD.WIDE.U32 R2, R0, c[0x0][0x3a8], R202 ;  /* 0x0000ea0000027a25 */ /* 0x002fe200078e00ca */
[----:B------:R-:W-:Y:S03]  /*8cd0*/  BSSY B0, `(.L_x_1083) ;  /* 0x0000018000007945 */ /* 0x000fe60003800000 */
[----:B------:R-:W-:-:S02]  /*8ce0*/  IMAD R4, R10, c[0x0][0x3a8], RZ ;  /* 0x0000ea000a047a24 */ /* 0x000fc400078e02ff */
        /* <DEDUP_REMOVED lines=22> */
.L_x_1084:
[----:B------:R-:W-:Y:S05]  /*8e50*/  BSYNC B0 ;  /* 0x0000000000007941 */ /* 0x000fea0003800000 */
.L_x_1083:
        /* <DEDUP_REMOVED lines=16> */
.L_x_1076:
[----:B------:R-:W-:Y:S05]  /*8f60*/  BSYNC B1 ;  /* 0x0000000000017941 */ /* 0x000fea0003800000 */
.L_x_1041:
[----:B------:R-:W-:-:S04]  /*8f70*/  IADD3 R232, R232, c[0x0][0xc], RZ ;  /* 0x00000300e8e87a10 */ /* 0x000fc80007ffe0ff */
[----:B------:R-:W-:-:S13]  /*8f80*/  ISETP.GE.AND P0, PT, R232, UR5, PT ;  /* 0x00000005e8007c0c */ /* 0x000fda000bf06270 */
[----:B------:R-:W-:Y:S01]  /*8f90*/  @P0 CALL.REL.NOINC `(.L_x_1085) ;  /* 0x0000001000000944 */ /* 0x000fe20003c00000 */
[----:B------:R-:W-:Y:S05]  /*8fa0*/  BRA `(.L_x_1086) ;  /* 0xffff78f000007947 */ /* 0x000fea000383ffff */
.L_x_1085:
[----:B------:R-:W-:Y:S05]  /*8fb0*/  EXIT ;  /* 0x000000000000794d */ /* 0x000fea0003800000 */
.L_x_1087:
        /* <DEDUP_REMOVED lines=12> */
.L_x_1606:


//--------------------- .text._ZN5flash44flash_bwd_dq_dk_dv_loop_seqk_parallel_kernelI23Flash_bwd_kernel_traitsILi192ELi64ELi64ELi8ELi4ELi2ELi2ELb0ELb0EN7cutlass6half_tE19Flash_kernel_traitsILi192ELi64ELi64ELi8ES3_EELb0ELb0ELb0ELb0ELb0ELb0ELb1EEEvNS_16Flash_bwd_paramsE --------------------------
	.section	.text._ZN5flash44flash_bwd_dq_dk_dv_loop_seqk_parallel_kernelI23Flash_bwd_kernel_traitsILi192ELi64ELi64ELi8ELi4ELi2ELi2ELb0ELb0EN7cutlass6half_tE19Flash_kernel_traitsILi192ELi64ELi64ELi8ES3_EELb0ELb0ELb0ELb0ELb0ELb0ELb1EEEvNS_16Flash_bwd_paramsE,"ax",@progbits
	.sectioninfo	@"SHI_REGISTERS=255"
	.align	128
        .global         _ZN5flash44flash_bwd_dq_dk_dv_loop_seqk_parallel_kernelI23Flash_bwd_kernel_traitsILi192ELi64ELi64ELi8ELi4ELi2ELi2ELb0ELb0EN7cutlass6half_tE19Flash_kernel_traitsILi192ELi64ELi64ELi8ES3_EELb0ELb0ELb0ELb0ELb0ELb0ELb1EEEvNS_16Flash_bwd_paramsE
        .type           _ZN5flash44flash_bwd_dq_dk_dv_loop_seqk_parallel_kernelI23Flash_bwd_kernel_traitsILi192ELi64ELi64ELi8ELi4ELi2ELi2ELb0ELb0EN7cutlass6half_tE19Flash_kernel_traitsILi192ELi64ELi64ELi8ES3_EELb0ELb0ELb0ELb0ELb0ELb0ELb1EEEvNS_16Flash_bwd_paramsE,@function
        .size           _ZN5flash44flash_bwd_dq_dk_dv_loop_seqk_parallel_kernelI23Flash_bwd_kernel_traitsILi192ELi64ELi64ELi8ELi4ELi2ELi2ELb0ELb0EN7cutlass6half_tE19Flash_kernel_traitsILi192ELi64ELi64ELi8ES3_EELb0ELb0ELb0ELb0ELb0ELb0ELb1EEEvNS_16Flash_bwd_paramsE,(.L_x_1607 - _ZN5flash44flash_bwd_dq_dk_dv_loop_seqk_parallel_kernelI23Flash_bwd_kernel_traitsILi192ELi64ELi64ELi8ELi4ELi2ELi2ELb0ELb0EN7cutlass6half_tE19Flash_kernel_traitsILi192ELi64ELi64ELi8ES3_EELb0ELb0ELb0ELb0ELb0ELb0ELb1EEEvNS_16Flash_bwd_paramsE)
        .other          _ZN5flash44flash_bwd_dq_dk_dv_loop_seqk_parallel_kernelI23Flash_bwd_kernel_traitsILi192ELi64ELi64ELi8ELi4ELi2ELi2ELb0ELb0EN7cutlass6half_tE19Flash_kernel_traitsILi192ELi64ELi64ELi8ES3_EELb0ELb0ELb0ELb0ELb0ELb0ELb1EEEvNS_16Flash_bwd_paramsE,@"STO_CUDA_ENTRY STV_DEFAULT"
_ZN5flash44flash_bwd_dq_dk_dv_loop_seqk_parallel_kernelI23Flash_bwd_kernel_traitsILi192ELi64ELi64ELi8ELi4ELi2ELi2ELb0ELb0EN7cutlass6half_tE19Flash_kernel_traitsILi192ELi64ELi64ELi8ES3_EELb0ELb0ELb0ELb0ELb0ELb0ELb1EEEvNS_16Flash_bwd_paramsE:
.text._ZN5flash44flash_bwd_dq_dk_dv_loop_seqk_parallel_kernelI23Flash_bwd_kernel_traitsILi192ELi64ELi64ELi8ELi4ELi2ELi2ELb0ELb0EN7cutlass6half_tE19Flash_kernel_traitsILi192ELi64ELi64ELi8ES3_EELb0ELb0ELb0ELb0ELb0ELb0ELb1EEEvNS_16Flash_bwd_paramsE:
        /* <DEDUP_REMOVED lines=142> */
.L_x_1134:
        /* <DEDUP_REMOVED lines=35> */
.L_x_1088:
        /* <DEDUP_REMOVED lines=44> */
.L_x_1090:
        /* <DEDUP_REMOVED lines=15> */
.L_x_1091:
        /* <DEDUP_REMOVED lines=86> */
.L_x_1092:
[----:B------:R-:W-:-:S04]  /*1420*/  IMAD R8, R32, c[0x0][0x1c0], R33 ;  /* 0x0000700020087a24 */ /* 0x000fc800078e0221 */
[----:B------:R-:W-:Y:S02]  /*1430*/  IMAD R8, R8, c[0x0][0x224], RZ ;  /* 0x0000890008087a24 */ /* 0x000fe400078e02ff */
.L_x_1093:
        /* <DEDUP_REMOVED lines=98> */
.L_x_1096:
[----:B------:R-:W-:Y:S05]  /*1a60*/  BSYNC B0 ;  /* 0x0000000000007941 */ /* 0x000fea0003800000 */
.L_x_1095:
        /* <DEDUP_REMOVED lines=39> */
.L_x_1098:
[----:B------:R-:W-:Y:S05]  /*1ce0*/  BSYNC B0 ;  /* 0x0000000000007941 */ /* 0x000fea0003800000 */
.L_x_1097:
        /* <DEDUP_REMOVED lines=19> */
.L_x_1100:
        /* <DEDUP_REMOVED lines=28> */
.L_x_1101:
[----:B------:R-:W-:Y:S05]  /*1fe0*/  BSYNC B0 ;  /* 0x0000000000007941 */ /* 0x000fea0003800000 */
.L_x_1099:
        /* <DEDUP_REMOVED lines=17> */
.L_x_1103:
        /* <DEDUP_REMOVED lines=38> */
.L_x_1104:
[----:B------:R-:W-:Y:S05]  /*2360*/  BSYNC B0 ;  /* 0x0000000000007941 */ /* 0x000fea0003800000 */
.L_x_1102:
        /* <DEDUP_REMOVED lines=60> */
.L_x_1106:
[----:B-1----:R-:W-:Y:S05]  /*2730*/  BSYNC B0 ;  /* 0x0000000000007941 */ /* 0x002fea0003800000 */
.L_x_1105:
        /* <DEDUP_REMOVED lines=38> */
.L_x_1108:
[----:B------:R-:W-:Y:S05]  /*29a0*/  BSYNC B0 ;  /* 0x0000000000007941 */ /* 0x000fea0003800000 */
.L_x_1107:
        /* <DEDUP_REMOVED lines=45> */
.L_x_1110:
[----:B------:R-:W-:Y:S05]  /*2c80*/  BSYNC B0 ;  /* 0x0000000000007941 */ /* 0x000fea0003800000 */
.L_x_1109:
        /* <DEDUP_REMOVED lines=37> */
.L_x_1112:
[----:B------:R-:W-:Y:S05]  /*2ee0*/  BSYNC B0 ;  /* 0x0000000000007941 */ /* 0x000fea0003800000 */
.L_x_1111:
        /* <DEDUP_REMOVED lines=106> */
.L_x_1115:
        /* <DEDUP_REMOVED lines=8> */
[----:B------:R-:W-:Y:S06]  /*3610*/  LDSM.16.M88.4 R16, [R175] ;  /* 0x00000000af10783b */ /* 0x000fec0000000200 */
[----:B------:R-:W2:Y:S06]  /*3620*/  LDSM.16.M88.4 R8, [R169+0x12000] ;  /* 0x01200000a908783b */ /* 0x000eac0000000200 */
[----:B------:R-:W1:Y:S06]  /*3630*/  LDSM.16.M88.4 R68, [R169+0x12800] ;  /* 0x01280000a944783b */ /* 0x000e6c0000000200 */
[----:B------:R-:W-:Y:S06]  /*3640*/  LDSM.16.M88.4 R72, [R0] ;  /* 0x000000000048783b */ /* 0x000fec0000000200 */
[----:B------:R-:W3:Y:S06]  /*3650*/  LDSM.16.M88.4 R76, [R170+0x12000] ;  /* 0x01200000aa4c783b */ /* 0x000eec0000000200 */
[----:B------:R-:W4:Y:S06]  /*3660*/  LDSM.16.M88.4 R80, [R170+0x12800] ;  /* 0x01280000aa50783b */ /* 0x000f2c0000000200 */
[----:B------:R-:W-:Y:S06]  /*3670*/  LDSM.16.M88.4 R84, [R2] ;  /* 0x000000000254783b */ /* 0x000fec0000000200 */
[----:B------:R-:W4:Y:S01]  /*3680*/  LDSM.16.M88.4 R88, [R172+0x12000] ;  /* 0x01200000ac58783b */ /* 0x000f220000000200 */
[C---:B--2---:R-:W-:Y:S05]  /*3690*/  HMMA.16816.F32 R4, R16.reuse, R8, RZ ;  /* 0x000000081004723c */ /* 0x044fea00000018ff */
[----:B------:R-:W-:Y:S03]  /*36a0*/  LDSM.16.M88.4 R92, [R3] ;  /* 0x00000000035c783b */ /* 0x000fe60000000200 */
[C---:B------:R-:W-:Y:S03]  /*36b0*/  HMMA.16816.F32 R8, R16.reuse, R10, RZ ;  /* 0x0000000a1008723c */ /* 0x040fe600000018ff */
[----:B------:R-:W-:Y:S05]  /*36c0*/  LDSM.16.M88.4 R96, [R171+0x12000] ;  /* 0x01200000ab60783b */ /* 0x000fea0000000200 */
[C---:B-1----:R-:W-:Y:S08]  /*36d0*/  HMMA.16816.F32 R12, R16.reuse, R68, RZ ;  /* 0x00000044100c723c */ /* 0x042ff000000018ff */
        /* <DEDUP_REMOVED lines=50> */
[----:B------:R3:W2:Y:S01]  /*3a00*/  LDSM.16.M88.4 R76, [R2+0x4000] ;  /* 0x00400000024c783b */ /* 0x0006a20000000200 */
        /* <DEDUP_REMOVED lines=8> */
[----:B------:R-:W-:Y:S01]  /*3a90*/  FSETP.NEU.FTZ.AND P1, PT, R203, -INF , PT ;  /* 0xff800000cb00780b */ /* 0x000fe20003f3d000 */
[----:B------:R3:W4:Y:S01]  /*3aa0*/  LDSM.16.M88.4 R84, [R3+0x4000] ;  /* 0x004000000354783b */ /* 0x0007220000000200 */
[C---:B------:R-:W-:Y:S08]  /*3ab0*/  HMMA.16816.F32 R4, R92.reuse, R96, R4 ;  /* 0x000000605c04723c */ /* 0x040ff00000001804 */
[C---:B------:R-:W-:Y:S08]  /*3ac0*/  HMMA.16816.F32 R8, R92.reuse, R98, R8 ;  /* 0x000000625c08723c */ /* 0x040ff00000001808 */
[C---:B--2---:R-:W-:Y:S04]  /*3ad0*/  HMMA.16816.F32 R12, R92.reuse, R72, R12 ;  /* 0x000000485c0c723c */ /* 0x044fe8000000180c */
[----:B---3--:R-:W-:Y:S04]  /*3ae0*/  @P0 LEA R3, R234, R243, 0x6 ;  /* 0x000000f3ea030211 */ /* 0x008fe800078e30ff */
[----:B------:R-:W-:Y:S03]  /*3af0*/  HMMA.16816.F32 R16, R92, R74, R16 ;  /* 0x0000004a5c10723c */ /* 0x000fe60000001810 */
[-C--:B------:R-:W-:Y:S05]  /*3b00*/  @P0 ISETP.GE.AND P2, PT, R3, R193.reuse, PT ;  /* 0x000000c10300020c */ /* 0x080fea0003f46270 */
[C---:B------:R-:W-:Y:S08]  /*3b10*/  HMMA.16816.F32 R4, R76.reuse, R80, R4 ;  /* 0x000000504c04723c */ /* 0x040ff00000001804 */
[C---:B------:R-:W-:Y:S08]  /*3b20*/  HMMA.16816.F32 R8, R76.reuse, R82, R8 ;  /* 0x000000524c08723c */ /* 0x040ff00000001808 */
[C---:B-1----:R-:W-:Y:S08]  /*3b30*/  HMMA.16816.F32 R12, R76.reuse, R68, R12 ;  /* 0x000000444c0c723c */ /* 0x042ff0000000180c */
[----:B------:R-:W-:Y:S01]  /*3b40*/  HMMA.16816.F32 R16, R76, R70, R16 ;  /* 0x000000464c10723c */ /* 0x000fe20000001810 */
[----:B------:R-:W1:Y:S07]  /*3b50*/  LDSM.16.M88.4 R68, [R171+0x16800] ;  /* 0x01680000ab44783b */ /* 0x000e6e0000000200 */
[C---:B----4-:R-:W-:Y:S08]  /*3b60*/  HMMA.16816.F32 R4, R84.reuse, R88, R4 ;  /* 0x000000585404723c */ /* 0x050ff00000001804 */
[C---:B------:R-:W-:Y:S11]  /*3b70*/  HMMA.16816.F32 R8, R84.reuse, R90, R8 ;  /* 0x0000005a5408723c */ /* 0x040ff60000001808 */
[----:B------:R-:W-:Y:S05]  /*3b80*/  @!UPT UIADD3 URZ, URZ, URZ, URZ ;  /* 0x0000003f3f3ff290 */ /* 0x000fea000fffe03f */
[----:B------:R-:W-:Y:S02]  /*3b90*/  FMUL.FTZ R4, R4, c[0x0][0x2ec] ;  /* 0x0000bb0004047a20 */ /* 0x000fe40000410000 */
[----:B------:R-:W-:Y:S02]  /*3ba0*/  FMUL.FTZ R5, R5, c[0x0][0x2ec] ;  /* 0x0000bb0005057a20 */ /* 0x000fe40000410000 */
[----:B------:R-:W2:Y:S01]  /*3bb0*/  MUFU.TANH R88, R4 ;  /* 0x0000000400587308 */ /* 0x000ea20000002400 */
[----:B------:R-:W-:Y:S02]  /*3bc0*/  FMUL.FTZ R6, R6, c[0x0][0x2ec] ;  /* 0x0000bb0006067a20 */ /* 0x000fe40000410000 */
[----:B------:R-:W-:Y:S01]  /*3bd0*/  FMUL.FTZ R7, R7, c[0x0][0x2ec] ;  /* 0x0000bb0007077a20 */ /* 0x000fe20000410000 */
[C---:B-1----:R-:W-:Y:S03]  /*3be0*/  HMMA.16816.F32 R12, R84.reuse, R68, R12 ;  /* 0x00000044540c723c */ /* 0x042fe6000000180c */
[----:B------:R-:W-:Y:S03]  /*3bf0*/  FMUL.FTZ R8, R8, c[0x0][0x2ec] ;  /* 0x0000bb0008087a20 */ /* 0x000fe60000410000 */
[----:B------:R-:W1:Y:S01]  /*3c00*/  MUFU.TANH R83, R5 ;  /* 0x0000000500537308 */ /* 0x000e620000002400 */
[----:B------:R-:W-:Y:S01]  /*3c10*/  FMUL.FTZ R9, R9, c[0x0][0x2ec] ;  /* 0x0000bb0009097a20 */ /* 0x000fe20000410000 */
[----:B------:R-:W-:Y:S04]  /*3c20*/  HMMA.16816.F32 R16, R84, R70, R16 ;  /* 0x000000465410723c */ /* 0x000fe80000001810 */
[----:B------:R-:W-:Y:S02]  /*3c30*/  FMUL.FTZ R10, R10, c[0x0][0x2ec] ;  /* 0x0000bb000a0a7a20 */ /* 0x000fe40000410000 */
[----:B------:R-:W-:Y:S02]  /*3c40*/  FMUL.FTZ R11, R11, c[0x0][0x2ec] ;  /* 0x0000bb000b0b7a20 */ /* 0x000fe40000410000 */
[----:B------:R3:W4:Y:S01]  /*3c50*/  MUFU.TANH R93, R6 ;  /* 0x00000006005d7308 */ /* 0x0007220000002400 */
[----:B--2---:R-:W-:Y:S03]  /*3c60*/  MOV R0, R88 ;  /* 0x0000005800007202 */ /* 0x004fe60000000f00 */
[----:B------:R-:W-:Y:S02]  /*3c70*/  @P0 FSEL R0, R88, -INF , !P2 ;  /* 0xff80000058000808 */ /* 0x000fe40005000000 */
[----:B------:R-:W-:Y:S04]  /*3c80*/  @P0 IADD3 R4, R3, 0x1, RZ ;  /* 0x0000000103040810 */ /* 0x000fe80007ffe0ff */
[----:B------:R-:W2:Y:S01]  /*3c90*/  MUFU.TANH R92, R7 ;  /* 0x00000007005c7308 */ /* 0x000ea20000002400 */
[----:B------:R-:W-:Y:S01]  /*3ca0*/  FMUL.FTZ R12, R12, c[0x0][0x2ec] ;  /* 0x0000bb000c0c7a20 */ /* 0x000fe20000410000 */
[----:B------:R-:W-:Y:S01]  /*3cb0*/  @P0 ISETP.GE.AND P3, PT, R4, R193, PT ;  /* 0x000000c10400020c */ /* 0x000fe20003f66270 */
[--C-:B------:R-:W-:Y:S01]  /*3cc0*/  FFMA.FTZ R4, R0, c[0x0][0x23c], -R2.reuse ;  /* 0x00008f0000047a23 */ /* 0x100fe20000010802 */
[----:B-1----:R-:W-:Y:S01]  /*3cd0*/  MOV R0, R83 ;  /* 0x0000005300007202 */ /* 0x002fe20000000f00 */
[----:B------:R-:W-:Y:S01]  /*3ce0*/  FMUL.FTZ R5, R203, 1.4426950216293334961 ;  /* 0x3fb8aa3bcb057820 */ /* 0x000fe20000410000 */
[----:B------:R-:W-:Y:S01]  /*3cf0*/  @P0 FSEL R0, R83, -INF , !P3 ;  /* 0xff80000053000808 */ /* 0x000fe20005800000 */
[----:B------:R-:W-:Y:S03]  /*3d00*/  FMUL.FTZ R13, R13, c[0x0][0x2ec] ;  /* 0x0000bb000d0d7a20 */ /* 0x000fe60000410000 */
[----:B------:R4:W-:Y:S01]  /*3d10*/  MUFU.EX2 R94, R4 ;  /* 0x00000004005e7308 */ /* 0x0009e20000000800 */
[----:B------:R-:W-:Y:S02]  /*3d20*/  FMUL.FTZ R14, R14, c[0x0][0x2ec] ;  /* 0x0000bb000e0e7a20 */ /* 0x000fe40000410000 */
[----:B------:R-:W-:Y:S02]  /*3d30*/  FMUL.FTZ R15, R15, c[0x0][0x2ec] ;  /* 0x0000bb000f0f7a20 */ /* 0x000fe40000410000 */
[----:B---3--:R-:W-:Y:S01]  /*3d40*/  FFMA.FTZ R6, R0, c[0x0][0x23c], -R2 ;  /* 0x00008f0000067a23 */ /* 0x008fe20000010802 */
[----:B------:R-:W-:Y:S01]  /*3d50*/  FSEL R0, R5, RZ, P1 ;  /* 0x000000ff05007208 */ /* 0x000fe20000800000 */
[----:B------:R-:W-:Y:S02]  /*3d60*/  FMUL.FTZ R16, R16, c[0x0][0x2ec] ;  /* 0x0000bb0010107a20 */ /* 0x000fe40000410000 */
[----:B------:R-:W-:Y:S01]  /*3d70*/  FMUL.FTZ R17, R17, c[0x0][0x2ec] ;  /* 0x0000bb0011117a20 */ /* 0x000fe20000410000 */
[----:B------:R1:W-:Y:S01]  /*3d80*/  MUFU.EX2 R148, R6 ;  /* 0x0000000600947308 */ /* 0x0003e20000000800 */
[----:B------:R-:W-:Y:S02]  /*3d90*/  FMUL.FTZ R18, R18, c[0x0][0x2ec] ;  /* 0x0000bb0012127a20 */ /* 0x000fe40000410000 */
[----:B------:R-:W-:Y:S07]  /*3da0*/  FMUL.FTZ R19, R19, c[0x0][0x2ec] ;  /* 0x0000bb0013137a20 */ /* 0x000fee0000410000 */
[----:B------:R-:W3:Y:S01]  /*3db0*/  MUFU.TANH R89, R8 ;  /* 0x0000000800597308 */ /* 0x000ee20000002400 */
[----:B----4-:R-:W-:Y:S02]  /*3dc0*/  MOV R4, R93 ;  /* 0x0000005d00047202 */ /* 0x010fe40000000f00 */
[----:B------:R-:W-:Y:S07]  /*3dd0*/  @P0 FSEL R4, R93, -INF , !P2 ;  /* 0xff8000005d040808 */ /* 0x000fee0005000000 */
[----:B------:R-:W4:Y:S01]  /*3de0*/  MUFU.TANH R82, R9 ;  /* 0x0000000900527308 */ /* 0x000f220000002400 */
[--C-:B------:R-:W-:Y:S01]  /*3df0*/  FFMA.FTZ R5, R4, c[0x0][0x23c], -R0.reuse ;  /* 0x00008f0004057a23 */ /* 0x100fe20000010800 */
[----:B--2---:R-:W-:Y:S02]  /*3e00*/  MOV R4, R92 ;  /* 0x0000005c00047202 */ /* 0x004fe40000000f00 */
[----:B------:R-:W-:Y:S02]  /*3e10*/  @P0 FSEL R4, R92, -INF , !P3 ;  /* 0xff8000005c040808 */ /* 0x000fe40005800000 */
[C---:B-1----:R-:W-:Y:S04]  /*3e20*/  @P0 IADD3 R6, R3.reuse, 0x8, RZ ;  /* 0x0000000803060810 */ /* 0x042fe80007ffe0ff */
[----:B------:R1:W-:Y:S01]  /*3e30*/  MUFU.EX2 R157, R5 ;  /* 0x00000005009d7308 */ /* 0x0003e20000000800 */
[-C--:B------:R-:W-:Y:S02]  /*3e40*/  @P0 ISETP.GE.AND P1, PT, R6, R193.reuse, PT ;  /* 0x000000c10600020c */ /* 0x080fe40003f26270 */
[C---:B------:R-:W-:Y:S04]  /*3e50*/  @P0 IADD3 R6, R3.reuse, 0x9, RZ ;  /* 0x0000000903060810 */ /* 0x040fe80007ffe0ff */
[----:B------:R-:W-:Y:S02]  /*3e60*/  @P0 ISETP.GE.AND P2, PT, R6, R193, PT ;  /* 0x000000c10600020c */ /* 0x000fe40003f46270 */
[----:B------:R-:W-:Y:S01]  /*3e70*/  @P0 IADD3 R6, R3, 0x10, RZ ;  /* 0x0000001003060810 */ /* 0x000fe20007ffe0ff */
[----:B------:R-:W2:Y:S10]  /*3e80*/  MUFU.TANH R91, R10 ;  /* 0x0000000a005b7308 */ /* 0x000eb40000002400 */
[----:B------:R-:W2:Y:S01]  /*3e90*/  MUFU.TANH R90, R11 ;  /* 0x0000000b005a7308 */ /* 0x000ea20000002400 */
[----:B-1----:R-:W-:Y:S01]  /*3ea0*/  FFMA.FTZ R5, R4, c[0x0][0x23c], -R0 ;  /* 0x00008f0004057a23 */ /* 0x002fe20000010800 */
[----:B---3--:R-:W-:Y:S02]  /*3eb0*/  MOV R4, R89 ;  /* 0x0000005900047202 */ /* 0x008fe40000000f00 */
[----:B------:R-:W-:Y:S06]  /*3ec0*/  @P0 FSEL R4, R89, -INF , !P1 ;  /* 0xff80000059040808 */ /* 0x000fec0004800000 */
[----:B------:R1:W-:Y:S10]  /*3ed0*/  MUFU.EX2 R155, R5 ;  /* 0x00000005009b7308 */ /* 0x0003f40000000800 */
[----:B------:R-:W3:Y:S10]  /*3ee0*/  MUFU.TANH R81, R12 ;  /* 0x0000000c00517308 */ /* 0x000ef40000002400 */
[----:B------:R-:W2:Y:S01]  /*3ef0*/  MUFU.TANH R80, R13 ;  /* 0x0000000d00507308 */ /* 0x000ea20000002400 */
[--C-:B-1----:R-:W-:Y:S01]  /*3f00*/  FFMA.FTZ R5, R4, c[0x0][0x23c], -R2.reuse ;  /* 0x00008f0004057a23 */ /* 0x102fe20000010802 */
[----:B----4-:R-:W-:Y:S02]  /*3f10*/  MOV R4, R82 ;  /* 0x0000005200047202 */ /* 0x010fe40000000f00 */
[----:B------:R-:W-:Y:S06]  /*3f20*/  @P0 FSEL R4, R82, -INF , !P2 ;  /* 0xff80000052040808 */ /* 0x000fec0005000000 */
[----:B------:R1:W-:Y:S10]  /*3f30*/  MUFU.EX2 R98, R5 ;  /* 0x0000000500627308 */ /* 0x0003f40000000800 */
[----:B------:R-:W4:Y:S10]  /*3f40*/  MUFU.TANH R87, R14 ;  /* 0x0000000e00577308 */ /* 0x000f340000002400 */
[----:B------:R-:W3:Y:S01]  /*3f50*/  MUFU.TANH R86, R15 ;  /* 0x0000000f00567308 */ /* 0x000ee20000002400 */
[----:B-1----:R-:W-:Y:S01]  /*3f60*/  FFMA.FTZ R5, R4, c[0x0][0x23c], -R2 ;  /* 0x00008f0004057a23 */ /* 0x002fe20000010802 */
[----:B--2---:R-:W-:Y:S02]  /*3f70*/  MOV R4, R91 ;  /* 0x0000005b00047202 */ /* 0x004fe40000000f00 */
[----:B------:R-:W-:Y:S02]  /*3f80*/  @P0 FSEL R4, R91, -INF , !P1 ;  /* 0xff8000005b040808 */ /* 0x000fe40004800000 */
[-C--:B------:R-:W-:Y:S04]  /*3f90*/  @P0 ISETP.GE.AND P1, PT, R6, R193.reuse, PT ;  /* 0x000000c10600020c */ /* 0x080fe80003f26270 */
[----:B------:R1:W-:Y:S01]  /*3fa0*/  MUFU.EX2 R97, R5 ;  /* 0x0000000500617308 */ /* 0x0003e20000000800 */
[C---:B------:R-:W-:Y:S09]  /*3fb0*/  @P0 IADD3 R6, R3.reuse, 0x11, RZ ;  /* 0x0000001103060810 */ /* 0x040ff20007ffe0ff */
[----:B------:R-:W-:Y:S10]  /*3fc0*/  MUFU.TANH R79, R16 ;  /* 0x00000010004f7308 */ /* 0x000ff40000002400 */
[----:B------:R-:W2:Y:S01]  /*3fd0*/  MUFU.TANH R78, R17 ;  /* 0x00000011004e7308 */ /* 0x000ea20000002400 */
[--C-:B-1----:R-:W-:Y:S01]  /*3fe0*/  FFMA.FTZ R5, R4, c[0x0][0x23c], -R0.reuse ;  /* 0x00008f0004057a23 */ /* 0x102fe20000010800 */
[----:B------:R-:W-:Y:S02]  /*3ff0*/  MOV R4, R90 ;  /* 0x0000005a00047202 */ /* 0x000fe40000000f00 */
[----:B------:R-:W-:Y:S02]  /*4000*/  @P0 FSEL R4, R90, -INF , !P2 ;  /* 0xff8000005a040808 */ /* 0x000fe40005000000 */
[----:B------:R-:W-:Y:S04]  /*4010*/  @P0 ISETP.GE.AND P2, PT, R6, R193, PT ;  /* 0x000000c10600020c */ /* 0x000fe80003f46270 */
[----:B------:R1:W-:Y:S01]  /*4020*/  MUFU.EX2 R154, R5 ;  /* 0x00000005009a7308 */ /* 0x0003e20000000800 */
[C---:B------:R-:W-:Y:S02]  /*4030*/  @P0 IADD3 R6, R3.reuse, 0x18, RZ ;  /* 0x0000001803060810 */ /* 0x040fe40007ffe0ff */
[----:B------:R-:W-:Y:S07]  /*4040*/  @P0 IADD3 R3, R3, 0x19, RZ ;  /* 0x0000001903030810 */ /* 0x000fee0007ffe0ff */
[----:B------:R-:W2:Y:S10]  /*4050*/  MUFU.TANH R85, R18 ;  /* 0x0000001200557308 */ /* 0x000eb40000002400 */
[----:B------:R-:W-:Y:S01]  /*4060*/  MUFU.TANH R84, R19 ;  /* 0x0000001300547308 */ /* 0x000fe20000002400 */
[----:B-1----:R-:W-:Y:S01]  /*4070*/  FFMA.FTZ R5, R4, c[0x0][0x23c], -R0 ;  /* 0x00008f0004057a23 */ /* 0x002fe20000010800 */
[----:B---3--:R-:W-:Y:S02]  /*4080*/  MOV R4, R81 ;  /* 0x0000005100047202 */ /* 0x008fe40000000f00 */
[----:B------:R-:W-:Y:S06]  /*4090*/  @P0 FSEL R4, R81, -INF , !P1 ;  /* 0xff80000051040808 */ /* 0x000fec0004800000 */
[----:B------:R1:W3:Y:S02]  /*40a0*/  MUFU.EX2 R152, R5 ;  /* 0x0000000500987308 */ /* 0x0002e40000000800 */
[--C-:B-1----:R-:W-:Y:S01]  /*40b0*/  FFMA.FTZ R5, R4, c[0x0][0x23c], -R2.reuse ;  /* 0x00008f0004057a23 */ /* 0x102fe20000010802 */
[----:B------:R-:W-:Y:S02]  /*40c0*/  MOV R4, R80 ;  /* 0x0000005000047202 */ /* 0x000fe40000000f00 */
[----:B------:R-:W-:Y:S05]  /*40d0*/  @P0 FSEL R4, R80, -INF , !P2 ;  /* 0xff80000050040808 */ /* 0x000fea0005000000 */
[----:B------:R1:W-:Y:S02]  /*40e0*/  MUFU.EX2 R149, R5 ;  /* 0x0000000500957308 */ /* 0x0003e40000000800 */
[----:B-1----:R-:W-:Y:S01]  /*40f0*/  FFMA.FTZ R5, R4, c[0x0][0x23c], -R2 ;  /* 0x00008f0004057a23 */ /* 0x002fe20000010802 */
[----:B----4-:R-:W-:Y:S02]  /*4100*/  MOV R4, R87 ;  /* 0x0000005700047202 */ /* 0x010fe40000000f00 */
[----:B------:R-:W-:Y:S05]  /*4110*/  @P0 FSEL R4, R87, -INF , !P1 ;  /* 0xff80000057040808 */ /* 0x000fea0004800000 */
[----:B------:R1:W4:Y:S01]  /*4120*/  MUFU.EX2 R99, R5 ;  /* 0x0000000500637308 */ /* 0x0003220000000800 */
[-C--:B------:R-:W-:Y:S01]  /*4130*/  @P0 ISETP.GE.AND P1, PT, R6, R193.reuse, PT ;  /* 0x000000c10600020c */ /* 0x080fe20003f26270 */
[--C-:B-1----:R-:W-:Y:S01]  /*4140*/  FFMA.FTZ R5, R4, c[0x0][0x23c], -R0.reuse ;  /* 0x00008f0004057a23 */ /* 0x102fe20000010800 */
[----:B------:R-:W-:Y:S02]  /*4150*/  MOV R4, R86 ;  /* 0x0000005600047202 */ /* 0x000fe40000000f00 */
[----:B------:R-:W-:Y:S05]  /*4160*/  @P0 FSEL R4, R86, -INF , !P2 ;  /* 0xff80000056040808 */ /* 0x000fea0005000000 */
[----:B------:R1:W-:Y:S01]  /*4170*/  MUFU.EX2 R156, R5 ;  /* 0x00000005009c7308 */ /* 0x0003e20000000800 */
[----:B------:R-:W-:Y:S02]  /*4180*/  @P0 ISETP.GE.AND P2, PT, R3, R193, PT ;  /* 0x000000c10300020c */ /* 0x000fe40003f46270 */
[----:B--2---:R-:W-:Y:S02]  /*4190*/  MOV R3, R78 ;  /* 0x0000004e00037202 */ /* 0x004fe40000000f00 */
[----:B------:R-:W-:Y:S01]  /*41a0*/  @P0 FSEL R3, R78, -INF , !P2 ;  /* 0xff8000004e030808 */ /* 0x000fe20005000000 */
[----:B-1----:R-:W-:Y:S01]  /*41b0*/  FFMA.FTZ R5, R4, c[0x0][0x23c], -R0 ;  /* 0x00008f0004057a23 */ /* 0x002fe20000010800 */
[----:B------:R-:W-:Y:S02]  /*41c0*/  MOV R4, R79 ;  /* 0x0000004f00047202 */ /* 0x000fe40000000f00 */
[----:B------:R-:W-:Y:S01]  /*41d0*/  @P0 FSEL R4, R79, -INF , !P1 ;  /* 0xff8000004f040808 */ /* 0x000fe20004800000 */
[----:B------:R3:W-:Y:S04]  /*41e0*/  MUFU.EX2 R153, R5 ;  /* 0x0000000500997308 */ /* 0x0007e80000000800 */
[--C-:B------:R-:W-:Y:S02]  /*41f0*/  FFMA.FTZ R4, R4, c[0x0][0x23c], -R2.reuse ;  /* 0x00008f0004047a23 */ /* 0x100fe40000010802 */
[----:B------:R-:W-:Y:S01]  /*4200*/  FFMA.FTZ R2, R3, c[0x0][0x23c], -R2 ;  /* 0x00008f0003027a23 */ /* 0x000fe20000010802 */
[----:B------:R-:W-:Y:S02]  /*4210*/  MOV R3, R85 ;  /* 0x0000005500037202 */ /* 0x000fe40000000f00 */
[----:B------:R-:W-:Y:S01]  /*4220*/  @P0 FSEL R3, R85, -INF , !P1 ;  /* 0xff80000055030808 */ /* 0x000fe20004800000 */
[----:B------:R1:W-:Y:S01]  /*4230*/  MUFU.EX2 R95, R2 ;  /* 0x00000002005f7308 */ /* 0x0003e20000000800 */
[----:B------:R-:W-:Y:S03]  /*4240*/  IADD3 R76, P1, R230, R213, RZ ;  /* 0x000000d5e64c7210 */ /* 0x000fe60007f3e0ff */
[--C-:B------:R-:W-:Y:S01]  /*4250*/  FFMA.FTZ R3, R3, c[0x0][0x23c], -R0.reuse ;  /* 0x00008f0003037a23 */ /* 0x100fe20000010800 */
[----:B------:R-:W-:Y:S02]  /*4260*/  IADD3.X R77, R229, R212, RZ, P1, !PT ;  /* 0x000000d4e54d7210 */ /* 0x000fe40000ffe4ff */
[C---:B------:R-:W-:Y:S03]  /*4270*/  LEA R188, P1, R252.reuse, R188, 0x2 ;  /* 0x000000bcfcbc7211 */ /* 0x040fe600078210ff */
[----:B------:R2:W-:Y:S01]  /*4280*/  MUFU.EX2 R151, R3 ;  /* 0x0000000300977308 */ /* 0x0005e20000000800 */
[----:B------:R-:W-:Y:S02]  /*4290*/  LEA.HI.X.SX32 R189, R252, R189, 0x2, P1 ;  /* 0x000000bdfcbd7211 */ /* 0x000fe400008f16ff */
[----:B---3--:R-:W-:Y:S07]  /*42a0*/  F2FP.PACK_AB R5, R152, R154 ;  /* 0x0000009a9805723e */ /* 0x008fee00000000ff */
[----:B------:R4:W3:Y:S01]  /*42b0*/  MUFU.EX2 R96, R4 ;  /* 0x0000000400607308 */ /* 0x0008e20000000800 */
[----:B-1----:R-:W-:Y:S02]  /*42c0*/  MOV R2, R84 ;  /* 0x0000005400027202 */ /* 0x002fe40000000f00 */
[----:B------:R-:W-:Y:S05]  /*42d0*/  @P0 FSEL R2, R84, -INF , !P2 ;  /* 0xff80000054020808 */ /* 0x000fea0005000000 */
[----:B------:R-:W-:Y:S01]  /*42e0*/  FFMA.FTZ R0, R2, c[0x0][0x23c], -R0 ;  /* 0x00008f0002007a23 */ /* 0x000fe20000010800 */
[----:B------:R-:W-:Y:S02]  /*42f0*/  F2FP.PACK_AB R2, R155, R157 ;  /* 0x0000009d9b02723e */ /* 0x000fe400000000ff */
[----:B--2---:R-:W-:Y:S01]  /*4300*/  F2FP.PACK_AB R3, R148, R94 ;  /* 0x0000005e9403723e */ /* 0x004fe200000000ff */
[----:B------:R1:W2:Y:S02]  /*4310*/  MUFU.EX2 R150, R0 ;  /* 0x0000000000967308 */ /* 0x0002a40000000800 */
[----:B------:R3:W-:Y:S06]  /*4320*/  STS [R204+0x20400], R2 ;  /* 0x02040002cc007388 */ /* 0x0007ec0000000800 */
[----:B------:R2:W-:Y:S01]  /*4330*/  STS [R204+0x20000], R3 ;  /* 0x02000003cc007388 */ /* 0x0005e20000000800 */
[----:B----4-:R-:W-:Y:S05]  /*4340*/  F2FP.PACK_AB R4, R99, R149 ;  /* 0x000000956304723e */ /* 0x010fea00000000ff */
[----:B------:R-:W-:Y:S01]  /*4350*/  STS [R207+0x20400], R5 ;  /* 0x02040005cf007388 */ /* 0x000fe20000000800 */
[----:B-1----:R-:W-:Y:S02]  /*4360*/  F2FP.PACK_AB R0, R97, R98 ;  /* 0x000000626100723e */ /* 0x002fe400000000ff */
[----:B---3--:R-:W-:Y:S03]  /*4370*/  F2FP.PACK_AB R2, R95, R96 ;  /* 0x000000605f02723e */ /* 0x008fe600000000ff */
[----:B------:R1:W-:Y:S01]  /*4380*/  STS [R207+0x20000], R0 ;  /* 0x02000000cf007388 */ /* 0x0003e20000000800 */
[----:B--2---:R-:W-:Y:S05]  /*4390*/  F2FP.PACK_AB R3, R153, R156 ;  /* 0x0000009c9903723e */ /* 0x004fea00000000ff */
[----:B------:R-:W-:Y:S06]  /*43a0*/  STS [R205+0x20000], R4 ;  /* 0x02000004cd007388 */ /* 0x000fec0000000800 */
[----:B------:R2:W-:Y:S06]  /*43b0*/  STS [R205+0x20400], R3 ;  /* 0x02040003cd007388 */ /* 0x0005ec0000000800 */
[----:B------:R3:W-:Y:S01]  /*43c0*/  STS [R206+0x20000], R2 ;  /* 0x02000002ce007388 */ /* 0x0007e20000000800 */
[----:B-1----:R-:W-:Y:S05]  /*43d0*/  F2FP.PACK_AB R0, R150, R151 ;  /* 0x000000979600723e */ /* 0x002fea00000000ff */
[----:B------:R1:W-:Y:S06]  /*43e0*/  STS [R206+0x20400], R0 ;  /* 0x02040000ce007388 */ /* 0x0003ec0000000800 */
[----:B------:R-:W-:Y:S01]  /*43f0*/  LDSM.16.M88.4 R16, [R176+0xc000] ;  /* 0x00c00000b010783b */ /* 0x000fe20000000200 */
[----:B--2---:R-:W-:Y:S04]  /*4400*/  FFMA.FTZ R3, -R83, R83, 1 ;  /* 0x3f80000053037423 */ /* 0x004fe80000010153 */
[----:B------:R-:W-:Y:S01]  /*4410*/  FMUL.FTZ R3, R3, c[0x0][0x2ec] ;  /* 0x0000bb0003037a20 */ /* 0x000fe20000410000 */
[----:B------:R-:W2:Y:S06]  /*4420*/  LDSM.16.M88.4 R8, [R169+0x18000] ;  /* 0x01800000a908783b */ /* 0x000eac0000000200 */
[----:B------:R-:W4:Y:S06]  /*4430*/  LDSM.16.M88.4 R68, [R169+0x18800] ;  /* 0x01880000a944783b */ /* 0x000f2c0000000200 */
[----:B---3--:R-:W3:Y:S06]  /*4440*/  LDG.E R2, [R76.64] ;  /* 0x000000064c027981 */ /* 0x008eec000c1e1900 */
[----:B------:R-:W-:Y:S06]  /*4450*/  LDSM.16.M88.4 R72, [R177+0xc000] ;  /* 0x00c00000b148783b */ /* 0x000fec0000000200 */
[----:B-1----:R1:W3:Y:S01]  /*4460*/  LDG.E R0, [R76.64+0x20] ;  /* 0x000020064c007981 */ /* 0x0022e2000c1e1900 */
[C---:B--2---:R-:W-:Y:S08]  /*4470*/  HMMA.16816.F32 R4, R16.reuse, R8, RZ ;  /* 0x000000081004723c */ /* 0x044ff000000018ff */
[C---:B------:R-:W-:Y:S08]  /*4480*/  HMMA.16816.F32 R8, R16.reuse, R10, RZ ;  /* 0x0000000a1008723c */ /* 0x040ff000000018ff */
[C---:B----4-:R-:W-:Y:S08]  /*4490*/  HMMA.16816.F32 R12, R16.reuse, R68, RZ ;  /* 0x00000044100c723c */ /* 0x050ff000000018ff */
[----:B------:R-:W-:Y:S01]  /*44a0*/  HMMA.16816.F32 R16, R16, R70, RZ ;  /* 0x000000461010723c */ /* 0x000fe200000018ff */
[----:B------:R-:W2:Y:S07]  /*44b0*/  LDSM.16.M88.4 R68, [R170+0x18000] ;  /* 0x01800000aa44783b */ /* 0x000eae0000000200 */
[C---:B--2---:R-:W-:Y:S08]  /*44c0*/  HMMA.16816.F32 R4, R72.reuse, R68, R4 ;  /* 0x000000444804723c */ /* 0x044ff00000001804 */
[C---:B------:R-:W-:Y:S01]  /*44d0*/  HMMA.16816.F32 R8, R72.reuse, R70, R8 ;  /* 0x000000464808723c */ /* 0x040fe20000001808 */
[----:B------:R-:W2:Y:S07]  /*44e0*/  LDSM.16.M88.4 R68, [R170+0x18800] ;  /* 0x01880000aa44783b */ /* 0x000eae0000000200 */
[C---:B--2---:R-:W-:Y:S08]  /*44f0*/  HMMA.16816.F32 R12, R72.reuse, R68, R12 ;  /* 0x00000044480c723c */ /* 0x044ff0000000180c */
[----:B------:R-:W-:Y:S01]  /*4500*/  HMMA.16816.F32 R16, R72, R70, R16 ;  /* 0x000000464810723c */ /* 0x000fe20000001810 */
[----:B------:R-:W-:Y:S06]  /*4510*/  LDSM.16.M88.4 R68, [R179+0xc000] ;  /* 0x00c00000b344783b */ /* 0x000fec0000000200 */
[----:B------:R-:W2:Y:S02]  /*4520*/  LDSM.16.M88.4 R72, [R172+0x18000] ;  /* 0x01800000ac48783b */ /* 0x000ea40000000200 */
        /* <DEDUP_REMOVED lines=65> */
[----:B------:R-:W2:Y:S11]  /*4940*/  LDSM.16.M88.4 R72, [R171+0x1c800] ;  /* 0x01c80000ab48783b */ /* 0x000eb60000000200 */
[----:B------:R-:W-:Y:S04]  /*4950*/  @!UPT UIADD3 URZ, URZ, URZ, URZ ;  /* 0x0000003f3f3ff290 */ /* 0x000fe8000fffe03f */
[C---:B---3--:R-:W-:Y:S02]  /*4960*/  FADD.FTZ R4, -R2.reuse, R4 ;  /* 0x0000000402047221 */ /* 0x048fe40000010100 */
[----:B------:R-:W-:Y:S02]  /*4970*/  FADD.FTZ R5, -R2, R5 ;  /* 0x0000000502057221 */ /* 0x000fe40000010100 */
[----:B-1----:R-:W-:Y:S02]  /*4980*/  FMUL.FTZ R76, R94, R4 ;  /* 0x000000045e4c7220 */ /* 0x002fe40000410000 */
[----:B------:R-:W-:Y:S04]  /*4990*/  FFMA.FTZ R4, -R88, R88, 1 ;  /* 0x3f80000058047423 */ /* 0x000fe80000010158 */
[----:B------:R-:W-:Y:S01]  /*49a0*/  FMUL.FTZ R4, R4, c[0x0][0x2ec] ;  /* 0x0000bb0004047a20 */ /* 0x000fe20000410000 */
[C---:B--2---:R-:W-:Y:S07]  /*49b0*/  HMMA.16816.F32 R12, R68.reuse, R72, R12 ;  /* 0x00000048440c723c */ /* 0x044fee000000180c */
[----:B------:R-:W-:Y:S01]  /*49c0*/  FFMA.FTZ R73, -R81, R81, 1 ;  /* 0x3f80000051497423 */ /* 0x000fe20000010151 */
[----:B------:R-:W-:Y:S04]  /*49d0*/  HMMA.16816.F32 R16, R68, R74, R16 ;  /* 0x0000004a4410723c */ /* 0x000fe80000001810 */
[----:B------:R-:W-:Y:S02]  /*49e0*/  FFMA.FTZ R72, -R80, R80, 1 ;  /* 0x3f80000050487423 */ /* 0x000fe40000010150 */
[----:B------:R-:W-:Y:S02]  /*49f0*/  FMUL.FTZ R73, R73, c[0x0][0x2ec] ;  /* 0x0000bb0049497a20 */ /* 0x000fe40000410000 */
[----:B------:R-:W-:Y:S04]  /*4a00*/  FMUL.FTZ R74, R148, R5 ;  /* 0x00000005944a7220 */ /* 0x000fe80000410000 */
[----:B------:R-:W-:Y:S02]  /*4a10*/  FADD.FTZ R5, -R2, R8 ;  /* 0x0000000802057221 */ /* 0x000fe40000010100 */
[----:B------:R-:W-:Y:S02]  /*4a20*/  FMUL.FTZ R74, R74, R3 ;  /* 0x000000034a4a7220 */ /* 0x000fe40000410000 */
[----:B------:R-:W-:Y:S02]  /*4a30*/  FFMA.FTZ R69, -R89, R89, 1 ;  /* 0x3f80000059457423 */ /* 0x000fe40000010159 */
[C---:B------:R-:W-:Y:S02]  /*4a40*/  FADD.FTZ R12, -R2.reuse, R12 ;  /* 0x0000000c020c7221 */ /* 0x040fe40000010100 */
[C---:B------:R-:W-:Y:S02]  /*4a50*/  FADD.FTZ R3, -R2.reuse, R13 ;  /* 0x0000000d02037221 */ /* 0x040fe40000010100 */
[----:B------:R-:W-:Y:S02]  /*4a60*/  FADD.FTZ R8, -R2, R9 ;  /* 0x0000000902087221 */ /* 0x000fe40000010100 */
[----:B------:R-:W-:Y:S02]  /*4a70*/  FMUL.FTZ R5, R98, R5 ;  /* 0x0000000562057220 */ /* 0x000fe40000410000 */
[----:B------:R-:W-:Y:S02]  /*4a80*/  FMUL.FTZ R75, R76, R4 ;  /* 0x000000044c4b7220 */ /* 0x000fe40000410000 */
[C---:B------:R-:W-:Y:S02]  /*4a90*/  FADD.FTZ R4, -R2.reuse, R16 ;  /* 0x0000001002047221 */ /* 0x040fe40000010100 */
[----:B------:R-:W-:Y:S02]  /*4aa0*/  FADD.FTZ R17, -R2, R17 ;  /* 0x0000001102117221 */ /* 0x000fe40000010100 */
[----:B------:R-:W-:Y:S02]  /*4ab0*/  FMUL.FTZ R69, R69, c[0x0][0x2ec] ;  /* 0x0000bb0045457a20 */ /* 0x000fe40000410000 */
[----:B------:R-:W-:Y:S02]  /*4ac0*/  FMUL.FTZ R2, R149, R12 ;  /* 0x0000000c95027220 */ /* 0x000fe40000410000 */
[----:B------:R-:W-:Y:S02]  /*4ad0*/  FMUL.FTZ R3, R99, R3 ;  /* 0x0000000363037220 */ /* 0x000fe40000410000 */
[----:B------:R-:W-:Y:S02]  /*4ae0*/  FMUL.FTZ R72, R72, c[0x0][0x2ec] ;  /* 0x0000bb0048487a20 */ /* 0x000fe40000410000 */
[----:B------:R-:W-:Y:S02]  /*4af0*/  FMUL.FTZ R69, R5, R69 ;  /* 0x0000004505457220 */ /* 0x000fe40000410000 */
[----:B------:R-:W-:Y:S02]  /*4b00*/  FMUL.FTZ R5, R95, R17 ;  /* 0x000000115f057220 */ /* 0x000fe40000410000 */
[----:B------:R-:W-:Y:S02]  /*4b10*/  FFMA.FTZ R71, -R79, R79, 1 ;  /* 0x3f8000004f477423 */ /* 0x000fe4000001014f */
[----:B------:R-:W-:Y:S02]  /*4b20*/  FFMA.FTZ R70, -R78, R78, 1 ;  /* 0x3f8000004e467423 */ /* 0x000fe4000001014e */
[----:B------:R-:W-:Y:S02]  /*4b30*/  FMUL.FTZ R73, R2, R73 ;  /* 0x0000004902497220 */ /* 0x000fe40000410000 */
[----:B------:R-:W-:Y:S02]  /*4b40*/  FMUL.FTZ R72, R3, R72 ;  /* 0x0000004803487220 */ /* 0x000fe40000410000 */
[C---:B------:R-:W-:Y:S02]  /*4b50*/  FADD.FTZ R2, -R0.reuse, R6 ;  /* 0x0000000600027221 */ /* 0x040fe40000010100 */
[----:B------:R-:W-:Y:S02]  /*4b60*/  FADD.FTZ R3, -R0, R7 ;  /* 0x0000000700037221 */ /* 0x000fe40000010100 */
[----:B------:R-:W-:Y:S02]  /*4b70*/  FFMA.FTZ R17, -R93, R93, 1 ;  /* 0x3f8000005d117423 */ /* 0x000fe4000001015d */
[----:B------:R-:W-:Y:S02]  /*4b80*/  FFMA.FTZ R16, -R92, R92, 1 ;  /* 0x3f8000005c107423 */ /* 0x000fe4000001015c */
[----:B------:R-:W-:Y:S02]  /*4b90*/  FMUL.FTZ R4, R96, R4 ;  /* 0x0000000460047220 */ /* 0x000fe40000410000 */
[----:B------:R-:W-:Y:S02]  /*4ba0*/  FMUL.FTZ R71, R71, c[0x0][0x2ec] ;  /* 0x0000bb0047477a20 */ /* 0x000fe40000410000 */
[----:B------:R-:W-:Y:S02]  /*4bb0*/  FMUL.FTZ R70, R70, c[0x0][0x2ec] ;  /* 0x0000bb0046467a20 */ /* 0x000fe40000410000 */
[----:B------:R-:W-:Y:S02]  /*4bc0*/  FMUL.FTZ R2, R157, R2 ;  /* 0x000000029d027220 */ /* 0x000fe40000410000 */
[----:B------:R-:W-:Y:S02]  /*4bd0*/  FMUL.FTZ R3, R155, R3 ;  /* 0x000000039b037220 */ /* 0x000fe40000410000 */
[----:B------:R-:W-:Y:S02]  /*4be0*/  FMUL.FTZ R17, R17, c[0x0][0x2ec] ;  /* 0x0000bb0011117a20 */ /* 0x000fe40000410000 */
[----:B------:R-:W-:Y:S02]  /*4bf0*/  FMUL.FTZ R16, R16, c[0x0][0x2ec] ;  /* 0x0000bb0010107a20 */ /* 0x000fe40000410000 */
[----:B------:R-:W-:Y:S02]  /*4c00*/  FADD.FTZ R18, -R0, R18 ;  /* 0x0000001200127221 */ /* 0x000fe40000010100 */
[----:B------:R-:W-:Y:S02]  /*4c10*/  FFMA.FTZ R68, -R82, R82, 1 ;  /* 0x3f80000052447423 */ /* 0x000fe40000010152 */
[----:B------:R-:W-:Y:S02]  /*4c20*/  FMUL.FTZ R71, R4, R71 ;  /* 0x0000004704477220 */ /* 0x000fe40000410000 */
[----:B------:R-:W-:Y:S02]  /*4c30*/  FMUL.FTZ R70, R5, R70 ;  /* 0x0000004605467220 */ /* 0x000fe40000410000 */
[C---:B------:R-:W-:Y:S02]  /*4c40*/  FADD.FTZ R4, -R0.reuse, R10 ;  /* 0x0000000a00047221 */ /* 0x040fe40000010100 */
[----:B------:R-:W-:Y:S02]  /*4c50*/  FADD.FTZ R5, -R0, R11 ;  /* 0x0000000b00057221 */ /* 0x000fe40000010100 */
[----:B------:R-:W-:Y:S02]  /*4c60*/  FMUL.FTZ R17, R2, R17 ;  /* 0x0000001102117220 */ /* 0x000fe40000410000 */
[----:B------:R-:W-:Y:S02]  /*4c70*/  FMUL.FTZ R16, R3, R16 ;  /* 0x0000001003107220 */ /* 0x000fe40000410000 */
[C---:B------:R-:W-:Y:S02]  /*4c80*/  FADD.FTZ R3, -R0.reuse, R14 ;  /* 0x0000000e00037221 */ /* 0x040fe40000010100 */
[----:B------:R-:W-:Y:S02]  /*4c90*/  FADD.FTZ R6, -R0, R15 ;  /* 0x0000000f00067221 */ /* 0x000fe40000010100 */
[----:B------:R-:W-:Y:S02]  /*4ca0*/  FFMA.FTZ R13, -R91, R91, 1 ;  /* 0x3f8000005b0d7423 */ /* 0x000fe4000001015b */
[----:B------:R-:W-:Y:S02]  /*4cb0*/  FFMA.FTZ R12, -R90, R90, 1 ;  /* 0x3f8000005a0c7423 */ /* 0x000fe4000001015a */
[----:B------:R-:W-:Y:S02]  /*4cc0*/  FADD.FTZ R2, -R0, R19 ;  /* 0x0000001300027221 */ /* 0x000fe40000010100 */
[----:B------:R-:W-:Y:S02]  /*4cd0*/  FMUL.FTZ R0, R151, R18 ;  /* 0x0000001297007220 */ /* 0x000fe40000410000 */
[----:B------:R-:W-:Y:S02]  /*4ce0*/  FFMA.FTZ R15, -R87, R87, 1 ;  /* 0x3f800000570f7423 */ /* 0x000fe40000010157 */
[----:B------:R-:W-:Y:S02]  /*4cf0*/  FFMA.FTZ R14, -R86, R86, 1 ;  /* 0x3f800000560e7423 */ /* 0x000fe40000010156 */
[----:B------:R-:W-:Y:S02]  /*4d00*/  FFMA.FTZ R19, -R85, R85, 1 ;  /* 0x3f80000055137423 */ /* 0x000fe40000010155 */
[----:B------:R-:W-:Y:S02]  /*4d10*/  FFMA.FTZ R18, -R84, R84, 1 ;  /* 0x3f80000054127423 */ /* 0x000fe40000010154 */
[----:B------:R-:W-:Y:S02]  /*4d20*/  FMUL.FTZ R8, R97, R8 ;  /* 0x0000000861087220 */ /* 0x000fe40000410000 */
[----:B------:R-:W-:Y:S02]  /*4d30*/  FMUL.FTZ R68, R68, c[0x0][0x2ec] ;  /* 0x0000bb0044447a20 */ /* 0x000fe40000410000 */
[----:B------:R-:W-:Y:S02]  /*4d40*/  FMUL.FTZ R4, R154, R4 ;  /* 0x000000049a047220 */ /* 0x000fe40000410000 */
[----:B------:R-:W-:Y:S02]  /*4d50*/  FMUL.FTZ R5, R152, R5 ;  /* 0x0000000598057220 */ /* 0x000fe40000410000 */
[----:B------:R-:W-:Y:S02]  /*4d60*/  FMUL.FTZ R13, R13, c[0x0][0x2ec] ;  /* 0x0000bb000d0d7a20 */ /* 0x000fe40000410000 */
[----:B------:R-:W-:Y:S02]  /*4d70*/  FMUL.FTZ R12, R12, c[0x0][0x2ec] ;  /* 0x0000bb000c0c7a20 */ /* 0x000fe40000410000 */
[----:B------:R-:W-:Y:S02]  /*4d80*/  FMUL.FTZ R3, R156, R3 ;  /* 0x000000039c037220 */ /* 0x000fe40000410000 */
[----:B------:R-:W-:Y:S02]  /*4d90*/  FMUL.FTZ R6, R153, R6 ;  /* 0x0000000699067220 */ /* 0x000fe40000410000 */
        /* <DEDUP_REMOVED lines=88> */
.L_x_1113:
        /* <DEDUP_REMOVED lines=138> */
.L_x_1114:
        /* <DEDUP_REMOVED lines=458> */
.L_x_1116:
        /* <DEDUP_REMOVED lines=15> */
.L_x_1117:
        /* <DEDUP_REMOVED lines=46> */
.L_x_1119:
[----:B------:R-:W-:Y:S05]  /*7c30*/  BSYNC B0 ;  /* 0x0000000000007941 */ /* 0x000fea0003800000 */
.L_x_1118:
        /* <DEDUP_REMOVED lines=20> */
.L_x_1121:
[----:B------:R-:W-:Y:S05]  /*7d80*/  BSYNC B0 ;  /* 0x0000000000007941 */ /* 0x000fea0003800000 */
.L_x_1120:
        /* <DEDUP_REMOVED lines=25> */
.L_x_1123:
[----:B------:R-:W-:Y:S05]  /*7f20*/  BSYNC B0 ;  /* 0x0000000000007941 */ /* 0x000fea0003800000 */
.L_x_1122:
        /* <DEDUP_REMOVED lines=19> */
.L_x_1094:
        /* <DEDUP_REMOVED lines=19> */
.L_x_1125:
        /* <DEDUP_REMOVED lines=15> */
.L_x_1126:
        /* <DEDUP_REMOVED lines=31> */
.L_x_1128:
[----:B------:R-:W-:Y:S05]  /*8470*/  BSYNC B0 ;  /* 0x0000000000007941 */ /* 0x000fea0003800000 */
.L_x_1127:
        /* <DEDUP_REMOVED lines=19> */
.L_x_1130:
[----:B------:R-:W-:Y:S05]  /*85b0*/  BSYNC B0 ;  /* 0x0000000000007941 */ /* 0x000fea0003800000 */
.L_x_1129:
        /* <DEDUP_REMOVED lines=25> */
.L_x_1132:
[----:B------:R-:W-:Y:S05]  /*8750*/  BSYNC B0 ;  /* 0x0000000000007941 */ /* 0x000fea0003800000 */
.L_x_1131:
        /* <DEDUP_REMOVED lines=16> */
.L_x_1124:
[----:B------:R-:W-:Y:S05]  /*8860*/  BSYNC B1 ;  /* 0x0000000000017941 */ /* 0x000fea0003800000 */
.L_x_1089:
[----:B------:R-:W-:-:S04]  /*8870*/  IADD3 R234, R234, c[0x0][0xc], RZ ;  /* 0x00000300eaea7a10 */ /* 0x000fc80007ffe0ff */
[----:B------:R-:W-:-:S13]  /*8880*/  ISETP.GE.AND P0, PT, R234, UR4, PT ;  /* 0x00000004ea007c0c */ /* 0x000fda000bf06270 */
[----:B------:R-:W-:Y:S01]  /*8890*/  @P0 CALL.REL.NOINC `(.L_x_1133) ;  /* 0x0000001000000944 */ /* 0x000fe20003c00000 */
[----:B------:R-:W-:Y:S05]  /*88a0*/  BRA `(.L_x_1134) ;  /* 0xffff803000007947 */ /* 0x000fea000383ffff */
.L_x_1133:
[----:B------:R-:W-:Y:S05]  /*88b0*/  EXIT ;  /* 0x000000000000794d */ /* 0x000fea0003800000 */
.L_x_1135:
        /* <DEDUP_REMOVED lines=12> */
.L_x_1607:


//--------------------- .text._ZN5flash44flash_bwd_dq_dk_dv_loop_seqk_parallel_kernelI23Flash_bwd_kernel_traitsILi192ELi64ELi64ELi8ELi4ELi2ELi2ELb0ELb0EN7cutlass6half_tE19Flash_kernel_traitsILi192ELi64ELi64ELi8ES3_EELb1ELb0ELb1ELb0ELb0ELb0ELb0EEEvNS_16Flash_bwd_paramsE --------------------------
	.section	.text._ZN5flash44flash_bwd_dq_dk_dv_loop_seqk_parallel_kernelI23Flash_bwd_kernel_traitsILi192ELi64ELi64ELi8ELi4ELi2ELi2ELb0ELb0EN7cutlass6half_tE19Flash_kernel_traitsILi192ELi64ELi64ELi8ES3_EELb1ELb0ELb1ELb0ELb0ELb0ELb0EEEvNS_16Flash_bwd_paramsE,"ax",@progbits
	.sectioninfo	@"SHI_REGISTERS=255"
	.align	128
        .global         _ZN5flash44flash_bwd_dq_dk_dv_loop_seqk_parallel_kernelI23Flash_bwd_kernel_traitsILi192ELi64ELi64ELi8ELi4ELi2ELi2ELb0ELb0EN7cutlass6half_tE19Flash_kernel_traitsILi192ELi64ELi64ELi8ES3_EELb1ELb0ELb1ELb0ELb0ELb0ELb0EEEvNS_16Flash_bwd_paramsE
        .type           _ZN5flash44flash_bwd_dq_dk_dv_loop_seqk_parallel_kernelI23Flash_bwd_kernel_traitsILi192ELi64ELi64ELi8ELi4ELi2ELi2ELb0ELb0EN7cutlass6half_tE19Flash_kernel_traitsILi192ELi64ELi64ELi8ES3_EELb1ELb0ELb1ELb0ELb0ELb0ELb0EEEvNS_16Flash_bwd_paramsE,@function
        .size           _ZN5flash44flash_bwd_dq_dk_dv_loop_seqk_parallel_kernelI23Flash_bwd_kernel_traitsILi192ELi64ELi64ELi8ELi4ELi2ELi2ELb0ELb0EN7cutlass6half_tE19Flash_kernel_traitsILi192ELi64ELi64ELi8ES3_EELb1ELb0ELb1ELb0ELb0ELb0ELb0EEEvNS_16Flash_bwd_paramsE,(.L_x_1608 - _ZN5flash44flash_bwd_dq_dk_dv_loop_seqk_parallel_kernelI23Flash_bwd_kernel_traitsILi192ELi64ELi64ELi8ELi4ELi2ELi2ELb0ELb0EN7cutlass6half_tE19Flash_kernel_traitsILi192ELi64ELi64ELi8ES3_EELb1ELb0ELb1ELb0ELb0ELb0ELb0EEEvNS_16Flash_bwd_paramsE)
        .other          _ZN5flash44flash_bwd_dq_dk_dv_loop_seqk_parallel_kernelI23Flash_bwd_kernel_traitsILi192ELi64ELi64ELi8ELi4ELi2ELi2ELb0ELb0EN7cutlass6half_tE19Flash_kernel_traitsILi192ELi64ELi64ELi8ES3_EELb1ELb0ELb1ELb0ELb0ELb0ELb0EEEvNS_16Flash_bwd_paramsE,@"STO_CUDA_ENTRY STV_DEFAULT"
_ZN5flash44flash_bwd_dq_dk_dv_loop_seqk_parallel_kernelI23Flash_bwd_kernel_traitsILi192ELi64ELi64ELi8ELi4ELi2ELi2ELb0ELb0EN7cutlass6half_tE19Flash_kernel_traitsILi192ELi64ELi64ELi8ES3_EELb1ELb0ELb1ELb0ELb0ELb0ELb0EEEvNS_16Flash_bwd_paramsE:
.text._ZN5flash44flash_bwd_dq_dk_dv_loop_seqk_parallel_kernelI23Flash_bwd_kernel_traitsILi192ELi64ELi64ELi8ELi4ELi2ELi2ELb0ELb0EN7cutlass6half_tE19Flash_kernel_traitsILi192ELi64ELi64ELi8ES3_EELb1ELb0ELb1ELb0ELb0ELb0ELb0EEEvNS_16Flash_bwd_paramsE:
        /* <DEDUP_REMOVED lines=13> */
[----:B------:R-:W2:Y:S01]  /*00d0*/  S2R R211, SR_CTAID.Y ;  /* 0x0000000000d37919 */ /* 0x000ea20000002600 */
[----:B------:R-:W-:-:S03]  /*00e0*/  ULDC.U8 UR6, c[0x0][0x2d8] ;  /* 0x0000b60000067ab9 */ /* 0x000fc60000000000 */
[----:B------:R-:W3:Y:S01]  /*00f0*/  S2R R232, SR_CTAID.Z ;  /* 0x0000000000e87919 */ /* 0x000ee20000002700 */
[----:B-1----:R-:W-:-:S04]  /*0100*/  SHF.R.S32.HI R3, RZ, 0x1f, R2 ;  /* 0x0000001fff037819 */ /* 0x002fc80000011402 */
[CC--:B------:R-:W-:Y:S02]  /*0110*/  LEA.HI R12, R3.reuse, R2.reuse, RZ, 0x3 ;  /* 0x00000002030c7211 */ /* 0x0c0fe400078f18ff */
[CC--:B------:R-:W-:Y:S02]  /*0120*/  LEA.HI R5, R3.reuse, R2.reuse, RZ, 0x4 ;  /* 0x0000000203057211 */ /* 0x0c0fe400078f20ff */
[CC--:B------:R-:W-:Y:S02]  /*0130*/  LEA.HI R7, R3.reuse, R2.reuse, RZ, 0x5 ;  /* 0x0000000203077211 */ /* 0x0c0fe400078f28ff */
[----:B------:R-:W-:Y:S02]  /*0140*/  LEA.HI R4, R3, R2, RZ, 0x2 ;  /* 0x0000000203047211 */ /* 0x000fe400078f10ff */
[----:B------:R-:W-:Y:S02]  /*0150*/  LOP3.LUT R197, R12, 0xfffffff8, RZ, 0xc0, !PT ;  /* 0xfffffff80cc57812 */ /* 0x000fe400078ec0ff */
[----:B------:R-:W-:-:S02]  /*0160*/  SHF.R.S32.HI R0, RZ, 0x4, R5 ;  /* 0x00000004ff007819 */ /* 0x000fc40000011405 */
[----:B------:R-:W-:Y:S01]  /*0170*/  SHF.R.S32.HI R210, RZ, 0x3, R12 ;  /* 0x00000003ffd27819 */ /* 0x000fe2000001140c */
[----:B------:R-:W-:Y:S01]  /*0180*/  IMAD.IADD R197, R2, 0x1, -R197 ;  /* 0x0000000102c57824 */ /* 0x000fe200078e0ac5 */
[CC--:B------:R-:W-:Y:S02]  /*0190*/  LEA.HI R205, R3.reuse, R2.reuse, RZ, 0x7 ;  /* 0x0000000203cd7211 */ /* 0x0c0fe400078f38ff */
[----:B------:R-:W-:Y:S01]  /*01a0*/  LEA.HI R8, R3, R2, RZ, 0x6 ;  /* 0x0000000203087211 */ /* 0x000fe200078f30ff */
[----:B------:R-:W-:Y:S01]  /*01b0*/  IMAD.SHL.U32 R209, R210, 0x40, RZ ;  /* 0x00000040d2d17824 */ /* 0x000fe200078e00ff */
[----:B------:R-:W-:Y:S01]  /*01c0*/  LOP3.LUT R9, R7, 0xffffffe0, RZ, 0xc0, !PT ;  /* 0xffffffe007097812 */ /* 0x000fe200078ec0ff */
[----:B------:R-:W-:Y:S01]  /*01d0*/  IMAD.SHL.U32 R212, R197, 0x8, RZ ;  /* 0x00000008c5d47824 */ /* 0x000fe200078e00ff */
[C---:B------:R-:W-:Y:S02]  /*01e0*/  LOP3.LUT R13, R5.reuse, 0xfffffff0, RZ, 0xc0, !PT ;  /* 0xfffffff0050d7812 */ /* 0x040fe400078ec0ff */
[----:B------:R-:W-:Y:S01]  /*01f0*/  LOP3.LUT R3, R4, 0x7ffffffc, RZ, 0xc0, !PT ;  /* 0x7ffffffc04037812 */ /* 0x000fe200078ec0ff */
[C---:B------:R-:W-:Y:S01]  /*0200*/  IMAD.IADD R208, R2.reuse, 0x1, -R9 ;  /* 0x0000000102d07824 */ /* 0x040fe200078e0a09 */
[----:B------:R-:W-:Y:S01]  /*0210*/  LEA.HI R5, R5, R0, RZ, 0x1 ;  /* 0x0000000005057211 */ /* 0x000fe200078f08ff */
[C---:B------:R-:W-:Y:S01]  /*0220*/  IMAD.IADD R13, R2.reuse, 0x1, -R13 ;  /* 0x00000001020d7824 */ /* 0x040fe200078e0a0d */
[----:B------:R-:W-:Y:S01]  /*0230*/  LOP3.LUT R209, R209, 0x1c0, RZ, 0xc0, !PT ;  /* 0x000001c0d1d17812 */ /* 0x000fe200078ec0ff */
[----:B------:R-:W-:Y:S01]  /*0240*/  IMAD.IADD R2, R2, 0x1, -R3 ;  /* 0x0000000102027824 */ /* 0x000fe200078e0a03 */
[----:B------:R-:W-:-:S02]  /*0250*/  LOP3.LUT R5, R5, 0xfffffffe, RZ, 0xc0, !PT ;  /* 0xfffffffe05057812 */ /* 0x000fc400078ec0ff */
[--C-:B------:R-:W-:Y:S01]  /*0260*/  SHF.R.S32.HI R3, RZ, 0x2, R4.reuse ;  /* 0x00000002ff037819 */ /* 0x100fe20000011404 */
[----:B------:R-:W-:Y:S01]  /*0270*/  IMAD.SHL.U32 R2, R2, 0x2, RZ ;  /* 0x0000000202027824 */ /* 0x000fe200078e00ff */
[----:B------:R-:W-:Y:S01]  /*0280*/  SHF.R.S32.HI R4, RZ, 0x1f, R4 ;  /* 0x0000001fff047819 */ /* 0x000fe20000011404 */
[----:B------:R-:W-:Y:S01]  /*0290*/  IMAD.IADD R5, R0, 0x1, -R5 ;  /* 0x0000000100057824 */ /* 0x000fe200078e0a05 */
[----:B------:R-:W-:Y:S02]  /*02a0*/  LOP3.LUT R0, R209, 0x38, R212, 0xf8, !PT ;  /* 0x00000038d1007812 */ /* 0x000fe400078ef8d4 */
[----:B------:R-:W-:Y:S01]  /*02b0*/  LEA.HI R4, R4, R3, RZ, 0x3 ;  /* 0x0000000304047211 */ /* 0x000fe200078f18ff */
[----:B------:R-:W-:Y:S01]  /*02c0*/  IMAD.SHL.U32 R199, R5, 0x20, RZ ;  /* 0x0000002005c77824 */ /* 0x000fe200078e00ff */
[----:B------:R-:W-:Y:S02]  /*02d0*/  SHF.R.S32.HI R6, RZ, 0x5, R7 ;  /* 0x00000005ff067819 */ /* 0x000fe40000011407 */
[----:B------:R-:W-:-:S02]  /*02e0*/  SHF.R.U32.HI R209, RZ, 0x3, R209 ;  /* 0x00000003ffd17819 */ /* 0x000fc400000116d1 */
[----:B------:R-:W-:Y:S02]  /*02f0*/  SHF.R.S32.HI R207, RZ, 0x1f, R7 ;  /* 0x0000001fffcf7819 */ /* 0x000fe40000011407 */
[----:B------:R-:W-:Y:S02]  /*0300*/  LOP3.LUT R4, R4, 0xfffffff8, RZ, 0xc0, !PT ;  /* 0xfffffff804047812 */ /* 0x000fe400078ec0ff */
[-C--:B------:R-:W-:Y:S02]  /*0310*/  LEA.HI R7, R7, R6.reuse, RZ, 0x1 ;  /* 0x0000000607077211 */ /* 0x080fe400078f08ff */
[----:B------:R-:W-:Y:S01]  /*0320*/  LOP3.LUT R209, R0, R209, RZ, 0x3c, !PT ;  /* 0x000000d100d17212 */ /* 0x000fe200078e3cff */
[----:B------:R-:W-:Y:S01]  /*0330*/  IMAD.IADD R4, R3, 0x1, -R4 ;  /* 0x0000000103047824 */ /* 0x000fe200078e0a04 */
[----:B------:R-:W-:Y:S02]  /*0340*/  SHF.R.S32.HI R0, RZ, 0x1f, R13 ;  /* 0x0000001fff007819 */ /* 0x000fe4000001140d */
[----:B------:R-:W-:Y:S01]  /*0350*/  LEA.HI R207, R207, R6, RZ, 0x2 ;  /* 0x00000006cfcf7211 */ /* 0x000fe200078f10ff */
[----:B------:R-:W-:Y:S01]  /*0360*/  IMAD.SHL.U32 R220, R4, 0x40, RZ ;  /* 0x0000004004dc7824 */ /* 0x000fe200078e00ff */
[----:B------:R-:W-:-:S02]  /*0370*/  LOP3.LUT R7, R7, 0xfffffffe, RZ, 0xc0, !PT ;  /* 0xfffffffe07077812 */ /* 0x000fc400078ec0ff */
[----:B------:R-:W-:Y:S02]  /*0380*/  LEA.HI R0, R0, R13, RZ, 0x3 ;  /* 0x0000000d00007211 */ /* 0x000fe400078f18ff */
[----:B------:R-:W-:Y:S01]  /*0390*/  LOP3.LUT R207, R207, 0xfffffffc, RZ, 0xc0, !PT ;  /* 0xfffffffccfcf7812 */ /* 0x000fe200078ec0ff */
[----:B------:R-:W-:Y:S01]  /*03a0*/  IMAD.IADD R7, R6, 0x1, -R7 ;  /* 0x0000000106077824 */ /* 0x000fe200078e0a07 */
[C---:B------:R-:W-:Y:S02]  /*03b0*/  LOP3.LUT P4, RZ, R197.reuse, 0x4, RZ, 0xc0, !PT ;  /* 0x00000004c5ff7812 */ /* 0x040fe4000788c0ff */
[C---:B------:R-:W-:Y:S01]  /*03c0*/  LOP3.LUT P3, RZ, R197.reuse, 0x2, RZ, 0xc0, !PT ;  /* 0x00000002c5ff7812 */ /* 0x040fe2000786c0ff */
[----:B------:R-:W-:Y:S01]  /*03d0*/  IMAD.SHL.U32 R197, R197, 0x40, RZ ;  /* 0x00000040c5c57824 */ /* 0x000fe200078e00ff */
[----:B------:R-:W-:Y:S01]  /*03e0*/  LOP3.LUT R206, R0, 0xfffffff8, RZ, 0xc0, !PT ;  /* 0xfffffff800ce7812 */ /* 0x000fe200078ec0ff */
[----:B------:R-:W-:Y:S01]  /*03f0*/  IMAD.IADD R207, R6, 0x1, -R207 ;  /* 0x0000000106cf7824 */ /* 0x000fe200078e0acf */
[----:B------:R-:W-:Y:S01]  /*0400*/  LOP3.LUT R3, R4, 0x1, RZ, 0xc0, !PT ;  /* 0x0000000104037812 */ /* 0x000fe200078ec0ff */
[----:B------:R-:W-:Y:S01]  /*0410*/  IMAD.SHL.U32 R6, R7, 0x10, RZ ;  /* 0x0000001007067824 */ /* 0x000fe200078e00ff */
        /* <DEDUP_REMOVED lines=8> */
[----:B------:R-:W-:Y:S01]  /*04a0*/  R2P PR, R4, 0x6 ;  /* 0x0000000604007804 */ /* 0x000fe20000000000 */
[----:B------:R-:W-:Y:S01]  /*04b0*/  IMAD.SHL.U32 R4, R206, 0x40, RZ ;  /* 0x00000040ce047824 */ /* 0x000fe200078e00ff */
[----:B------:R-:W-:Y:S01]  /*04c0*/  LOP3.LUT R9, R197, 0x10, R6, 0xf8, !PT ;  /* 0x00000010c5097812 */ /* 0x000fe200078ef806 */
[----:B------:R-:W-:Y:S01]  /*04d0*/  IMAD.SHL.U32 R6, R5, 0x200, RZ ;  /* 0x0000020005067824 */ /* 0x000fe200078e00ff */
[--C-:B------:R-:W-:Y:S01]  /*04e0*/  LOP3.LUT R10, R197, 0x8, R12.reuse, 0xf8, !PT ;  /* 0x00000008c50a7812 */ /* 0x100fe200078ef80c */
[----:B------:R-:W-:Y:S01]  /*04f0*/  IMAD.SHL.U32 R204, R205, 0x20, RZ ;  /* 0x00000020cdcc7824 */ /* 0x000fe200078e00ff */
[----:B------:R-:W-:Y:S01]  /*0500*/  SHF.R.U32.HI R197, RZ, 0x3, R197 ;  /* 0x00000003ffc57819 */ /* 0x000fe200000116c5 */
[----:B------:R-:W-:Y:S01]  /*0510*/  IMAD.SHL.U32 R5, R5, 0x8, RZ ;  /* 0x0000000805057824 */ /* 0x000fe200078e00ff */
[----:B------:R-:W-:Y:S01]  /*0520*/  LOP3.LUT R9, R9, 0x8, R12, 0xf8, !PT ;  /* 0x0000000809097812 */ /* 0x000fe200078ef80c */
[----:B------:R-:W-:Y:S01]  /*0530*/  IMAD R11, R205, 0x800, R6 ;  /* 0x00000800cd0b7824 */ /* 0x000fe200078e0206 */
[----:B------:R-:W-:Y:S01]  /*0540*/  LOP3.LUT R220, R220, 0x1c0, RZ, 0xc0, !PT ;  /* 0x000001c0dcdc7812 */ /* 0x000fe200078ec0ff */
[----:B------:R-:W-:Y:S01]  /*0550*/  IMAD.SHL.U32 R215, R209, 0x2, RZ ;  /* 0x00000002d1d77824 */ /* 0x000fe200078e00ff */
[----:B------:R-:W-:-:S02]  /*0560*/  LOP3.LUT R8, R8, 0x18, RZ, 0xc0, !PT ;  /* 0x0000001808087812 */ /* 0x000fc400078ec0ff */
[----:B------:R-:W-:Y:S02]  /*0570*/  LOP3.LUT R4, R4, 0x1c0, RZ, 0xc0, !PT ;  /* 0x000001c004047812 */ /* 0x000fe400078ec0ff */
[----:B------:R-:W-:Y:S02]  /*0580*/  LOP3.LUT R10, R10, R197, RZ, 0x3c, !PT ;  /* 0x000000c50a0a7212 */ /* 0x000fe400078e3cff */
[----:B------:R-:W-:Y:S01]  /*0590*/  LOP3.LUT R197, R6, R9, R197, 0xf6, !PT ;  /* 0x0000000906c57212 */ /* 0x000fe200078ef6c5 */
[----:B------:R-:W-:Y:S01]  /*05a0*/  IMAD R9, R7, 0x400, R2 ;  /* 0x0000040007097824 */ /* 0x000fe200078e0202 */
[----:B------:R-:W-:Y:S01]  /*05b0*/  SHF.R.U32.HI R219, RZ, 0x3, R220 ;  /* 0x00000003ffdb7819 */ /* 0x000fe200000116dc */
[----:B------:R-:W-:Y:S01]  /*05c0*/  IMAD.IADD R3, R11, 0x1, R10 ;  /* 0x000000010b037824 */ /* 0x000fe200078e020a */
[----:B------:R-:W-:Y:S02]  /*05d0*/  LOP3.LUT R6, R220, 0x20, R204, 0xf8, !PT ;  /* 0x00000020dc067812 */ /* 0x000fe400078ef8cc */
[----:B------:R-:W-:Y:S01]  /*05e0*/  LOP3.LUT R199, R8, 0x20, R199, 0xf8, !PT ;  /* 0x0000002008c77812 */ /* 0x000fe200078ef8c7 */
[----:B------:R-:W-:Y:S01]  /*05f0*/  IMAD.SHL.U32 R198, R3, 0x2, RZ ;  /* 0x0000000203c67824 */ /* 0x000fe200078e00ff */
[----:B------:R-:W-:-:S02]  /*0600*/  SHF.R.U32.HI R196, RZ, 0x3, R4 ;  /* 0x00000003ffc47819 */ /* 0x000fc40000011604 */
[----:B------:R-:W-:Y:S02]  /*0610*/  LOP3.LUT R5, R4, 0x8, R5, 0xf8, !PT ;  /* 0x0000000804057812 */ /* 0x000fe400078ef805 */
[----:B------:R-:W-:Y:S02]  /*0620*/  LOP3.LUT R0, R0, 0xfffffe00, RZ, 0xc0, !PT ;  /* 0xfffffe0000007812 */ /* 0x000fe400078ec0ff */
[----:B------:R-:W-:Y:S02]  /*0630*/  LOP3.LUT R220, R219, R220, R8, 0x1e, !PT ;  /* 0x000000dcdbdc7212 */ /* 0x000fe400078e1e08 */
[----:B------:R-:W-:Y:S01]  /*0640*/  LOP3.LUT R219, R6, R219, RZ, 0x3c, !PT ;  /* 0x000000db06db7212 */ /* 0x000fe200078e3cff */
[----:B------:R-:W-:Y:S01]  /*0650*/  IMAD R6, R207, 0x400, R2 ;  /* 0x00000400cf067824 */ /* 0x000fe200078e0202 */
[----:B------:R-:W-:Y:S01]  /*0660*/  LOP3.LUT R199, R196, R199, R4, 0x1e, !PT ;  /* 0x000000c7c4c77212 */ /* 0x000fe200078e1e04 */
[--C-:B------:R-:W-:Y:S01]  /*0670*/  IMAD R7, R7, 0x400, R0.reuse ;  /* 0x0000040007077824 */ /* 0x100fe200078e0200 */
[----:B------:R-:W-:Y:S01]  /*0680*/  LOP3.LUT R196, R5, R196, RZ, 0x3c, !PT ;  /* 0x000000c405c47212 */ /* 0x000fe200078e3cff */
[----:B------:R-:W-:Y:S01]  /*0690*/  IMAD R5, R207, 0x400, R0 ;  /* 0x00000400cf057824 */ /* 0x000fe200078e0200 */
[----:B------:R-:W-:Y:S01]  /*06a0*/  LOP3.LUT R199, R199, R0, RZ, 0xfc, !PT ;  /* 0x00000000c7c77212 */ /* 0x000fe200078efcff */
[----:B------:R-:W-:Y:S01]  /*06b0*/  IMAD.IADD R219, R6, 0x1, R219 ;  /* 0x0000000106db7824 */ /* 0x000fe200078e02db */
[----:B------:R-:W-:Y:S01]  /*06c0*/  SEL R188, R188, 0xffffffe0, !P3 ;  /* 0xffffffe0bcbc7807 */ /* 0x000fe20005800000 */
[----:B------:R-:W-:Y:S01]  /*06d0*/  IMAD.IADD R200, R5, 0x1, R196 ;  /* 0x0000000105c87824 */ /* 0x000fe200078e02c4 */
[----:B------:R-:W-:Y:S01]  /*06e0*/  SHF.R.S32.HI R5, RZ, 0x1f, R208 ;  /* 0x0000001fff057819 */ /* 0x000fe200000114d0 */
[----:B------:R-:W-:Y:S01]  /*06f0*/  IMAD.MOV.U32 R0, RZ, RZ, 0x40 ;  /* 0x00000040ff007424 */ /* 0x000fe200078e00ff */
[----:B------:R-:W-:Y:S01]  /*0700*/  SEL R226, R226, 0x10, !P0 ;  /* 0x00000010e2e27807 */ /* 0x000fe20004000000 */
[----:B------:R-:W-:Y:S01]  /*0710*/  IMAD.SHL.U32 R219, R219, 0x2, RZ ;  /* 0x00000002dbdb7824 */ /* 0x000fe200078e00ff */
        /* <DEDUP_REMOVED lines=9> */
[----:B------:R-:W-:Y:S01]  /*07b0*/  IMAD.IADD R2, R0, 0x1, R188 ;  /* 0x0000000100027824 */ /* 0x000fe200078e02bc */
[----:B------:R-:W-:Y:S01]  /*07c0*/  @P1 IADD3 R221, R219, -0x20, RZ ;  /* 0xffffffe0dbdd1810 */ /* 0x000fe20007ffe0ff */
[----:B------:R-:W-:Y:S01]  /*07d0*/  IMAD R0, R197, 0x2, R0 ;  /* 0x00000002c5007824 */ /* 0x000fe200078e0200 */
[----:B------:R-:W-:Y:S01]  /*07e0*/  IADD3 R222, R220, 0x40, RZ ;  /* 0x00000040dcde7810 */ /* 0x000fe20007ffe0ff */
[----:B------:R-:W-:Y:S01]  /*07f0*/  IMAD.IADD R223, R219, 0x1, R226 ;  /* 0x00000001dbdf7824 */ /* 0x000fe200078e02e2 */
[C---:B------:R-:W-:Y:S01]  /*0800*/  IADD3 R217, R212.reuse, 0x40, RZ ;  /* 0x00000040d4d97810 */ /* 0x040fe20007ffe0ff */
[----:B------:R-:W-:Y:S01]  /*0810*/  IMAD R214, R207, 0x10, R214 ;  /* 0x00000010cfd67824 */ /* 0x000fe200078e02d6 */
[----:B------:R-:W-:Y:S01]  /*0820*/  IADD3 R216, R212, 0x80, RZ ;  /* 0x00000080d4d87810 */ /* 0x000fe20007ffe0ff */
[----:B------:R-:W-:Y:S01]  /*0830*/  IMAD.SHL.U32 R197, R197, 0x2, RZ ;  /* 0x00000002c5c57824 */ /* 0x000fe200078e00ff */
[----:B------:R-:W-:Y:S01]  /*0840*/  LEA R196, R196, 0x1e000, 0x1 ;  /* 0x0001e000c4c47811 */ /* 0x000fe200078e08ff */
[----:B------:R-:W-:Y:S01]  /*0850*/  IMAD.IADD R226, R226, 0x1, R221 ;  /* 0x00000001e2e27824 */ /* 0x000fe200078e02dd */
[----:B--23--:R-:W-:-:S02]  /*0860*/  @P2 IADD3 R222, R220, -0x40, RZ ;  /* 0xffffffc0dcde2810 */ /* 0x00cfc40007ffe0ff */
.L_x_1184:
[----:B-1----:R-:W1:Y:S01]  /*0870*/  LDC.U8 R4, c[0x0][0x312] ;  /* 0x0000c480ff047b82 */ /* 0x002e620000000000 */
[----:B------:R-:W-:Y:S01]  /*0880*/  ISETP.NE.U32.AND P3, PT, RZ, c[0x0][0x250], PT ;  /* 0x00009400ff007a0c */ /* 0x000fe20003f65070 */
[----:B--23--:R-:W-:Y:S01]  /*0890*/  IMAD.SHL.U32 R6, R211, 0x4, RZ ;  /* 0x00000004d3067824 */ /* 0x00cfe200078e00ff */
[----:B------:R-:W-:Y:S01]  /*08a0*/  ISETP.NE.U32.AND P2, PT, RZ, c[0x0][0x240], PT ;  /* 0x00009000ff007a0c */ /* 0x000fe20003f45070 */
[----:B------:R-:W-:Y:S01]  /*08b0*/  IMAD.MOV.U32 R36, RZ, RZ, -0x1 ;  /* 0xffffffffff247424 */ /* 0x000fe200078e00ff */
[----:B------:R-:W-:-:S02]  /*08c0*/  ISETP.NE.AND.EX P3, PT, RZ, c[0x0][0x254], PT, P3 ;  /* 0x00009500ff007a0c */ /* 0x000fc40003f65330 */
[----:B------:R-:W-:Y:S02]  /*08d0*/  SHF.R.S32.HI R18, RZ, 0x1f, R211 ;  /* 0x0000001fff127819 */ /* 0x000fe400000114d3 */
[----:B------:R-:W-:Y:S02]  /*08e0*/  ISETP.NE.AND.EX P2, PT, RZ, c[0x0][0x244], PT, P2 ;  /* 0x00009100ff007a0c */ /* 0x000fe40003f45320 */
[----:B------:R-:W-:Y:S02]  /*08f0*/  ISETP.EQ.U32.AND P5, PT, RZ, c[0x0][0x248], PT ;  /* 0x00009200ff007a0c */ /* 0x000fe40003fa2070 */
[----:B------:R-:W-:Y:S02]  /*0900*/  SHF.L.U64.HI R5, R211, 0x2, R18 ;  /* 0x00000002d3057819 */ /* 0x000fe40000010212 */
[----:B------:R-:W-:Y:S02]  /*0910*/  IADD3 R12, P0, R6, c[0x0][0x240], RZ ;  /* 0x00009000060c7a10 */ /* 0x000fe40007f1e0ff */
[----:B-1----:R-:W-:-:S02]  /*0920*/  ISETP.NE.AND P4, PT, R4, RZ, PT ;  /* 0x000000ff0400720c */ /* 0x002fc40003f85270 */
[C---:B------:R-:W-:Y:S02]  /*0930*/  IADD3.X R13, R5.reuse, c[0x0][0x244], RZ, P0, !PT ;  /* 0x00009100050d7a10 */ /* 0x040fe400007fe4ff */
[----:B------:R-:W-:Y:S02]  /*0940*/  ISETP.EQ.OR.EX P5, PT, RZ, c[0x0][0x24c], !P4, P5 ;  /* 0x00009300ff007a0c */ /* 0x000fe400067a2750 */
[C---:B------:R-:W-:Y:S01]  /*0950*/  @P3 IADD3 R10, P0, R6.reuse, c[0x0][0x250], RZ ;  /* 0x00009400060a3a10 */ /* 0x040fe20007f1e0ff */
[----:B------:R-:W-:Y:S01]  /*0960*/  IMAD.MOV.U32 R240, RZ, RZ, RZ ;  /* 0x000000fffff07224 */ /* 0x000fe200078e00ff */
[----:B------:R-:W-:Y:S01]  /*0970*/  IADD3 R8, P1, R6, c[0x0][0x248], RZ ;  /* 0x0000920006087a10 */ /* 0x000fe20007f3e0ff */
[----:B------:R-:W-:Y:S01]  /*0980*/  IMAD.MOV.U32 R241, RZ, RZ, -0x1 ;  /* 0xfffffffffff17424 */ /* 0x000fe200078e00ff */
[----:B------:R-:W2:Y:S01]  /*0990*/  @P2 LDG.E R36, [R12.64] ;  /* 0x000000080c242981 */ /* 0x000ea2000c1e1900 */
[C---:B------:R-:W-:Y:S02]  /*09a0*/  @P3 IADD3.X R11, R5.reuse, c[0x0][0x254], RZ, P0, !PT ;  /* 0x00009500050b3a10 */ /* 0x040fe400007fe4ff */
[----:B------:R-:W-:Y:S01]  /*09b0*/  IADD3.X R9, R5, c[0x0][0x24c], RZ, P1, !PT ;  /* 0x0000930005097a10 */ /* 0x000fe20000ffe4ff */
[----:B------:R-:W2:Y:S04]  /*09c0*/  @P2 LDG.E R7, [R12.64+0x4] ;  /* 0x000004080c072981 */ /* 0x000ea8000c1e1900 */
[----:B-----5:R1:W5:Y:S04]  /*09d0*/  @P3 LDG.E R240, [R10.64] ;  /* 0x000000080af03981 */ /* 0x020368000c1e1900 */
[----:B------:R1:W5:Y:S01]  /*09e0*/  @!P5 LDG.E R241, [R8.64] ;  /* 0x0000000808f1d981 */ /* 0x000362000c1e1900 */
[----:B------:R-:W-:Y:S01]  /*09f0*/  ISETP.NE.U32.AND P0, PT, RZ, c[0x0][0x248], PT ;  /* 0x00009200ff007a0c */ /* 0x000fe20003f05070 */
[----:B------:R-:W-:-:S03]  /*0a00*/  IMAD.MOV.U32 R4, RZ, RZ, c[0x0][0x218] ;  /* 0x00008600ff047624 */ /* 0x000fc600078e00ff */
[----:B------:R-:W-:Y:S01]  /*0a10*/  ISETP.NE.AND.EX P0, PT, RZ, c[0x0][0x24c], PT, P0 ;  /* 0x00009300ff007a0c */ /* 0x000fe20003f05300 */
[----:B--2---:R-:W-:Y:S02]  /*0a20*/  @P2 IMAD.IADD R242, R7, 0x1, -R36 ;  /* 0x0000000107f22824 */ /* 0x004fe400078e0a24 */
[----:B------:R-:W-:-:S10]  /*0a30*/  @!P2 IMAD.MOV.U32 R242, RZ, RZ, c[0x0][0x214] ;  /* 0x00008500fff2a624 */ /* 0x000fd400078e00ff */
[----:B------:R-:W-:Y:S05]  /*0a40*/  @!P0 BRA `(.L_x_1136) ;  /* 0x0000003000008947 */ /* 0x000fea0003800000 */
[----:B-1----:R-:W2:Y:S02]  /*0a50*/  @P4 LDG.E R4, [R8.64+0x4] ;  /* 0x0000040808044981 */ /* 0x002ea4000c1e1900 */
[----:B--2--5:R-:W-:-:S06]  /*0a60*/  @P4 IADD3 R4, R4, -R241, RZ ;  /* 0x800000f104044210 */ /* 0x024fcc0007ffe0ff */
[----:B------:R1:W5:Y:S02]  /*0a70*/  @!P4 LDG.E R4, [R8.64] ;  /* 0x000000080804c981 */ /* 0x000364000c1e1900 */
.L_x_1136:
        /* <DEDUP_REMOVED lines=28> */
[----:B------:R-:W-:Y:S02]  /*0c40*/  ISETP.NE.AND P1, PT, R36, -0x1, PT ;  /* 0xffffffff2400780c */ /* 0x000fe40003f25270 */
[----:B------:R-:W-:Y:S01]  /*0c50*/  SHF.R.S32.HI R4, RZ, 0x6, R4 ;  /* 0x00000006ff047819 */ /* 0x000fe20000011404 */
[C---:B------:R-:W-:Y:S01]  /*0c60*/  @P0 IMAD.WIDE.U32 R10, R9.reuse, c[0x0][0x198], RZ ;  /* 0x00006600090a0a25 */ /* 0x040fe200078e00ff */
        /* <DEDUP_REMOVED lines=18> */
.L_x_1138:
        /* <DEDUP_REMOVED lines=13> */
.L_x_1139:
[----:B------:R-:W-:Y:S01]  /*0e60*/  IABS R6, c[0x0][0x1c8] ;  /* 0x0000720000067a13 */ /* 0x000fe20000000000 */
[----:B------:R-:W1:Y:S01]  /*0e70*/  LDC.U8 R19, c[0x0][0x328] ;  /* 0x0000ca00ff137b82 */ /* 0x000e620000000000 */
[----:B------:R-:W-:Y:S01]  /*0e80*/  IABS R5, R232 ;  /* 0x000000e800057213 */ /* 0x000fe20000000000 */
[C---:B------:R-:W-:Y:S01]  /*0e90*/  IMAD.WIDE.U32 R26, R211.reuse, c[0x0][0x224], RZ ;  /* 0x00008900d31a7a25 */ /* 0x040fe200078e00ff */
[----:B------:R-:W2:Y:S01]  /*0ea0*/  I2F.RP R7, R6 ;  /* 0x0000000600077306 */ /* 0x000ea20000209400 */
[----:B------:R-:W-:Y:S02]  /*0eb0*/  MOV R28, c[0x0][0x22c] ;  /* 0x00008b00001c7a02 */ /* 0x000fe40000000f00 */
[----:B------:R-:W-:Y:S01]  /*0ec0*/  @P1 IMAD.WIDE.U32 R30, R36, c[0x0][0x370], RZ ;  /* 0x0000dc00241e1a25 */ /* 0x000fe200078e00ff */
[----:B------:R-:W-:Y:S02]  /*0ed0*/  LOP3.LUT R16, R232, c[0x0][0x1c8], RZ, 0x3c, !PT ;  /* 0x00007200e8107a12 */ /* 0x000fe400078e3cff */
[C---:B------:R-:W-:Y:S01]  /*0ee0*/  SHF.L.U32 R34, R211.reuse, 0x7, RZ ;  /* 0x00000007d3227819 */ /* 0x040fe200000006ff */
[----:B------:R-:W-:Y:S01]  /*0ef0*/  @!P1 IMAD.WIDE.U32 R24, R211, c[0x0][0x368], RZ ;  /* 0x0000da00d3189a25 */ /* 0x000fe200078e00ff */
[----:B------:R-:W-:-:S02]  /*0f00*/  ISETP.GE.AND P4, PT, R16, RZ, PT ;  /* 0x000000ff1000720c */ /* 0x000fc40003f86270 */
[----:B------:R-:W-:Y:S01]  /*0f10*/  SHF.L.U64.HI R16, R211, 0x7, R18 ;  /* 0x00000007d3107819 */ /* 0x000fe20000010212 */
[----:B------:R-:W-:Y:S01]  /*0f20*/  @P1 IMAD R29, R36, c[0x0][0x374], R31 ;  /* 0x0000dd00241d1a24 */ /* 0x000fe200078e021f */
[----:B------:R-:W-:Y:S01]  /*0f30*/  SEL R34, R34, RZ, P2 ;  /* 0x000000ff22227207 */ /* 0x000fe20001000000 */
[----:B------:R-:W-:Y:S01]  /*0f40*/  IMAD R32, R232, c[0x0][0x22c], RZ ;  /* 0x00008b00e8207a24 */ /* 0x000fe200078e02ff */
[----:B------:R-:W-:Y:S01]  /*0f50*/  SEL R16, R16, RZ, P2 ;  /* 0x000000ff10107207 */ /* 0x000fe20001000000 */
[----:B--2---:R-:W2:Y:S01]  /*0f60*/  MUFU.RCP R20, R7 ;  /* 0x0000000700147308 */ /* 0x004ea20000001000 */
[----:B------:R-:W-:Y:S02]  /*0f70*/  @!P1 MOV R30, R24 ;  /* 0x00000018001e9202 */ /* 0x000fe40000000f00 */
[----:B------:R-:W-:Y:S02]  /*0f80*/  IADD3 R34, P2, R17, R34, RZ ;  /* 0x0000002211227210 */ /* 0x000fe40007f5e0ff */
[----:B-1----:R-:W-:-:S02]  /*0f90*/  ISETP.NE.AND P3, PT, R19, RZ, PT ;  /* 0x000000ff1300720c */ /* 0x002fc40003f65270 */
[----:B------:R-:W-:Y:S02]  /*0fa0*/  IADD3.X R16, R23, R16, RZ, P2, !PT ;  /* 0x0000001017107210 */ /* 0x000fe400017fe4ff */
[----:B--2---:R-:W-:-:S09]  /*0fb0*/  IADD3 R20, R20, 0xffffffe, RZ ;  /* 0x0ffffffe14147810 */ /* 0x004fd20007ffe0ff */
[----:B------:R-:W-:Y:S01]  /*0fc0*/  @P3 IMAD R19, R211, c[0x0][0x214], RZ ;  /* 0x00008500d3133a24 */ /* 0x000fe200078e02ff */
[----:B------:R-:W1:Y:S04]  /*0fd0*/  F2I.FTZ.U32.TRUNC.NTZ R21, R20 ;  /* 0x0000001400157305 */ /* 0x000e68000021f000 */
[----:B------:R-:W-:Y:S02]  /*0fe0*/  @P3 SEL R19, R19, R36, !P1 ;  /* 0x0000002413133207 */ /* 0x000fe40004800000 */
[----:B-1----:R-:W-:Y:S01]  /*0ff0*/  IADD3 R4, RZ, -R21, RZ ;  /* 0x80000015ff047210 */ /* 0x002fe20007ffe0ff */
[----:B------:R-:W-:-:S04]  /*1000*/  IMAD.MOV.U32 R20, RZ, RZ, RZ ;  /* 0x000000ffff147224 */ /* 0x000fc800078e00ff */
[----:B------:R-:W-:Y:S01]  /*1010*/  IMAD R8, R4, R6, RZ ;  /* 0x0000000604087224 */ /* 0x000fe200078e02ff */
[----:B------:R-:W-:-:S03]  /*1020*/  MOV R4, c[0x0][0x224] ;  /* 0x0000890000047a02 */ /* 0x000fc60000000f00 */
[----:B------:R-:W-:Y:S01]  /*1030*/  IMAD.HI.U32 R8, R21, R8, R20 ;  /* 0x0000000815087227 */ /* 0x000fe200078e0014 */
[----:B------:R-:W-:-:S03]  /*1040*/  SHF.R.S32.HI R4, RZ, 0x1f, R4 ;  /* 0x0000001fff047819 */ /* 0x000fc60000011404 */
[----:B------:R-:W-:Y:S02]  /*1050*/  @!P1 IMAD R20, R18, c[0x0][0x368], RZ ;  /* 0x0000da0012149a24 */ /* 0x000fe400078e02ff */
[----:B------:R-:W-:-:S04]  /*1060*/  IMAD.HI.U32 R8, R8, R5, RZ ;  /* 0x0000000508087227 */ /* 0x000fc800078e00ff */
[----:B------:R-:W-:Y:S02]  /*1070*/  IMAD.MOV R7, RZ, RZ, -R8 ;  /* 0x000000ffff077224 */ /* 0x000fe400078e0a08 */
[----:B------:R-:W-:Y:S02]  /*1080*/  @!P1 IMAD R13, R211, c[0x0][0x36c], R20 ;  /* 0x0000db00d30d9a24 */ /* 0x000fe400078e0214 */
[----:B------:R-:W-:Y:S02]  /*1090*/  IMAD R7, R6, R7, R5 ;  /* 0x0000000706077224 */ /* 0x000fe400078e0205 */
[----:B------:R-:W-:Y:S02]  /*10a0*/  IMAD R5, R4, R211, RZ ;  /* 0x000000d304057224 */ /* 0x000fe400078e02ff */
[----:B------:R-:W1:Y:S01]  /*10b0*/  S2R R4, SR_CTAID.X ;  /* 0x0000000000047919 */ /* 0x000e620000002500 */
[----:B------:R-:W-:Y:S01]  /*10c0*/  ISETP.GT.U32.AND P5, PT, R6, R7, PT ;  /* 0x000000070600720c */ /* 0x000fe20003fa4070 */
[----:B------:R-:W-:-:S02]  /*10d0*/  IMAD R5, R18, c[0x0][0x224], R5 ;  /* 0x0000890012057a24 */ /* 0x000fc400078e0205 */
[----:B------:R-:W-:-:S04]  /*10e0*/  IMAD.WIDE R20, R28, c[0x0][0x1c0], RZ ;  /* 0x000070001c147a25 */ /* 0x000fc800078e02ff */
[----:B------:R-:W-:Y:S02]  /*10f0*/  IMAD.IADD R22, R27, 0x1, R5 ;  /* 0x000000011b167824 */ /* 0x000fe400078e0205 */
[----:B------:R-:W2:Y:S01]  /*1100*/  LDC.U8 R5, c[0x0][0x3d0] ;  /* 0x0000f400ff057b82 */ /* 0x000ea20000000000 */
[----:B------:R-:W-:Y:S02]  /*1110*/  @!P1 IMAD.IADD R29, R25, 0x1, R13 ;  /* 0x00000001191d9824 */ /* 0x000fe400078e020d */
[----:B------:R-:W-:Y:S01]  /*1120*/  IMAD R13, R21, R26, RZ ;  /* 0x0000001a150d7224 */ /* 0x000fe200078e02ff */
[----:B------:R-:W-:Y:S01]  /*1130*/  @!P5 IADD3 R8, R8, 0x1, RZ ;  /* 0x000000010808d810 */ /* 0x000fe20007ffe0ff */
[----:B------:R-:W-:Y:S01]  /*1140*/  @!P5 IMAD.IADD R7, R7, 0x1, -R6 ;  /* 0x000000010707d824 */ /* 0x000fe200078e0a06 */
[----:B------:R-:W-:Y:S01]  /*1150*/  ISETP.NE.AND P5, PT, RZ, c[0x0][0x1c8], PT ;  /* 0x00007200ff007a0c */ /* 0x000fe20003fa5270 */
[C---:B------:R-:W-:Y:S02]  /*1160*/  IMAD R13, R20.reuse, R22, R13 ;  /* 0x00000016140d7224 */ /* 0x040fe400078e020d */
[----:B------:R-:W-:Y:S01]  /*1170*/  IMAD.WIDE.U32 R26, R20, R26, RZ ;  /* 0x0000001a141a7225 */ /* 0x000fe200078e00ff */
[----:B------:R-:W-:-:S03]  /*1180*/  ISETP.GE.U32.AND P6, PT, R7, R6, PT ;  /* 0x000000060700720c */ /* 0x000fc60003fc6070 */
[----:B------:R-:W-:Y:S01]  /*1190*/  IMAD.WIDE.U32 R24, R20, R36, RZ ;  /* 0x0000002414187225 */ /* 0x000fe200078e00ff */
[----:B------:R-:W-:-:S03]  /*11a0*/  IADD3 R13, R27, R13, RZ ;  /* 0x0000000d1b0d7210 */ /* 0x000fc60007ffe0ff */
[C---:B------:R-:W-:Y:S02]  /*11b0*/  IMAD R6, R21.reuse, R36, RZ ;  /* 0x0000002415067224 */ /* 0x040fe400078e02ff */
[----:B------:R-:W-:Y:S01]  /*11c0*/  IMAD R7, R21, R34, RZ ;  /* 0x0000002215077224 */ /* 0x000fe200078e02ff */
[----:B------:R-:W-:Y:S01]  /*11d0*/  SEL R21, R26, R24, !P1 ;  /* 0x000000181a157207 */ /* 0x000fe20004800000 */
[----:B------:R-:W-:Y:S01]  /*11e0*/  @P1 IMAD.IADD R13, R25, 0x1, R6 ;  /* 0x00000001190d1824 */ /* 0x000fe200078e0206 */
[----:B------:R-:W-:Y:S01]  /*11f0*/  SHF.R.S32.HI R6, RZ, 0x1f, R227 ;  /* 0x0000001fff067819 */ /* 0x000fe200000114e3 */
[----:B-1----:R-:W-:Y:S01]  /*1200*/  IMAD.WIDE.U32 R24, R4, c[0x0][0x3d8], RZ ;  /* 0x0000f60004187a25 */ /* 0x002fe200078e00ff */
[----:B------:R-:W-:Y:S02]  /*1210*/  @P6 IADD3 R8, R8, 0x1, RZ ;  /* 0x0000000108086810 */ /* 0x000fe40007ffe0ff */
[----:B--2---:R-:W-:Y:S01]  /*1220*/  ISETP.NE.AND P2, PT, R5, RZ, PT ;  /* 0x000000ff0500720c */ /* 0x004fe20003f45270 */
[----:B------:R-:W-:Y:S01]  /*1230*/  IMAD.WIDE.U32 R34, R20, R34, RZ ;  /* 0x0000002214227225 */ /* 0x000fe200078e00ff */
[----:B------:R-:W-:-:S02]  /*1240*/  @!P4 IADD3 R8, -R8, RZ, RZ ;  /* 0x000000ff0808c210 */ /* 0x000fc40007ffe1ff */
[----:B------:R-:W-:Y:S01]  /*1250*/  @!P5 LOP3.LUT R8, RZ, c[0x0][0x1c8], RZ, 0x33, !PT ;  /* 0x00007200ff08da12 */ /* 0x000fe200078e33ff */
[----:B------:R-:W-:Y:S01]  /*1260*/  IMAD R7, R20, R16, R7 ;  /* 0x0000001014077224 */ /* 0x000fe200078e0207 */
[----:B------:R-:W-:Y:S01]  /*1270*/  SEL R24, R24, RZ, P2 ;  /* 0x000000ff18187207 */ /* 0x000fe20001000000 */
[----:B------:R-:W-:Y:S01]  /*1280*/  IMAD R16, R4, c[0x0][0x3dc], R25 ;  /* 0x0000f70004107a24 */ /* 0x000fe200078e0219 */
[----:B------:R-:W-:Y:S01]  /*1290*/  SHF.R.S32.HI R26, RZ, 0x1f, R32 ;  /* 0x0000001fff1a7819 */ /* 0x000fe20000011420 */
[--C-:B------:R-:W-:Y:S01]  /*12a0*/  @!P3 IMAD R5, R211, c[0x0][0x1c0], R232.reuse ;  /* 0x00007000d305ba24 */ /* 0x100fe200078e02e8 */
[----:B------:R-:W-:Y:S01]  /*12b0*/  IADD3 R20, R35, R7, RZ ;  /* 0x0000000723147210 */ /* 0x000fe20007ffe0ff */
[----:B------:R-:W-:Y:S01]  /*12c0*/  @P3 IMAD R4, R232, c[0x0][0x234], R19 ;  /* 0x00008d00e8043a24 */ /* 0x000fe200078e0213 */
[----:B------:R-:W-:Y:S01]  /*12d0*/  SEL R16, R16, RZ, P2 ;  /* 0x000000ff10107207 */ /* 0x000fe20001000000 */
[----:B------:R-:W-:Y:S01]  /*12e0*/  @!P3 IMAD R4, R5, c[0x0][0x214], RZ ;  /* 0x000085000504ba24 */ /* 0x000fe200078e02ff */
        /* <DEDUP_REMOVED lines=10> */
.L_x_1140:
[----:B------:R-:W-:-:S04]  /*1390*/  IMAD R36, R211, c[0x0][0x1c0], R232 ;  /* 0x00007000d3247a24 */ /* 0x000fc800078e02e8 */
[----:B------:R-:W-:Y:S02]  /*13a0*/  IMAD R36, R36, c[0x0][0x224], RZ ;  /* 0x0000890024247a24 */ /* 0x000fe400078e02ff */
.L_x_1141:
[----:B------:R-:W1:Y:S01]  /*13b0*/  S2R R22, SR_TID.X ;  /* 0x0000000000167919 */ /* 0x000e620000002100 */
[----:B------:R-:W-:Y:S01]  /*13c0*/  IADD3 R30, P4, R212, R30, RZ ;  /* 0x0000001ed41e7210 */ /* 0x000fe20007f9e0ff */
[----:B------:R-:W-:Y:S01]  /*13d0*/  IMAD R28, R28, c[0x0][0x1c0], RZ ;  /* 0x000070001c1c7a24 */ /* 0x000fe200078e02ff */
[----:B------:R-:W-:Y:S01]  /*13e0*/  SHF.R.S32.HI R213, RZ, 0x1f, R212 ;  /* 0x0000001fffd57819 */ /* 0x000fe200000114d4 */
[----:B------:R-:W-:Y:S01]  /*13f0*/  IMAD.IADD R225, R227, 0x1, R242 ;  /* 0x00000001e3e17824 */ /* 0x000fe200078e02f2 */
[----:B------:R-:W-:Y:S01]  /*1400*/  BSSY B1, `(.L_x_1137) ;  /* 0x000079d000017945 */ /* 0x000fe20003800000 */
[----:B------:R-:W-:Y:S02]  /*1410*/  IMAD.SHL.U32 R27, R28, 0x40, RZ ;  /* 0x000000401c1b7824 */ /* 0x000fe400078e00ff */
[----:B------:R-:W-:Y:S02]  /*1420*/  IMAD.X R31, R213, 0x1, R29, P4 ;  /* 0x00000001d51f7824 */ /* 0x000fe400020e061d */
[C---:B------:R-:W-:Y:S01]  /*1430*/  IMAD.IADD R229, R17.reuse, 0x1, R36 ;  /* 0x0000000111e57824 */ /* 0x040fe200078e0224 */
[----:B------:R-:W-:Y:S01]  /*1440*/  IADD3 R25, P3, P1, R34, R27, R32 ;  /* 0x0000001b22197210 */ /* 0x000fe2000797e020 */
[----:B------:R-:W-:Y:S01]  /*1450*/  IMAD.WIDE.U32 R30, R17, c[0x0][0x370], R30 ;  /* 0x0000dc00111e7a25 */ /* 0x000fe200078e001e */
[----:B------:R-:W-:-:S03]  /*1460*/  SHF.R.S32.HI R27, RZ, 0x1f, R27 ;  /* 0x0000001fff1b7819 */ /* 0x000fc6000001141b */
[----:B------:R-:W-:Y:S01]  /*1470*/  IMAD.IADD R249, R17, 0x1, R4 ;  /* 0x0000000111f97824 */ /* 0x000fe200078e0204 */
[----:B------:R-:W-:Y:S01]  /*1480*/  SHF.R.S32.HI R4, RZ, 0x1f, R210 ;  /* 0x0000001fff047819 */ /* 0x000fe200000114d2 */
[----:B------:R-:W-:Y:S01]  /*1490*/  IMAD.MOV.U32 R248, RZ, RZ, 0x4 ;  /* 0x00000004fff87424 */ /* 0x000fe200078e00ff */
[----:B------:R-:W-:Y:S02]  /*14a0*/  IADD3.X R20, R20, R27, R26, P3, P1 ;  /* 0x0000001b14147210 */ /* 0x000fe40001fe241a */
[----:B------:R-:W-:Y:S01]  /*14b0*/  IADD3 R21, P3, P1, R24, R25, R21 ;  /* 0x0000001918157210 */ /* 0x000fe2000797e015 */
[----:B------:R-:W-:Y:S01]  /*14c0*/  IMAD.WIDE R228, R229, R248, c[0x0][0x3c8] ;  /* 0x0000f200e5e47625 */ /* 0x000fe200078e02f8 */
[----:B-1----:R-:W-:-:S03]  /*14d0*/  SHF.R.S32.HI R19, RZ, 0x1f, R22 ;  /* 0x0000001fff137819 */ /* 0x002fc60000011416 */
[----:B------:R-:W-:Y:S01]  /*14e0*/  IMAD.WIDE R248, R249, R248, c[0x0][0x200] ;  /* 0x00008000f9f87625 */ /* 0x000fe200078e02f8 */
[----:B------:R-:W-:-:S03]  /*14f0*/  LEA.HI R19, R19, R22, RZ, 0x5 ;  /* 0x0000001613137211 */ /* 0x000fc600078f28ff */
[----:B------:R-:W-:Y:S01]  /*1500*/  IMAD R22, R23, c[0x0][0x370], RZ ;  /* 0x0000dc0017167a24 */ /* 0x000fe200078e02ff */
[----:B------:R-:W-:-:S03]  /*1510*/  SHF.R.S32.HI R19, RZ, 0x5, R19 ;  /* 0x00000005ff137819 */ /* 0x000fc60000011413 */
[----:B------:R-:W-:Y:S01]  /*1520*/  IMAD R22, R17, c[0x0][0x374], R22 ;  /* 0x0000dd0011167a24 */ /* 0x000fe200078e0216 */
[----:B------:R-:W-:Y:S01]  /*1530*/  IADD3 R17, P4, R210, R17, RZ ;  /* 0x00000011d2117210 */ /* 0x000fe20007f9e0ff */
[----:B------:R-:W-:-:S03]  /*1540*/  IMAD R24, R19, R28, R208 ;  /* 0x0000001c13187224 */ /* 0x000fc600078e02d0 */
[----:B------:R-:W-:Y:S01]  /*1550*/  IADD3 R31, R31, R22, RZ ;  /* 0x000000161f1f7210 */ /* 0x000fe20007ffe0ff */
[----:B------:R-:W-:Y:S01]  /*1560*/  IMAD.X R23, R4, 0x1, R23, P4 ;  /* 0x0000000104177824 */ /* 0x000fe200020e0617 */
[----:B------:R-:W-:-:S03]  /*1570*/  IADD3 R22, R225, -c[0x0][0x2e8], -R238 ;  /* 0x8000ba00e1167a10 */ /* 0x000fc60007ffe8ee */
[----:B------:R-:W-:Y:S01]  /*1580*/  IMAD R26, R23, c[0x0][0x190], RZ ;  /* 0x00006400171a7a24 */ /* 0x000fe200078e02ff */
[----:B------:R-:W-:Y:S01]  /*1590*/  SHF.R.S32.HI R25, RZ, 0x1f, R22 ;  /* 0x0000001fff197819 */ /* 0x000fe20000011416 */
[----:B------:R-:W-:Y:S02]  /*15a0*/  IMAD R23, R5, c[0x0][0x378], RZ ;  /* 0x0000de0005177a24 */ /* 0x000fe400078e02ff */
[----:B------:R-:W-:Y:S01]  /*15b0*/  IMAD R19, R17, c[0x0][0x194], R26 ;  /* 0x0000650011137a24 */ /* 0x000fe200078e021a */
[----:B------:R-:W-:Y:S01]  /*15c0*/  LEA.HI R25, R25, R22, RZ, 0x6 ;  /* 0x0000001619197211 */ /* 0x000fe200078f30ff */
[----:B------:R-:W-:-:S03]  /*15d0*/  IMAD.WIDE.U32 R26, R17, c[0x0][0x190], R212 ;  /* 0x00006400111a7a25 */ /* 0x000fc600078e00d4 */
[----:B------:R-:W-:Y:S01]  /*15e0*/  SHF.R.S32.HI R25, RZ, 0x6, R25 ;  /* 0x00000006ff197819 */ /* 0x000fe20000011419 */
[----:B------:R-:W-:Y:S01]  /*15f0*/  IMAD R17, R232, c[0x0][0x37c], R23 ;  /* 0x0000df00e8117a24 */ /* 0x000fe200078e0217 */
[----:B------:R-:W-:Y:S01]  /*1600*/  IADD3.X R23, R16, R20, R13, P3, P1 ;  /* 0x0000001410177210 */ /* 0x000fe20001fe240d */
[----:B------:R-:W-:Y:S01]  /*1610*/  IMAD.WIDE.U32 R30, R232, c[0x0][0x378], R30 ;  /* 0x0000de00e81e7a25 */ /* 0x000fe200078e001e */
[----:B------:R-:W-:Y:S02]  /*1620*/  IADD3 R20, P3, R15, R26, RZ ;  /* 0x0000001a0f147210 */ /* 0x000fe40007f7e0ff */
[----:B------:R-:W-:Y:S01]  /*1630*/  IMNMX R224, RZ, R25, !PT ;  /* 0x00000019ffe07217 */ /* 0x000fe20007800200 */
[----:B------:R-:W-:Y:S01]  /*1640*/  IMAD.IADD R31, R31, 0x1, R17 ;  /* 0x000000011f1f7824 */ /* 0x000fe200078e0211 */
[----:B------:R-:W-:Y:S01]  /*1650*/  IADD3 R13, P1, R24, R21, RZ ;  /* 0x00000015180d7210 */ /* 0x000fe20007f3e0ff */
[----:B------:R-:W-:Y:S01]  /*1660*/  IMAD R17, R5, c[0x0][0x1a8], RZ ;  /* 0x00006a0005117a24 */ /* 0x000fe200078e02ff */
[----:B------:R-:W-:Y:S01]  /*1670*/  IADD3.X R21, R14, R27, R19, P3, !PT ;  /* 0x0000001b0e157210 */ /* 0x000fe20001ffe413 */
[----:B------:R-:W-:Y:S01]  /*1680*/  IMAD R15, R4, c[0x0][0x370], RZ ;  /* 0x0000dc00040f7a24 */ /* 0x000fe200078e02ff */
[----:B------:R-:W-:Y:S01]  /*1690*/  ISETP.GT.AND P5, PT, R239, R224, PT ;  /* 0x000000e0ef00720c */ /* 0x000fe20003fa4270 */
[----:B------:R-:W-:Y:S01]  /*16a0*/  IMAD R17, R232, c[0x0][0x1ac], R17 ;  /* 0x00006b00e8117a24 */ /* 0x000fe200078e0211 */
[----:B------:R-:W-:Y:S01]  /*16b0*/  LEA.HI.X.SX32 R24, R24, R23, 0x1, P1 ;  /* 0x0000001718187211 */ /* 0x000fe200008f0eff */
[----:B------:R-:W-:Y:S01]  /*16c0*/  IMAD.WIDE.U32 R22, R232, c[0x0][0x1a8], R20 ;  /* 0x00006a00e8167a25 */ /* 0x000fe200078e0014 */
[----:B------:R-:W-:-:S02]  /*16d0*/  LEA R250, P1, R13, c[0x0][0x350], 0x2 ;  /* 0x0000d4000dfa7a11 */ /* 0x000fc400078210ff */
[----:B------:R-:W-:Y:S01]  /*16e0*/  IADD3 R239, R239, -0x1, RZ ;  /* 0xffffffffefef7810 */ /* 0x000fe20007ffe0ff */
[C---:B------:R-:W-:Y:S01]  /*16f0*/  IMAD R15, R210.reuse, c[0x0][0x374], R15 ;  /* 0x0000dd00d20f7a24 */ /* 0x040fe200078e020f */
[----:B------:R-:W-:Y:S01]  /*1700*/  IADD3 R14, R23, R17, RZ ;  /* 0x00000011170e7210 */ /* 0x000fe20007ffe0ff */
[----:B------:R-:W-:Y:S01]  /*1710*/  IMAD.WIDE.U32 R20, R210, c[0x0][0x370], R30 ;  /* 0x0000dc00d2147a25 */ /* 0x000fe200078e001e */
[----:B------:R-:W-:Y:S02]  /*1720*/  LEA R246, P4, R22, c[0x0][0x160], 0x1 ;  /* 0x0000580016f67a11 */ /* 0x000fe400078808ff */
[----:B------:R-:W-:Y:S01]  /*1730*/  LEA.HI.X R251, R13, c[0x0][0x354], R24, 0x2, P1 ;  /* 0x0000d5000dfb7a11 */ /* 0x000fe200008f1418 */
[----:B------:R-:W-:Y:S01]  /*1740*/  IMAD.IADD R16, R21, 0x1, R15 ;  /* 0x0000000115107824 */ /* 0x000fe200078e020f */
[----:B------:R-:W-:Y:S02]  /*1750*/  LEA R244, P3, R20, c[0x0][0x330], 0x1 ;  /* 0x0000cc0014f47a11 */ /* 0x000fe400078608ff */
[----:B------:R-:W-:-:S02]  /*1760*/  LEA.HI.X R247, R22, c[0x0][0x164], R14, 0x1, P4 ;  /* 0x0000590016f77a11 */ /* 0x000fc400020f0c0e */
        /* <DEDUP_REMOVED lines=15> */
.L_x_1143:
        /* <DEDUP_REMOVED lines=15> */
.L_x_1144:
        /* <DEDUP_REMOVED lines=27> */
.L_x_1146:
[----:B------:R-:W-:Y:S05]  /*1b00*/  BSYNC B0 ;  /* 0x0000000000007941 */ /* 0x000fea0003800000 */
.L_x_1145:
[----:B------:R-:W-:Y:S01]  /*1b10*/  IADD3 R10, R210, 0x20, RZ ;  /* 0x00000020d20a7810 */ /* 0x000fe20007ffe0ff */
[----:B------:R-:W-:Y:S03]  /*1b20*/  BSSY B0, `(.L_x_1147) ;  /* 0x0000013000007945 */ /* 0x000fe60003800000 */
[----:B------:R-:W-:-:S13]  /*1b30*/  ISETP.GE.AND P3, PT, R10, R11, PT ;  /* 0x0000000b0a00720c */ /* 0x000fda0003f66270 */
[----:B------:R-:W-:Y:S05]  /*1b40*/  @P3 BRA `(.L_x_1148) ;  /* 0x0000010000003947 */ /* 0x000fea0003800000 */
[----:B------:R-:W-:Y:S01]  /*1b50*/  IADD3 R11, P0, R210, 0x20, RZ ;  /* 0x00000020d20b7810 */ /* 0x000fe20007f1e0ff */
[----:B-1----:R-:W-:Y:S01]  /*1b60*/  IMAD.MOV.U32 R12, RZ, RZ, R14 ;  /* 0x000000ffff0c7224 */ /* 0x002fe200078e000e */
        /* <DEDUP_REMOVED lines=14> */
.L_x_1148:
[----:B------:R-:W-:Y:S05]  /*1c50*/  BSYNC B0 ;  /* 0x0000000000007941 */ /* 0x000fea0003800000 */
.L_x_1147:
        /* <DEDUP_REMOVED lines=20> */
[----:B-1----:R-:W-:-:S04]  /*1da0*/  LEA R12, P4, R10, c[0x0][0x348], 0x1 ;  /* 0x0000d2000a0c7a11 */ /* 0x002fc800078808ff */
[----:B------:R-:W-:-:S05]  /*1db0*/  LEA.HI.X R13, R10, c[0x0][0x34c], R6, 0x1, P4 ;  /* 0x0000d3000a0d7a11 */ /* 0x000fca00020f0c06 */
[----:B------:R1:W-:Y:S04]  /*1dc0*/  @!P2 STG.E.128 [R12.64], RZ ;  /* 0x000000ff0c00a986 */ /* 0x0003e8000c101d08 */
[----:B------:R1:W-:Y:S04]  /*1dd0*/  @!P1 STG.E.128 [R12.64+0x80], RZ ;  /* 0x000080ff0c009986 */ /* 0x0003e8000c101d08 */
[----:B------:R1:W-:Y:S02]  /*1de0*/  @!P0 STG.E.128 [R12.64+0x100], RZ ;  /* 0x000100ff0c008986 */ /* 0x0003e4000c101d08 */
.L_x_1150:
[----:B------:R-:W-:Y:S05]  /*1df0*/  BSYNC B0 ;  /* 0x0000000000007941 */ /* 0x000fea0003800000 */
.L_x_1149:
[----:B------:R-:W-:Y:S05]  /*1e00*/  @P3 BRA `(.L_x_1151) ;  /* 0x00006fc000003947 */ /* 0x000fea0003800000 */
[----:B------:R-:W-:Y:S02]  /*1e10*/  IADD3 R6, P0, R210, 0x20, RZ ;  /* 0x00000020d2067810 */ /* 0x000fe40007f1e0ff */
[----:B------:R-:W-:-:S03]  /*1e20*/  ISETP.GE.AND P1, PT, R212, c[0x0][0x220], PT ;  /* 0x00008800d4007a0c */ /* 0x000fc60003f26270 */
[----:B------:R-:W-:Y:S01]  /*1e30*/  IMAD.X R4, RZ, RZ, R4, P0 ;  /* 0x000000ffff047224 */ /* 0x000fe200000e0604 */
[----:B------:R-:W-:-:S03]  /*1e40*/  ISETP.GE.AND P0, PT, R217, c[0x0][0x220], PT ;  /* 0x00008800d9007a0c */ /* 0x000fc60003f06270 */
[----:B------:R-:W-:Y:S02]  /*1e50*/  IMAD R7, R4, c[0x0][0x3a8], RZ ;  /* 0x0000ea0004077a24 */ /* 0x000fe400078e02ff */
[----:B------:R-:W-:Y:S02]  /*1e60*/  IMAD.MOV.U32 R4, RZ, RZ, R8 ;  /* 0x000000ffff047224 */ /* 0x000fe400078e0008 */
[C---:B------:R-:W-:Y:S02]  /*1e70*/  IMAD R7, R6.reuse, c[0x0][0x3ac], R7 ;  /* 0x0000eb0006077a24 */ /* 0x040fe400078e0207 */
[----:B------:R-:W-:-:S04]  /*1e80*/  IMAD.WIDE.U32 R4, R6, c[0x0][0x3a8], R4 ;  /* 0x0000ea0006047a25 */ /* 0x000fc800078e0004 */
[----:B------:R-:W-:Y:S01]  /*1e90*/  IMAD.IADD R7, R5, 0x1, R7 ;  /* 0x0000000105077824 */ /* 0x000fe200078e0207 */
[----:B------:R-:W-:-:S04]  /*1ea0*/  LEA R6, P2, R4, c[0x0][0x348], 0x1 ;  /* 0x0000d20004067a11 */ /* 0x000fc800078408ff */
[----:B------:R-:W-:-:S05]  /*1eb0*/  LEA.HI.X R7, R4, c[0x0][0x34c], R7, 0x1, P2 ;  /* 0x0000d30004077a11 */ /* 0x000fca00010f0c07 */
[----:B------:R2:W-:Y:S04]  /*1ec0*/  @!P1 STG.E.128 [R6.64], RZ ;  /* 0x000000ff06009986 */ /* 0x0005e8000c101d08 */
[----:B------:R2:W-:Y:S01]  /*1ed0*/  @!P0 STG.E.128 [R6.64+0x80], RZ ;  /* 0x000080ff06008986 */ /* 0x0005e2000c101d08 */
[----:B------:R-:W-:-:S13]  /*1ee0*/  ISETP.GE.AND P0, PT, R216, c[0x0][0x220], PT ;  /* 0x00008800d8007a0c */ /* 0x000fda0003f06270 */
[----:B------:R-:W-:Y:S05]  /*1ef0*/  @P0 BRA `(.L_x_1151) ;  /* 0x00006ed000000947 */ /* 0x000fea0003800000 */
[----:B------:R3:W-:Y:S01]  /*1f00*/  STG.E.128 [R6.64+0x100], RZ ;  /* 0x000100ff06007986 */ /* 0x0007e2000c101d08 */
[----:B------:R-:W-:Y:S05]  /*1f10*/  BRA `(.L_x_1151) ;  /* 0x00006eb000007947 */ /* 0x000fea0003800000 */
.L_x_1142:
        /* <DEDUP_REMOVED lines=31> */
.L_x_1153:
[----:B------:R-:W-:Y:S05]  /*2110*/  BSYNC B0 ;  /* 0x0000000000007941 */ /* 0x000fea0003800000 */
.L_x_1152:
        /* <DEDUP_REMOVED lines=16> */
[----:B------:R-:W-:Y:S01]  /*2220*/  @!P3 IMAD.MOV.U32 R17, RZ, RZ, c[0x0][0x374] ;  /* 0x0000dd00ff11b624 */ /* 0x000fe200078e00ff */
[----:B------:R-:W-:Y:S02]  /*2230*/  @!P2 LEA R20, P6, R15, c[0x0][0x330], 0x1 ;  /* 0x0000cc000f14aa11 */ /* 0x000fe400078c08ff */
[----:B------:R-:W-:Y:S02]  /*2240*/  @!P3 LEA R18, P1, R19, R244, 0x6 ;  /* 0x000000f41312b211 */ /* 0x000fe400078230ff */
[----:B------:R-:W-:Y:S02]  /*2250*/  @!P2 LEA.HI.X R21, R15, c[0x0][0x334], R16, 0x1, P6 ;  /* 0x0000cd000f15aa11 */ /* 0x000fe400030f0c10 */
[----:B------:R-:W-:Y:S02]  /*2260*/  @!P3 LEA.HI.X R19, R19, R245, R17, 0x6, P1 ;  /* 0x000000f51313b211 */ /* 0x000fe400008f3411 */
[----:B------:R-:W-:-:S03]  /*2270*/  ISETP.GE.AND P1, PT, R216, c[0x0][0x220], PT ;  /* 0x00008800d8007a0c */ /* 0x000fc60003f26270 */
        /* <DEDUP_REMOVED lines=17> */
.L_x_1155:
[----:B------:R-:W-:Y:S05]  /*2390*/  BSYNC B0 ;  /* 0x0000000000007941 */ /* 0x000fea0003800000 */
.L_x_1154:
        /* <DEDUP_REMOVED lines=18> */
.L_x_1157:
        /* <DEDUP_REMOVED lines=28> */
.L_x_1158:
[----:B------:R-:W-:Y:S05]  /*2680*/  BSYNC B0 ;  /* 0x0000000000007941 */ /* 0x000fea0003800000 */
.L_x_1156:
        /* <DEDUP_REMOVED lines=17> */
.L_x_1160:
        /* <DEDUP_REMOVED lines=38> */
.L_x_1161:
[----:B------:R-:W-:Y:S05]  /*2a00*/  BSYNC B0 ;  /* 0x0000000000007941 */ /* 0x000fea0003800000 */
.L_x_1159:
[CC--:B------:R-:W-:Y:S01]  /*2a10*/  ISETP.GE.AND P2, PT, R214.reuse, R13.reuse, PT ;  /* 0x0000000dd600720c */ /* 0x0c0fe20003f46270 */
[C---:B-1----:R-:W-:Y:S01]  /*2a20*/  IMAD.WIDE R18, R214.reuse, 0x4, R248 ;  /* 0x00000004d6127825 */ /* 0x042fe200078e02f8 */
[----:B------:R-:W-:Y:S02]  /*2a30*/  MOV R235, 0x7f800000 ;  /* 0x7f80000000eb7802 */ /* 0x000fe40000000f00 */
[----:B------:R-:W-:Y:S02]  /*2a40*/  IADD3 R14, R214, 0x8, RZ ;  /* 0x00000008d60e7810 */ /* 0x000fe40007ffe0ff */
[----:B------:R-:W-:Y:S02]  /*2a50*/  MOV R236, 0x7f800000 ;  /* 0x7f80000000ec7802 */ /* 0x000fe40000000f00 */
[----:B------:R-:W-:-:S05]  /*2a60*/  ISETP.GE.AND P1, PT, R14, R13, PT ;  /* 0x0000000d0e00720c */ /* 0x000fca0003f26270 */
[----:B------:R1:W5:Y:S01]  /*2a70*/  @!P2 LDG.E R235, [R18.64] ;  /* 0x0000000812eba981 */ /* 0x000362000c1e1900 */
[----:B------:R-:W-:-:S05]  /*2a80*/  IMAD R13, R218, -0x40, R238 ;  /* 0xffffffc0da0d7824 */ /* 0x000fca00078e02ee */
[----:B------:R-:W-:Y:S01]  /*2a90*/  ISETP.GE.AND P6, PT, R210, R13, PT ;  /* 0x0000000dd200720c */ /* 0x000fe20003fc6270 */
[----:B------:R-:W-:Y:S01]  /*2aa0*/  IMAD R14, R6, c[0x0][0x198], RZ ;  /* 0x00006600060e7a24 */ /* 0x000fe200078e02ff */
[----:B------:R1:W5:Y:S01]  /*2ab0*/  @!P1 LDG.E R236, [R18.64+0x20] ;  /* 0x0000200812ec9981 */ /* 0x000362000c1e1900 */
[C---:B------:R-:W-:Y:S01]  /*2ac0*/  IMAD.WIDE.U32 R16, R227.reuse, c[0x0][0x198], R212 ;  /* 0x00006600e3107a25 */ /* 0x040fe200078e00d4 */
[----:B------:R-:W-:Y:S03]  /*2ad0*/  BSSY B0, `(.L_x_1162) ;  /* 0x000002a000007945 */ /* 0x000fe60003800000 */
[----:B------:R-:W-:Y:S01]  /*2ae0*/  IMAD R14, R227, c[0x0][0x19c], R14 ;  /* 0x00006700e30e7a24 */ /* 0x000fe200078e020e */
[----:B------:R-:W-:Y:S01]  /*2af0*/  IADD3 R16, P1, R10, R16, RZ ;  /* 0x000000100a107210 */ /* 0x000fe20007f3e0ff */
[----:B------:R-:W-:-:S03]  /*2b00*/  IMAD R15, R7, c[0x0][0x1b0], RZ ;  /* 0x00006c00070f7a24 */ /* 0x000fc600078e02ff */
[----:B------:R-:W-:Y:S01]  /*2b10*/  IADD3.X R17, R9, R17, R14, P1, !PT ;  /* 0x0000001109117210 */ /* 0x000fe20000ffe40e */
[----:B------:R1:W-:Y:S01]  /*2b20*/  @P6 STS.128 [R215+0x12000], RZ ;  /* 0x012000ffd7006388 */ /* 0x0003e20000000c00 */
[----:B------:R-:W-:-:S03]  /*2b30*/  IMAD R15, R8, c[0x0][0x1b4], R15 ;  /* 0x00006d00080f7a24 */ /* 0x000fc600078e020f */
[----:B------:R1:W-:Y:S01]  /*2b40*/  @P6 STS.128 [R215+0x14000], RZ ;  /* 0x014000ffd7006388 */ /* 0x0003e20000000c00 */
[----:B------:R-:W-:-:S03]  /*2b50*/  IMAD.WIDE.U32 R16, R8, c[0x0][0x1b0], R16 ;  /* 0x00006c0008107a25 */ /* 0x000fc600078e0010 */
[----:B------:R1:W-:Y:S02]  /*2b60*/  @P6 STS.128 [R215+0x16000], RZ ;  /* 0x016000ffd7006388 */ /* 0x0003e40000000c00 */
        /* <DEDUP_REMOVED lines=8> */
[----:B-1----:R-:W-:-:S04]  /*2bf0*/  IMAD.WIDE.U32 R18, R210, c[0x0][0x198], R14 ;  /* 0x00006600d2127a25 */ /* 0x002fc800078e000e */
        /* <DEDUP_REMOVED lines=23> */
.L_x_1163:
[----:B------:R-:W-:Y:S05]  /*2d70*/  BSYNC B0 ;  /* 0x0000000000007941 */ /* 0x000fea0003800000 */
.L_x_1162:
        /* <DEDUP_REMOVED lines=19> */
[----:B-1----:R-:W-:-:S03]  /*2eb0*/  @!P3 LEA R18, P2, R14, c[0x0][0x168], 0x1 ;  /* 0x00005a000e12ba11 */ /* 0x002fc600078408ff */
        /* <DEDUP_REMOVED lines=18> */
.L_x_1165:
[----:B------:R-:W-:Y:S05]  /*2fe0*/  BSYNC B0 ;  /* 0x0000000000007941 */ /* 0x000fea0003800000 */
.L_x_1164:
        /* <DEDUP_REMOVED lines=44> */
.L_x_1167:
[----:B------:R-:W-:Y:S05]  /*32b0*/  BSYNC B0 ;  /* 0x0000000000007941 */ /* 0x000fea0003800000 */
.L_x_1166:
        /* <DEDUP_REMOVED lines=16> */
[C---:B-1----:R-:W-:Y:S01]  /*33c0*/  @!P4 LEA R12, P3, R6.reuse, c[0x0][0x170], 0x1 ;  /* 0x00005c00060cca11 */ /* 0x042fe200078608ff */
        /* <DEDUP_REMOVED lines=19> */
.L_x_1169:
[----:B------:R-:W-:Y:S05]  /*3500*/  BSYNC B0 ;  /* 0x0000000000007941 */ /* 0x000fea0003800000 */
.L_x_1168:
[----:B-1----:R-:W-:Y:S01]  /*3510*/  IMAD.MOV.U32 R8, RZ, RZ, c[0x0][0x308] ;  /* 0x0000c200ff087624 */ /* 0x002fe200078e00ff */
[----:B------:R-:W0:Y:S01]  /*3520*/  LDGDEPBAR ;  /* 0x00000000000079af */ /* 0x000e220000000000 */
[----:B------:R-:W-:-:S05]  /*3530*/  IMAD.MOV.U32 R9, RZ, RZ, c[0x0][0x30c] ;  /* 0x0000c300ff097624 */ /* 0x000fca00078e00ff */
[----:B--2---:R-:W2:Y:S04]  /*3540*/  LDG.E.64 R6, [R8.64+0x8] ;  /* 0x0000080808067981 */ /* 0x004ea8000c1e1b00 */
[----:B------:R1:W5:Y:S01]  /*3550*/  LDG.E.64 R202, [R8.64] ;  /* 0x0000000808ca7981 */ /* 0x000362000c1e1b00 */
[----:B------:R-:W-:Y:S01]  /*3560*/  IMAD R5, R211, c[0x0][0x1c0], R232 ;  /* 0x00007000d3057a24 */ /* 0x000fe200078e02e8 */
[----:B------:R-:W-:Y:S01]  /*3570*/  SHF.R.S32.HI R231, RZ, 0x1f, R208 ;  /* 0x0000001fffe77819 */ /* 0x000fe200000114d0 */
[----:B------:R-:W-:Y:S01]  /*3580*/  IMAD.MOV.U32 R192, RZ, RZ, 0x40 ;  /* 0x00000040ffc07424 */ /* 0x000fe200078e00ff */
[----:B------:R-:W-:Y:S01]  /*3590*/  IADD3 R195, R200, 0x3000, RZ ;  /* 0x00003000c8c37810 */ /* 0x000fe20007ffe0ff */
[----:B------:R-:W-:Y:S01]  /*35a0*/  IMAD.SHL.U32 R5, R5, 0x20, RZ ;  /* 0x0000002005057824 */ /* 0x000fe200078e00ff */
[----:B------:R-:W-:Y:S01]  /*35b0*/  IADD3 R194, R199, 0x3000, RZ ;  /* 0x00003000c7c27810 */ /* 0x000fe20007ffe0ff */
[----:B------:R-:W-:Y:S01]  /*35c0*/  IMAD.MOV.U32 R234, RZ, RZ, c[0x0][0x2e4] ;  /* 0x0000b900ffea7624 */ /* 0x000fe200078e00ff */
[----:B------:R-:W-:Y:S01]  /*35d0*/  SEL R195, R195, R200, !P0 ;  /* 0x000000c8c3c37207 */ /* 0x000fe20004000000 */
[----:B------:R-:W-:Y:S01]  /*35e0*/  IMAD.MOV.U32 R233, RZ, RZ, R237 ;  /* 0x000000ffffe97224 */ /* 0x000fe200078e00ed */
[----:B------:R-:W-:Y:S01]  /*35f0*/  SHF.R.S32.HI R4, RZ, 0x1f, R5 ;  /* 0x0000001fff047819 */ /* 0x000fe20000011405 */
        /* <DEDUP_REMOVED lines=51> */
[----:B------:R-:W-:-:S02]  /*3930*/  IMAD.SHL.U32 R195, R195, 0x2, RZ ;  /* 0x00000002c3c37824 */ /* 0x000fc400078e00ff */
[----:B------:R-:W-:Y:S01]  /*3940*/  IMAD.SHL.U32 R194, R194, 0x2, RZ ;  /* 0x00000002c2c27824 */ /* 0x000fe200078e00ff */
[----:B--2---:R-:W-:-:S04]  /*3950*/  IADD3 R230, P2, P1, R5, R6, R208 ;  /* 0x0000000605e67210 */ /* 0x004fc8000795e0d0 */
[----:B------:R-:W-:Y:S02]  /*3960*/  IADD3.X R231, R4, R7, R231, P2, P1 ;  /* 0x0000000704e77210 */ /* 0x000fe400017e24e7 */
[----:B------:R-:W-:-:S05]  /*3970*/  R2P PR, R206, 0x6 ;  /* 0x00000006ce007804 */ /* 0x000fca0000000000 */
[----:B------:R-:W-:Y:S02]  /*3980*/  SEL R193, R193, 0xffffffe0, !P1 ;  /* 0xffffffe0c1c17807 */ /* 0x000fe40004800000 */
[----:B------:R-:W-:-:S03]  /*3990*/  SEL R192, R192, 0xffffffc0, !P2 ;  /* 0xffffffc0c0c07807 */ /* 0x000fc60005000000 */
[C---:B------:R-:W-:Y:S02]  /*39a0*/  IMAD.IADD R191, R196.reuse, 0x1, R193 ;  /* 0x00000001c4bf7824 */ /* 0x040fe400078e02c1 */
[----:B------:R-:W-:Y:S02]  /*39b0*/  IMAD.IADD R189, R196, 0x1, R192 ;  /* 0x00000001c4bd7824 */ /* 0x000fe400078e02c0 */
[----:B-1----:R-:W-:Y:S02]  /*39c0*/  IMAD.IADD R190, R192, 0x1, R191 ;  /* 0x00000001c0be7824 */ /* 0x002fe400078e02bf */
.L_x_1174:
[----:B------:R-:W0:Y:S01]  /*39d0*/  LDGDEPBAR ;  /* 0x00000000000079af */ /* 0x000e220000000000 */
[C---:B------:R-:W-:Y:S01]  /*39e0*/  IMAD.IADD R95, R195.reuse, 0x1, R193 ;  /* 0x00000001c35f7824 */ /* 0x040fe200078e02c1 */
[C---:B------:R-:W-:Y:S01]  /*39f0*/  LEA R96, P0, R214.reuse, R228, 0x2 ;  /* 0x000000e4d6607211 */ /* 0x040fe200078010ff */
[----:B------:R-:W-:Y:S02]  /*3a00*/  IMAD.IADD R93, R195, 0x1, R192 ;  /* 0x00000001c35d7824 */ /* 0x000fe400078e02c0 */
[----:B------:R-:W-:Y:S01]  /*3a10*/  IMAD.SHL.U32 R94, R239, 0x40, RZ ;  /* 0x00000040ef5e7824 */ /* 0x000fe200078e00ff */
[----:B------:R-:W-:Y:S02]  /*3a20*/  IADD3 R92, R95, R192, RZ ;  /* 0x000000c05f5c7210 */ /* 0x000fe40007ffe0ff */
[----:B------:R-:W-:Y:S02]  /*3a30*/  LEA.HI.X.SX32 R97, R214, R229, 0x2, P0 ;  /* 0x000000e5d6617211 */ /* 0x000fe400000f16ff */
        /* <DEDUP_REMOVED lines=14> */
[----:B--2---:R-:W-:Y:S04]  /*3b20*/  MOV R97, c[0x0][0x2e4] ;  /* 0x0000b90000617a02 */ /* 0x004fe80000000f00 */
        /* <DEDUP_REMOVED lines=84> */
.L_x_1170:
[--C-:B------:R-:W-:Y:S01]  /*4070*/  IADD3 R20, R238, 0x1, -R242.reuse ;  /* 0x00000001ee147810 */ /* 0x100fe20007ffe8f2 */
[----:B------:R-:W1:Y:S01]  /*4080*/  S2R R25, SR_TID.X ;  /* 0x0000000000197919 */ /* 0x000e620000002100 */
[-C--:B------:R-:W-:Y:S01]  /*4090*/  IADD3 R22, -R97, R238.reuse, -R242 ;  /* 0x000000ee61167210 */ /* 0x080fe20007ffe9f2 */
[----:B------:R-:W-:Y:S01]  /*40a0*/  IMAD.IADD R29, R214, 0x1, R94 ;  /* 0x00000001d61d7824 */ /* 0x000fe200078e025e */
[----:B------:R-:W-:Y:S01]  /*40b0*/  IADD3 R20, R20, c[0x0][0x2e8], RZ ;  /* 0x0000ba0014147a10 */ /* 0x000fe20007ffe0ff */
[----:B------:R-:W-:Y:S02]  /*40c0*/  IMAD.MOV.U32 R234, RZ, RZ, R97 ;  /* 0x000000ffffea7224 */ /* 0x000fe400078e0061 */
[C---:B------:R-:W-:Y:S01]  /*40d0*/  IMAD.IADD R31, R29.reuse, 0x1, R22 ;  /* 0x000000011d1f7824 */ /* 0x040fe200078e0216 */
[C---:B------:R-:W-:Y:S01]  /*40e0*/  IADD3 R23, R29.reuse, 0x8, RZ ;  /* 0x000000081d177810 */ /* 0x040fe20007ffe0ff */
[----:B------:R-:W-:Y:S03]  /*40f0*/  IMAD.IADD R29, R29, 0x1, R20 ;  /* 0x000000011d1d7824 */ /* 0x000fe600078e0214 */
[----:B------:R-:W-:Y:S01]  /*4100*/  IMNMX R31, RZ, R31, !PT ;  /* 0x0000001fff1f7217 */ /* 0x000fe20007800200 */
[--C-:B------:R-:W-:Y:S01]  /*4110*/  IMAD.IADD R21, R22, 0x1, R23.reuse ;  /* 0x0000000116157824 */ /* 0x100fe200078e0217 */
[-C--:B------:R-:W-:Y:S01]  /*4120*/  IMNMX R29, R29, R238.reuse, PT ;  /* 0x000000ee1d1d7217 */ /* 0x080fe20003800200 */
[----:B------:R-:W-:Y:S03]  /*4130*/  IMAD.IADD R23, R20, 0x1, R23 ;  /* 0x0000000114177824 */ /* 0x000fe600078e0217 */
[----:B------:R-:W-:Y:S02]  /*4140*/  IMNMX R21, RZ, R21, !PT ;  /* 0x00000015ff157217 */ /* 0x000fe40007800200 */
[----:B------:R-:W-:Y:S01]  /*4150*/  IMNMX R20, R23, R238, PT ;  /* 0x000000ee17147217 */ /* 0x000fe20003800200 */
[----:B-1----:R-:W-:Y:S05]  /*4160*/  IMAD.SHL.U32 R25, R25, 0x2, RZ ;  /* 0x0000000219197824 */ /* 0x002fea00078e00ff */
[----:B------:R-:W-:Y:S05]  /*4170*/  LOP3.LUT R25, R204, 0x6, R25, 0xf8, !PT ;  /* 0x00000006cc197812 */ /* 0x000fea00078ef819 */
[----:B------:R-:W-:Y:S05]  /*4180*/  IMAD R22, R218, 0x40, R25 ;  /* 0x00000040da167824 */ /* 0x000fea00078e0219 */
[C---:B------:R-:W-:Y:S02]  /*4190*/  ISETP.GE.AND P1, PT, R22.reuse, R31, PT ;  /* 0x0000001f1600720c */ /* 0x040fe40003f26270 */
[C---:B------:R-:W-:Y:S02]  /*41a0*/  ISETP.GE.AND P0, PT, R22.reuse, R21, PT ;  /* 0x000000151600720c */ /* 0x040fe40003f06270 */
[C---:B------:R-:W-:Y:S02]  /*41b0*/  IADD3 R28, R22.reuse, 0x1, RZ ;  /* 0x00000001161c7810 */ /* 0x040fe40007ffe0ff */
[C---:B------:R-:W-:Y:S02]  /*41c0*/  IADD3 R27, R22.reuse, 0x8, RZ ;  /* 0x00000008161b7810 */ /* 0x040fe40007ffe0ff */
[C---:B------:R-:W-:Y:S02]  /*41d0*/  IADD3 R26, R22.reuse, 0x9, RZ ;  /* 0x00000009161a7810 */ /* 0x040fe40007ffe0ff */
[C---:B------:R-:W-:Y:S02]  /*41e0*/  IADD3 R25, R22.reuse, 0x10, RZ ;  /* 0x0000001016197810 */ /* 0x040fe40007ffe0ff */
[C---:B------:R-:W-:Y:S02]  /*41f0*/  IADD3 R24, R22.reuse, 0x11, RZ ;  /* 0x0000001116187810 */ /* 0x040fe40007ffe0ff */
[C---:B------:R-:W-:Y:S02]  /*4200*/  IADD3 R23, R22.reuse, 0x18, RZ ;  /* 0x0000001816177810 */ /* 0x040fe40007ffe0ff */
[C---:B------:R-:W-:Y:S02]  /*4210*/  ISETP.GE.OR P1, PT, R22.reuse, R29, !P1 ;  /* 0x0000001d1600720c */ /* 0x040fe40004f26670 */
[CC--:B------:R-:W-:Y:S02]  /*4220*/  ISETP.GE.OR P0, PT, R22.reuse, R20.reuse, !P0 ;  /* 0x000000141600720c */ /* 0x0c0fe40004706670 */
[----:B------:R-:W-:Y:S02]  /*4230*/  IADD3 R22, R22, 0x19, RZ ;  /* 0x0000001916167810 */ /* 0x000fe40007ffe0ff */
[-C--:B------:R-:W-:Y:S02]  /*4240*/  ISETP.GE.AND P6, PT, R28, R31.reuse, PT ;  /* 0x0000001f1c00720c */ /* 0x080fe40003fc6270 */
[-C--:B------:R-:W-:Y:S02]  /*4250*/  ISETP.GE.AND P5, PT, R27, R31.reuse, PT ;  /* 0x0000001f1b00720c */ /* 0x080fe40003fa6270 */
[-C--:B------:R-:W-:Y:S02]  /*4260*/  ISETP.GE.AND P4, PT, R26, R31.reuse, PT ;  /* 0x0000001f1a00720c */ /* 0x080fe40003f86270 */
[-C--:B------:R-:W-:Y:S02]  /*4270*/  ISETP.GE.AND P3, PT, R25, R31.reuse, PT ;  /* 0x0000001f1900720c */ /* 0x080fe40003f66270 */
        /* <DEDUP_REMOVED lines=40> */
.L_x_1171:
[----:B------:R-:W-:Y:S01]  /*4500*/  IMAD.WIDE.U32 R24, R230, -0x2daee0ad, RZ ;  /* 0xd2511f53e6187825 */ /* 0x000fe200078e00ff */
[----:B------:R-:W-:Y:S02]  /*4510*/  IADD3 R26, R203, -0x4498517b, RZ ;  /* 0xbb67ae85cb1a7810 */ /* 0x000fe40007ffe0ff */
[----:B------:R-:W-:Y:S01]  /*4520*/  FSETP.NEU.FTZ.AND P0, PT, R235, -INF , PT ;  /* 0xff800000eb00780b */ /* 0x000fe20003f1d000 */
[----:B------:R-:W-:Y:S02]  /*4530*/  IMAD R28, R218, 0x2, R205 ;  /* 0x00000002da1c7824 */ /* 0x000fe400078e02cd */
[----:B------:R-:W-:Y:S02]  /*4540*/  IMAD R30, R239, 0x4, R207 ;  /* 0x00000004ef1e7824 */ /* 0x000fe400078e02cf */
[----:B------:R-:W-:Y:S01]  /*4550*/  FMUL.FTZ R20, R235, 1.4426950216293334961 ;  /* 0x3fb8aa3beb147820 */ /* 0x000fe20000410000 */
[----:B------:R-:W-:Y:S01]  /*4560*/  LOP3.LUT R28, R25, R203, R28, 0x96, !PT ;  /* 0x000000cb191c7212 */ /* 0x000fe200078e961c */
[----:B------:R-:W-:Y:S01]  /*4570*/  IMAD.WIDE.U32 R30, R30, -0x326172a9, RZ ;  /* 0xcd9e8d571e1e7825 */ /* 0x000fe200078e00ff */
[----:B------:R-:W-:Y:S02]  /*4580*/  IADD3 R25, R202, -0x61c88647, RZ ;  /* 0x9e3779b9ca197810 */ /* 0x000fe40007ffe0ff */
[----:B------:R-:W-:Y:S01]  /*4590*/  FSEL R20, R20, RZ, P0 ;  /* 0x000000ff14147208 */ /* 0x000fe20000000000 */
[----:B------:R-:W-:Y:S01]  /*45a0*/  IMAD.WIDE.U32 R28, R28, -0x326172a9, RZ ;  /* 0xcd9e8d571c1c7825 */ /* 0x000fe200078e00ff */
[----:B------:R-:W-:Y:S02]  /*45b0*/  LOP3.LUT R22, R31, R231, R202, 0x96, !PT ;  /* 0x000000e71f167212 */ /* 0x000fe400078e96ca */
[----:B------:R-:W-:Y:S01]  /*45c0*/  FSETP.NEU.FTZ.AND P0, PT, R236, -INF , PT ;  /* 0xff800000ec00780b */ /* 0x000fe20003f1d000 */
[----:B------:R-:W-:Y:S01]  /*45d0*/  FFMA.FTZ R166, R16, c[0x0][0x23c], -R20 ;  /* 0x00008f0010a67a23 */ /* 0x000fe20000010814 */
[----:B------:R-:W-:Y:S01]  /*45e0*/  LOP3.LUT R30, R29, R30, R25, 0x96, !PT ;  /* 0x0000001e1d1e7212 */ /* 0x000fe200078e9619 */
[----:B------:R-:W-:Y:S04]  /*45f0*/  IMAD.WIDE.U32 R22, R22, -0x2daee0ad, RZ ;  /* 0xd2511f5316167825 */ /* 0x000fe800078e00ff */
[----:B------:R-:W-:Y:S01]  /*4600*/  IMAD.WIDE.U32 R30, R30, -0x2daee0ad, RZ ;  /* 0xd2511f531e1e7825 */ /* 0x000fe200078e00ff */
[----:B------:R-:W-:Y:S01]  /*4610*/  LOP3.LUT R26, R23, R24, R26, 0x96, !PT ;  /* 0x00000018171a7212 */ /* 0x000fe200078e961a */
[----:B------:R-:W-:Y:S01]  /*4620*/  MUFU.EX2 R166, R166 ;  /* 0x000000a600a67308 */ /* 0x000fe20000000800 */
[----:B------:R-:W-:Y:S01]  /*4630*/  IADD3 R23, R203, 0x76cf5d0a, RZ ;  /* 0x76cf5d0acb177810 */ /* 0x000fe20007ffe0ff */
[----:B------:R-:W-:Y:S01]  /*4640*/  FMUL.FTZ R21, R236, 1.4426950216293334961 ;  /* 0x3fb8aa3bec157820 */ /* 0x000fe20000410000 */
[----:B------:R-:W-:Y:S01]  /*4650*/  IADD3 R24, R202, 0x3c6ef372, RZ ;  /* 0x3c6ef372ca187810 */ /* 0x000fe20007ffe0ff */
[----:B------:R-:W-:Y:S01]  /*4660*/  IMAD.WIDE.U32 R26, R26, -0x326172a9, RZ ;  /* 0xcd9e8d571a1a7825 */ /* 0x000fe200078e00ff */
[----:B------:R-:W-:Y:S02]  /*4670*/  LOP3.LUT R22, R31, R22, R23, 0x96, !PT ;  /* 0x000000161f167212 */ /* 0x000fe400078e9617 */
[----:B------:R-:W-:Y:S01]  /*4680*/  FSEL R21, R21, RZ, P0 ;  /* 0x000000ff15157208 */ /* 0x000fe20000000000 */
[----:B------:R-:W-:Y:S01]  /*4690*/  FFMA.FTZ R167, R8, c[0x0][0x23c], -R20 ;  /* 0x00008f0008a77a23 */ /* 0x000fe20000010814 */
[----:B------:R-:W-:Y:S01]  /*46a0*/  LOP3.LUT R24, R27, R28, R24, 0x96, !PT ;  /* 0x0000001c1b187212 */ /* 0x000fe200078e9618 */
[----:B------:R-:W-:Y:S01]  /*46b0*/  IMAD.WIDE.U32 R22, R22, -0x326172a9, RZ ;  /* 0xcd9e8d5716167825 */ /* 0x000fe200078e00ff */
[----:B------:R-:W-:Y:S02]  /*46c0*/  IADD3 R27, R202, -0x255992d5, RZ ;  /* 0xdaa66d2bca1b7810 */ /* 0x000fe40007ffe0ff */
[----:B------:R-:W-:Y:S01]  /*46d0*/  IADD3 R28, R203, 0x32370b8f, RZ ;  /* 0x32370b8fcb1c7810 */ /* 0x000fe20007ffe0ff */
[----:B------:R-:W-:Y:S01]  /*46e0*/  IMAD.WIDE.U32 R24, R24, -0x2daee0ad, RZ ;  /* 0xd2511f5318187825 */ /* 0x000fe200078e00ff */
[----:B------:R-:W-:Y:S01]  /*46f0*/  LOP3.LUT R26, R23, R26, R27, 0x96, !PT ;  /* 0x0000001a171a7212 */ /* 0x000fe200078e961b */
[----:B------:R-:W-:Y:S01]  /*4700*/  MUFU.EX2 R167, R167 ;  /* 0x000000a700a77308 */ /* 0x000fe20000000800 */
[----:B------:R-:W-:Y:S01]  /*4710*/  IADD3 R23, R202, 0x78dde6e4, RZ ;  /* 0x78dde6e4ca177810 */ /* 0x000fe20007ffe0ff */
[----:B------:R-:W-:Y:S01]  /*4720*/  FFMA.FTZ R170, R4, c[0x0][0x23c], -R20 ;  /* 0x00008f0004aa7a23 */ /* 0x000fe20000010814 */
[----:B------:R-:W-:Y:S01]  /*4730*/  LOP3.LUT R28, R25, R30, R28, 0x96, !PT ;  /* 0x0000001e191c7212 */ /* 0x000fe200078e961c */
[----:B------:R-:W-:Y:S01]  /*4740*/  IMAD.WIDE.U32 R26, R26, -0x2daee0ad, RZ ;  /* 0xd2511f531a1a7825 */ /* 0x000fe200078e00ff */
[----:B------:R-:W-:Y:S03]  /*4750*/  IADD3 R25, R203, -0x126145ec, RZ ;  /* 0xed9eba14cb197810 */ /* 0x000fe60007ffe0ff */
[----:B------:R-:W-:Y:S01]  /*4760*/  IMAD.WIDE.U32 R28, R28, -0x326172a9, RZ ;  /* 0xcd9e8d571c1c7825 */ /* 0x000fe200078e00ff */
[----:B------:R-:W-:Y:S01]  /*4770*/  LOP3.LUT R24, R27, R24, R25, 0x96, !PT ;  /* 0x000000181b187212 */ /* 0x000fe200078e9619 */
[----:B------:R-:W-:Y:S01]  /*4780*/  MUFU.EX2 R170, R170 ;  /* 0x000000aa00aa7308 */ /* 0x000fe20000000800 */
[----:B------:R-:W-:Y:S01]  /*4790*/  IADD3 R27, R202, -0x4ab325aa, RZ ;  /* 0xb54cda56ca1b7810 */ /* 0x000fe20007ffe0ff */
[----:B------:R-:W-:Y:S01]  /*47a0*/  FFMA.FTZ R169, R7, c[0x0][0x23c], -R21 ;  /* 0x00008f0007a97a23 */ /* 0x000fe20000010815 */
[----:B------:R-:W-:Y:S01]  /*47b0*/  LOP3.LUT R23, R29, R22, R23, 0x96, !PT ;  /* 0x000000161d177212 */ /* 0x000fe200078e9617 */
[----:B------:R-:W-:Y:S01]  /*47c0*/  IMAD.WIDE.U32 R24, R24, -0x326172a9, RZ ;  /* 0xcd9e8d5718187825 */ /* 0x000fe200078e00ff */
[----:B------:R-:W-:Y:S03]  /*47d0*/  IADD3 R22, R202, 0x1715609d, RZ ;  /* 0x1715609dca167810 */ /* 0x000fe60007ffe0ff */
[----:B------:R-:W-:Y:S01]  /*47e0*/  FFMA.FTZ R172, R6, c[0x0][0x23c], -R21 ;  /* 0x00008f0006ac7a23 */ /* 0x000fe20000010815 */
[----:B------:R-:W-:Y:S01]  /*47f0*/  LOP3.LUT R25, R25, R28, R22, 0x96, !PT ;  /* 0x0000001c19197212 */ /* 0x000fe200078e9616 */
[----:B------:R-:W-:Y:S01]  /*4800*/  IMAD.WIDE.U32 R28, R23, -0x2daee0ad, RZ ;  /* 0xd2511f53171c7825 */ /* 0x000fe200078e00ff */
[C---:B------:R-:W-:Y:S01]  /*4810*/  IADD3 R22, R203.reuse, -0x56f99767, RZ ;  /* 0xa9066899cb167810 */ /* 0x040fe20007ffe0ff */
[----:B------:R-:W-:Y:S01]  /*4820*/  MUFU.EX2 R169, R169 ;  /* 0x000000a900a97308 */ /* 0x000fe20000000800 */
[----:B------:R-:W-:Y:S01]  /*4830*/  IADD3 R23, R203, 0x646e171e, RZ ;  /* 0x646e171ecb177810 */ /* 0x000fe20007ffe0ff */
[----:B------:R-:W-:Y:S01]  /*4840*/  IMAD.WIDE.U32 R30, R25, -0x2daee0ad, RZ ;  /* 0xd2511f53191e7825 */ /* 0x000fe200078e00ff */
[----:B------:R-:W-:Y:S03]  /*4850*/  LOP3.LUT R22, R29, R26, R22, 0x96, !PT ;  /* 0x0000001a1d167212 */ /* 0x000fe600078e9616 */
[--C-:B------:R-:W-:Y:S01]  /*4860*/  FFMA.FTZ R171, R5, c[0x0][0x23c], -R20.reuse ;  /* 0x00008f0005ab7a23 */ /* 0x100fe20000010814 */
[----:B------:R-:W-:Y:S01]  /*4870*/  LOP3.LUT R23, R31, R28, R23, 0x96, !PT ;  /* 0x0000001c1f177212 */ /* 0x000fe200078e9617 */
[----:B------:R-:W-:Y:S01]  /*4880*/  IMAD.WIDE.U32 R32, R22, -0x326172a9, RZ ;  /* 0xcd9e8d5716207825 */ /* 0x000fe200078e00ff */
[C---:B------:R-:W-:Y:S01]  /*4890*/  LOP3.LUT R28, R30.reuse, 0xff, RZ, 0xc0, !PT ;  /* 0x000000ff1e1c7812 */ /* 0x040fe200078ec0ff */
[----:B------:R-:W-:Y:S01]  /*48a0*/  MUFU.EX2 R172, R172 ;  /* 0x000000ac00ac7308 */ /* 0x000fe20000000800 */
[----:B------:R-:W-:Y:S01]  /*48b0*/  LOP3.LUT R22, R30, 0xffff, RZ, 0xc0, !PT ;  /* 0x0000ffff1e167812 */ /* 0x000fe200078ec0ff */
[----:B------:R-:W-:Y:S01]  /*48c0*/  FFMA.FTZ R174, R9, c[0x0][0x23c], -R20 ;  /* 0x00008f0009ae7a23 */ /* 0x000fe20000010814 */
[----:B------:R-:W-:Y:S01]  /*48d0*/  ISETP.LE.U32.AND P2, PT, R28, UR6, PT ;  /* 0x000000061c007c0c */ /* 0x000fe2000bf43070 */
[----:B------:R-:W-:Y:S01]  /*48e0*/  FFMA.FTZ R173, R10, c[0x0][0x23c], -R21 ;  /* 0x00008f000aad7a23 */ /* 0x000fe20000010815 */
[----:B------:R-:W-:Y:S01]  /*48f0*/  LOP3.LUT R27, R33, R24, R27, 0x96, !PT ;  /* 0x00000018211b7212 */ /* 0x000fe200078e961b */
[--C-:B------:R-:W-:Y:S01]  /*4900*/  FFMA.FTZ R168, R11, c[0x0][0x23c], -R21.reuse ;  /* 0x00008f000ba87a23 */ /* 0x100fe20000010815 */
[----:B------:R-:W-:Y:S01]  /*4910*/  SHF.R.U32.HI R26, RZ, 0x18, R30 ;  /* 0x00000018ff1a7819 */ /* 0x000fe2000001161e */
[----:B------:R-:W-:Y:S01]  /*4920*/  FFMA.FTZ R181, R12, c[0x0][0x23c], -R20 ;  /* 0x00008f000cb57a23 */ /* 0x000fe20000010814 */
[----:B------:R-:W-:Y:S01]  /*4930*/  SHF.R.U32.HI R25, RZ, 0x10, R30 ;  /* 0x00000010ff197819 */ /* 0x000fe2000001161e */
[----:B------:R-:W-:Y:S01]  /*4940*/  MUFU.EX2 R171, R171 ;  /* 0x000000ab00ab7308 */ /* 0x000fe20000000800 */
[----:B------:R-:W-:Y:S01]  /*4950*/  SHF.R.U32.HI R30, RZ, 0x18, R32 ;  /* 0x00000018ff1e7819 */ /* 0x000fe20000011620 */
[--C-:B------:R-:W-:Y:S01]  /*4960*/  FFMA.FTZ R180, R13, c[0x0][0x23c], -R20.reuse ;  /* 0x00008f000db47a23 */ /* 0x100fe20000010814 */
[----:B------:R-:W-:Y:S01]  /*4970*/  LOP3.LUT R29, R32, 0xff, RZ, 0xc0, !PT ;  /* 0x000000ff201d7812 */ /* 0x000fe200078ec0ff */
[--C-:B------:R-:W-:Y:S01]  /*4980*/  FFMA.FTZ R177, R15, c[0x0][0x23c], -R21.reuse ;  /* 0x00008f000fb17a23 */ /* 0x100fe20000010815 */
[----:B------:R-:W-:Y:S01]  /*4990*/  ISETP.LE.U32.AND P1, PT, R30, UR6, PT ;  /* 0x000000061e007c0c */ /* 0x000fe2000bf23070 */
[--C-:B------:R-:W-:Y:S01]  /*49a0*/  FFMA.FTZ R178, R14, c[0x0][0x23c], -R21.reuse ;  /* 0x00008f000eb27a23 */ /* 0x100fe20000010815 */
[----:B------:R-:W-:Y:S01]  /*49b0*/  LOP3.LUT R30, R27, 0xff, RZ, 0xc0, !PT ;  /* 0x000000ff1b1e7812 */ /* 0x000fe200078ec0ff */
[----:B------:R-:W-:Y:S01]  /*49c0*/  FFMA.FTZ R20, R17, c[0x0][0x23c], -R20 ;  /* 0x00008f0011147a23 */ /* 0x000fe20000010814 */
[----:B------:R-:W-:Y:S01]  /*49d0*/  ISETP.LE.U32.AND P0, PT, R26, UR6, PT ;  /* 0x000000061a007c0c */ /* 0x000fe2000bf03070 */
[----:B------:R-:W-:Y:S01]  /*49e0*/  MUFU.EX2 R174, R174 ;  /* 0x000000ae00ae7308 */ /* 0x000fe20000000800 */
[----:B------:R-:W-:Y:S01]  /*49f0*/  ISETP.LE.U32.AND P6, PT, R29, UR6, PT ;  /* 0x000000061d007c0c */ /* 0x000fe2000bfc3070 */
[--C-:B------:R-:W-:Y:S01]  /*4a00*/  FFMA.FTZ R175, R19, c[0x0][0x23c], -R21.reuse ;  /* 0x00008f0013af7a23 */ /* 0x100fe20000010815 */
[----:B------:R-:W-:Y:S01]  /*4a10*/  LOP3.LUT R29, R23, 0xff, RZ, 0xc0, !PT ;  /* 0x000000ff171d7812 */ /* 0x000fe200078ec0ff */
[----:B------:R-:W-:Y:S01]  /*4a20*/  FFMA.FTZ R21, R18, c[0x0][0x23c], -R21 ;  /* 0x00008f0012157a23 */ /* 0x000fe20000010815 */
[----:B------:R-:W-:Y:S01]  /*4a30*/  SHF.R.U32.HI R26, RZ, 0x18, R23 ;  /* 0x00000018ff1a7819 */ /* 0x000fe20000011617 */
[----:B------:R-:W-:Y:S01]  /*4a40*/  IMAD.SHL.U32 R162, R200, 0x2, RZ ;  /* 0x00000002c8a27824 */ /* 0x000fe200078e00ff */
[----:B------:R-:W-:Y:S01]  /*4a50*/  ISETP.LE.U32.AND P5, PT, R29, UR6, PT ;  /* 0x000000061d007c0c */ /* 0x000fe2000bfa3070 */
[----:B------:R-:W-:Y:S01]  /*4a60*/  IMAD.MOV.U32 R252, RZ, RZ, c[0x0][0x22c] ;  /* 0x00008b00fffc7624 */ /* 0x000fe200078e00ff */
[--C-:B------:R-:W-:Y:S01]  /*4a70*/  SHF.R.U32.HI R29, RZ, 0x18, R27.reuse ;  /* 0x00000018ff1d7819 */ /* 0x100fe2000001161b */
[----:B------:R-:W-:Y:S01]  /*4a80*/  MUFU.EX2 R173, R173 ;  /* 0x000000ad00ad7308 */ /* 0x000fe20000000800 */
[----:B------:R-:W-:Y:S01]  /*4a90*/  ISETP.LE.U32.AND P3, PT, R26, UR6, PT ;  /* 0x000000061a007c0c */ /* 0x000fe2000bf63070 */
[--C-:B------:R-:W-:Y:S01]  /*4aa0*/  IMAD.IADD R163, R193, 0x1, R162.reuse ;  /* 0x00000001c1a37824 */ /* 0x100fe200078e02a2 */
[----:B------:R-:W-:Y:S01]  /*4ab0*/  SHF.R.U32.HI R26, RZ, 0x10, R27 ;  /* 0x00000010ff1a7819 */ /* 0x000fe2000001161b */
[C---:B------:R-:W-:Y:S01]  /*4ac0*/  IMAD.IADD R161, R192.reuse, 0x1, R162 ;  /* 0x00000001c0a17824 */ /* 0x040fe200078e02a2 */
[----:B------:R-:W-:Y:S01]  /*4ad0*/  LOP3.LUT R27, R27, 0xffff, RZ, 0xc0, !PT ;  /* 0x0000ffff1b1b7812 */ /* 0x000fe200078ec0ff */
[----:B------:R-:W-:Y:S01]  /*4ae0*/  IMAD.IADD R160, R192, 0x1, R163 ;  /* 0x00000001c0a07824 */ /* 0x000fe200078e02a3 */
[----:B------:R-:W-:Y:S01]  /*4af0*/  ISETP.LE.U32.AND P4, PT, R29, UR6, PT ;  /* 0x000000061d007c0c */ /* 0x000fe2000bf83070 */
[----:B------:R-:W-:Y:S01]  /*4b00*/  IMAD R252, R252, c[0x0][0x1c0], RZ ;  /* 0x00007000fcfc7a24 */ /* 0x000fe200078e02ff */
[----:B------:R-:W-:Y:S01]  /*4b10*/  SHF.R.U32.HI R27, RZ, 0x8, R27 ;  /* 0x00000008ff1b7819 */ /* 0x000fe2000001161b */
[----:B------:R-:W-:Y:S01]  /*4b20*/  MUFU.EX2 R168, R168 ;  /* 0x000000a800a87308 */ /* 0x000fe20000000800 */
[----:B------:R-:W-:Y:S02]  /*4b30*/  LOP3.LUT R28, R32, 0xffff, RZ, 0xc0, !PT ;  /* 0x0000ffff201c7812 */ /* 0x000fe400078ec0ff */
[----:B------:R-:W-:Y:S02]  /*4b40*/  LOP3.LUT R26, R26, 0xff, RZ, 0xc0, !PT ;  /* 0x000000ff1a1a7812 */ /* 0x000fe400078ec0ff */
[----:B------:R-:W-:Y:S02]  /*4b50*/  LOP3.LUT R27, R27, 0xffff, RZ, 0xc0, !PT ;  /* 0x0000ffff1b1b7812 */ /* 0x000fe400078ec0ff */
[----:B------:R-:W-:Y:S02]  /*4b60*/  SHF.R.U32.HI R28, RZ, 0x8, R28 ;  /* 0x00000008ff1c7819 */ /* 0x000fe4000001161c */
[----:B------:R-:W-:Y:S01]  /*4b70*/  SHF.R.U32.HI R24, RZ, 0x10, R32 ;  /* 0x00000010ff187819 */ /* 0x000fe20000011620 */
[----:B------:R-:W-:Y:S01]  /*4b80*/  MUFU.EX2 R181, R181 ;  /* 0x000000b500b57308 */ /* 0x000fe20000000800 */
[----:B------:R-:W-:Y:S02]  /*4b90*/  LOP3.LUT R28, R28, 0xffff, RZ, 0xc0, !PT ;  /* 0x0000ffff1c1c7812 */ /* 0x000fe400078ec0ff */
[----:B------:R-:W-:Y:S02]  /*4ba0*/  LOP3.LUT R24, R24, 0xff, RZ, 0xc0, !PT ;  /* 0x000000ff18187812 */ /* 0x000fe400078ec0ff */
[----:B------:R-:W-:Y:S02]  /*4bb0*/  SHF.R.U32.HI R22, RZ, 0x8, R22 ;  /* 0x00000008ff167819 */ /* 0x000fe40000011616 */
[----:B------:R-:W-:Y:S02]  /*4bc0*/  LOP3.LUT R25, R25, 0xff, RZ, 0xc0, !PT ;  /* 0x000000ff19197812 */ /* 0x000fe400078ec0ff */
[----:B------:R-:W-:Y:S01]  /*4bd0*/  LOP3.LUT R22, R22, 0xffff, RZ, 0xc0, !PT ;  /* 0x0000ffff16167812 */ /* 0x000fe200078ec0ff */
[----:B------:R-:W-:Y:S10]  /*4be0*/  MUFU.EX2 R177, R177 ;  /* 0x000000b100b17308 */ /* 0x000ff40000000800 */
[----:B------:R-:W-:Y:S10]  /*4bf0*/  MUFU.EX2 R180, R180 ;  /* 0x000000b400b47308 */ /* 0x000ff40000000800 */
[----:B------:R-:W-:Y:S10]  /*4c00*/  MUFU.EX2 R178, R178 ;  /* 0x000000b200b27308 */ /* 0x000ff40000000800 */
[----:B------:R-:W-:Y:S10]  /*4c10*/  MUFU.EX2 R179, R20 ;  /* 0x0000001400b37308 */ /* 0x000ff40000000800 */
[----:B------:R-:W-:Y:S10]  /*4c20*/  MUFU.EX2 R176, R21 ;  /* 0x0000001500b07308 */ /* 0x000ff40000000800 */
[----:B------:R-:W1:Y:S02]  /*4c30*/  MUFU.EX2 R175, R175 ;  /* 0x000000af00af7308 */ /* 0x000e640000000800 */
[----:B-1----:R-:W-:Y:S02]  /*4c40*/  @!P0 FADD.FTZ R175, -R175, -RZ ;  /* 0x800000ffafaf8221 */ /* 0x002fe40000010100 */
[----:B------:R-:W-:Y:S01]  /*4c50*/  @!P2 FADD.FTZ R166, -R166, -RZ ;  /* 0x800000ffa6a6a221 */ /* 0x000fe20000010100 */
[----:B------:R-:W-:Y:S01]  /*4c60*/  ISETP.LE.U32.AND P2, PT, R30, UR6, PT ;  /* 0x000000061e007c0c */ /* 0x000fe2000bf43070 */
[----:B------:R-:W-:Y:S01]  /*4c70*/  @!P6 FADD.FTZ R167, -R167, -RZ ;  /* 0x800000ffa7a7e221 */ /* 0x000fe20000010100 */
[----:B------:R-:W-:Y:S01]  /*4c80*/  ISETP.LE.U32.AND P6, PT, R26, UR6, PT ;  /* 0x000000061a007c0c */ /* 0x000fe2000bfc3070 */
[----:B------:R-:W-:Y:S01]  /*4c90*/  @!P4 FADD.FTZ R169, -R169, -RZ ;  /* 0x800000ffa9a9c221 */ /* 0x000fe20000010100 */
[----:B------:R-:W-:Y:S01]  /*4ca0*/  ISETP.LE.U32.AND P4, PT, R28, UR6, PT ;  /* 0x000000061c007c0c */ /* 0x000fe2000bf83070 */
[----:B------:R-:W-:Y:S01]  /*4cb0*/  @!P1 FADD.FTZ R168, -R168, -RZ ;  /* 0x800000ffa8a89221 */ /* 0x000fe20000010100 */
[----:B------:R-:W-:Y:S01]  /*4cc0*/  ISETP.LE.U32.AND P1, PT, R25, UR6, PT ;  /* 0x0000000619007c0c */ /* 0x000fe2000bf23070 */
[----:B------:R-:W-:Y:S02]  /*4cd0*/  @!P5 FADD.FTZ R181, -R181, -RZ ;  /* 0x800000ffb5b5d221 */ /* 0x000fe40000010100 */
[----:B------:R-:W-:Y:S04]  /*4ce0*/  @!P3 FADD.FTZ R177, -R177, -RZ ;  /* 0x800000ffb1b1b221 */ /* 0x000fe80000010100 */
[----:B------:R-:W-:Y:S01]  /*4cf0*/  @!P2 FADD.FTZ R170, -R170, -RZ ;  /* 0x800000ffaaaaa221 */ /* 0x000fe20000010100 */
[----:B------:R-:W-:Y:S01]  /*4d00*/  ISETP.LE.U32.AND P2, PT, R27, UR6, PT ;  /* 0x000000061b007c0c */ /* 0x000fe2000bf43070 */
[----:B------:R-:W-:Y:S01]  /*4d10*/  @!P6 FADD.FTZ R172, -R172, -RZ ;  /* 0x800000ffacace221 */ /* 0x000fe20000010100 */
[----:B------:R-:W-:Y:S01]  /*4d20*/  ISETP.LE.U32.AND P6, PT, R24, UR6, PT ;  /* 0x0000000618007c0c */ /* 0x000fe2000bfc3070 */
[----:B------:R-:W-:Y:S01]  /*4d30*/  @!P4 FADD.FTZ R174, -R174, -RZ ;  /* 0x800000ffaeaec221 */ /* 0x000fe20000010100 */
[----:B------:R-:W-:Y:S01]  /*4d40*/  SHF.R.U32.HI R24, RZ, 0x10, R23 ;  /* 0x00000010ff187819 */ /* 0x000fe20000011617 */
[----:B------:R-:W-:Y:S01]  /*4d50*/  @!P1 FADD.FTZ R176, -R176, -RZ ;  /* 0x800000ffb0b09221 */ /* 0x000fe20000010100 */
[----:B------:R-:W-:Y:S02]  /*4d60*/  LOP3.LUT R23, R23, 0xffff, RZ, 0xc0, !PT ;  /* 0x0000ffff17177812 */ /* 0x000fe400078ec0ff */
[----:B------:R-:W-:Y:S02]  /*4d70*/  LOP3.LUT R24, R24, 0xff, RZ, 0xc0, !PT ;  /* 0x000000ff18187812 */ /* 0x000fe400078ec0ff */
[----:B------:R-:W-:Y:S02]  /*4d80*/  SHF.R.U32.HI R23, RZ, 0x8, R23 ;  /* 0x00000008ff177819 */ /* 0x000fe40000011617 */
[----:B------:R-:W-:Y:S01]  /*4d90*/  ISETP.LE.U32.AND P4, PT, R24, UR6, PT ;  /* 0x0000000618007c0c */ /* 0x000fe2000bf83070 */
[----:B------:R-:W-:Y:S01]  /*4da0*/  @!P2 FADD.FTZ R171, -R171, -RZ ;  /* 0x800000ffababa221 */ /* 0x000fe20000010100 */
[----:B------:R-:W-:Y:S01]  /*4db0*/  LOP3.LUT R23, R23, 0xffff, RZ, 0xc0, !PT ;  /* 0x0000ffff17177812 */ /* 0x000fe200078ec0ff */
[----:B------:R-:W-:Y:S01]  /*4dc0*/  @!P6 FADD.FTZ R173, -R173, -RZ ;  /* 0x800000ffadade221 */ /* 0x000fe20000010100 */
[----:B------:R-:W-:Y:S02]  /*4dd0*/  ISETP.LE.U32.AND P2, PT, R22, UR6, PT ;  /* 0x0000000616007c0c */ /* 0x000fe4000bf43070 */
[----:B------:R-:W-:Y:S02]  /*4de0*/  F2FP.RELU.PACK_AB R24, R171, R170 ;  /* 0x000000aaab18723e */ /* 0x000fe400000008ff */
[----:B------:R-:W-:Y:S02]  /*4df0*/  ISETP.LE.U32.AND P6, PT, R23, UR6, PT ;  /* 0x0000000617007c0c */ /* 0x000fe4000bfc3070 */
[----:B------:R-:W-:Y:S01]  /*4e00*/  F2FP.RELU.PACK_AB R22, R169, R172 ;  /* 0x000000aca916723e */ /* 0x000fe200000008ff */
[----:B------:R1:W-:Y:S01]  /*4e10*/  STS [R219+0x20000], R24 ;  /* 0x02000018db007388 */ /* 0x0003e20000000800 */
[----:B------:R-:W-:Y:S01]  /*4e20*/  F2FP.RELU.PACK_AB R20, R174, R167 ;  /* 0x000000a7ae14723e */ /* 0x000fe200000008ff */
[----:B------:R-:W-:Y:S01]  /*4e30*/  @!P4 FADD.FTZ R178, -R178, -RZ ;  /* 0x800000ffb2b2c221 */ /* 0x000fe20000010100 */
[----:B------:R-:W-:Y:S01]  /*4e40*/  F2FP.RELU.PACK_AB R28, R168, R173 ;  /* 0x000000ada81c723e */ /* 0x000fe200000008ff */
[----:B------:R-:W-:Y:S01]  /*4e50*/  STS [R219+0x20400], R22 ;  /* 0x02040016db007388 */ /* 0x000fe20000000800 */
[----:B------:R-:W-:Y:S01]  /*4e60*/  F2FP.RELU.PACK_AB R29, R175, R176 ;  /* 0x000000b0af1d723e */ /* 0x000fe200000008ff */
[----:B------:R-:W-:Y:S01]  /*4e70*/  @!P2 FADD.FTZ R179, -R179, -RZ ;  /* 0x800000ffb3b3a221 */ /* 0x000fe20000010100 */
[----:B------:R-:W-:Y:S01]  /*4e80*/  FSETP.GE.FTZ.AND P1, PT, R172, RZ, PT ;  /* 0x000000ffac00720b */ /* 0x000fe20003f36000 */
[----:B------:R-:W-:Y:S01]  /*4e90*/  STS [R223+0x20000], R20 ;  /* 0x02000014df007388 */ /* 0x000fe20000000800 */
[----:B------:R-:W-:Y:S01]  /*4ea0*/  FSETP.GE.FTZ.AND P3, PT, R170, RZ, PT ;  /* 0x000000ffaa00720b */ /* 0x000fe20003f76000 */
[----:B------:R-:W-:Y:S01]  /*4eb0*/  @!P6 FADD.FTZ R180, -R180, -RZ ;  /* 0x800000ffb4b4e221 */ /* 0x000fe20000010100 */
[----:B------:R-:W-:Y:S01]  /*4ec0*/  F2FP.RELU.PACK_AB R31, R179, R166 ;  /* 0x000000a6b31f723e */ /* 0x000fe200000008ff */
[----:B------:R-:W-:Y:S01]  /*4ed0*/  STS [R223+0x20400], R28 ;  /* 0x0204001cdf007388 */ /* 0x000fe20000000800 */
[----:B------:R-:W-:Y:S02]  /*4ee0*/  FSETP.GE.FTZ.AND P2, PT, R171, RZ, PT ;  /* 0x000000ffab00720b */ /* 0x000fe40003f56000 */
[----:B------:R-:W-:Y:S02]  /*4ef0*/  F2FP.RELU.PACK_AB R26, R180, R181 ;  /* 0x000000b5b41a723e */ /* 0x000fe400000008ff */
[----:B------:R-:W-:Y:S02]  /*4f00*/  FSETP.GE.FTZ.AND P4, PT, R174, RZ, PT ;  /* 0x000000ffae00720b */ /* 0x000fe40003f96000 */
[----:B------:R-:W-:Y:S01]  /*4f10*/  ISETP.GT.AND P6, PT, R239, R224, PT ;  /* 0x000000e0ef00720c */ /* 0x000fe20003fc4270 */
[----:B------:R-:W-:Y:S01]  /*4f20*/  STS [R221+0x20000], R26 ;  /* 0x0200001add007388 */ /* 0x000fe20000000800 */
[----:B-1----:R-:W-:Y:S05]  /*4f30*/  F2FP.RELU.PACK_AB R24, R177, R178 ;  /* 0x000000b2b118723e */ /* 0x002fea00000008ff */
[----:B------:R-:W-:Y:S04]  /*4f40*/  STS [R221+0x20400], R24 ;  /* 0x02040018dd007388 */ /* 0x000fe80000000800 */
[----:B------:R-:W-:Y:S04]  /*4f50*/  STS [R226+0x20000], R31 ;  /* 0x0200001fe2007388 */ /* 0x000fe80000000800 */
[----:B------:R-:W-:Y:S04]  /*4f60*/  STS [R226+0x20400], R29 ;  /* 0x0204001de2007388 */ /* 0x000fe80000000800 */
[----:B------:R-:W-:Y:S08]  /*4f70*/  LDSM.16.M88.4 R84, [R162+0xc000] ;  /* 0x00c00000a254783b */ /* 0x000ff00000000200 */
[----:B------:R-:W1:Y:S08]  /*4f80*/  LDSM.16.M88.4 R88, [R198+0x18000] ;  /* 0x01800000c658783b */ /* 0x000e700000000200 */
[----:B------:R-:W2:Y:S08]  /*4f90*/  LDSM.16.M88.4 R92, [R198+0x18800] ;  /* 0x01880000c65c783b */ /* 0x000eb00000000200 */
[----:B------:R-:W-:Y:S08]  /*4fa0*/  LDSM.16.M88.4 R96, [R163+0xc000] ;  /* 0x00c00000a360783b */ /* 0x000ff00000000200 */
[----:B------:R-:W3:Y:S08]  /*4fb0*/  LDSM.16.M88.4 R148, [R188+0x18000] ;  /* 0x01800000bc94783b */ /* 0x000ef00000000200 */
[----:B------:R-:W-:Y:S01]  /*4fc0*/  LDSM.16.M88.4 R152, [R161+0xc000] ;  /* 0x00c00000a198783b */ /* 0x000fe20000000200 */
[C---:B-1----:R-:W-:Y:S07]  /*4fd0*/  HMMA.16816.F32 R20, R84.reuse, R88, RZ ;  /* 0x000000585414723c */ /* 0x042fee00000018ff */
[----:B------:R-:W-:Y:S01]  /*4fe0*/  LDSM.16.M88.4 R156, [R3+0x18000] ;  /* 0x01800000039c783b */ /* 0x000fe20000000200 */
[C---:B------:R-:W-:Y:S07]  /*4ff0*/  HMMA.16816.F32 R24, R84.reuse, R90, RZ ;  /* 0x0000005a5418723c */ /* 0x040fee00000018ff */
[----:B------:R-:W1:Y:S01]  /*5000*/  LDSM.16.M88.4 R88, [R188+0x18800] ;  /* 0x01880000bc58783b */ /* 0x000e620000000200 */
[C---:B--2---:R-:W-:Y:S08]  /*5010*/  HMMA.16816.F32 R28, R84.reuse, R92, RZ ;  /* 0x0000005c541c723c */ /* 0x044ff000000018ff */
[----:B------:R-:W-:Y:S01]  /*5020*/  HMMA.16816.F32 R32, R84, R94, RZ ;  /* 0x0000005e5420723c */ /* 0x000fe200000018ff */
[----:B------:R-:W2:Y:S07]  /*5030*/  LDSM.16.M88.4 R84, [R3+0x18800] ;  /* 0x018800000354783b */ /* 0x000eae0000000200 */
[C---:B---3--:R-:W-:Y:S01]  /*5040*/  HMMA.16816.F32 R20, R96.reuse, R148, R20 ;  /* 0x000000946014723c */ /* 0x048fe20000001814 */
[----:B------:R-:W-:Y:S07]  /*5050*/  LDSM.16.M88.4 R92, [R160+0xc000] ;  /* 0x00c00000a05c783b */ /* 0x000fee0000000200 */
[C---:B------:R-:W-:Y:S01]  /*5060*/  HMMA.16816.F32 R24, R96.reuse, R150, R24 ;  /* 0x000000966018723c */ /* 0x040fe20000001818 */
[----:B------:R-:W3:Y:S07]  /*5070*/  LDSM.16.M88.4 R148, [R2+0x18000] ;  /* 0x018000000294783b */ /* 0x000eee0000000200 */
[C---:B-1----:R-:W-:Y:S08]  /*5080*/  HMMA.16816.F32 R28, R96.reuse, R88, R28 ;  /* 0x00000058601c723c */ /* 0x042ff0000000181c */
[----:B------:R-:W-:Y:S01]  /*5090*/  HMMA.16816.F32 R32, R96, R90, R32 ;  /* 0x0000005a6020723c */ /* 0x000fe20000001820 */
[----:B------:R-:W1:Y:S07]  /*50a0*/  LDSM.16.M88.4 R88, [R2+0x18800] ;  /* 0x018800000258783b */ /* 0x000e6e0000000200 */
[C---:B------:R-:W-:Y:S01]  /*50b0*/  HMMA.16816.F32 R20, R152.reuse, R156, R20 ;  /* 0x0000009c9814723c */ /* 0x040fe20000001814 */
[----:B------:R-:W-:Y:S07]  /*50c0*/  LDSM.16.M88.4 R96, [R162+0xe000] ;  /* 0x00e00000a260783b */ /* 0x000fee0000000200 */
[C---:B------:R-:W-:Y:S01]  /*50d0*/  HMMA.16816.F32 R24, R152.reuse, R158, R24 ;  /* 0x0000009e9818723c */ /* 0x040fe20000001818 */
[----:B------:R-:W4:Y:S07]  /*50e0*/  LDSM.16.M88.4 R156, [R198+0x1a000] ;  /* 0x01a00000c69c783b */ /* 0x000f2e0000000200 */
[C---:B--2---:R-:W-:Y:S08]  /*50f0*/  HMMA.16816.F32 R28, R152.reuse, R84, R28 ;  /* 0x00000054981c723c */ /* 0x044ff0000000181c */
[----:B------:R-:W-:Y:S01]  /*5100*/  HMMA.16816.F32 R32, R152, R86, R32 ;  /* 0x000000569820723c */ /* 0x000fe20000001820 */
        /* <DEDUP_REMOVED lines=8> */
[C---:B----4-:R-:W-:Y:S01]  /*5190*/  HMMA.16816.F32 R20, R96.reuse, R156, R20 ;  /* 0x0000009c6014723c */ /* 0x050fe20000001814 */
        /* <DEDUP_REMOVED lines=41> */
[C---:B----4-:R-:W-:Y:S08]  /*5430*/  HMMA.16816.F32 R20, R96.reuse, R156, R20 ;  /* 0x0000009c6014723c */ /* 0x050ff00000001814 */
[C---:B------:R-:W-:Y:S08]  /*5440*/  HMMA.16816.F32 R24, R96.reuse, R158, R24 ;  /* 0x0000009e6018723c */ /* 0x040ff00000001818 */
[C---:B--2---:R-:W-:Y:S08]  /*5450*/  HMMA.16816.F32 R28, R96.reuse, R84, R28 ;  /* 0x00000054601c723c */ /* 0x044ff0000000181c */
[----:B------:R-:W-:Y:S07]  /*5460*/  HMMA.16816.F32 R32, R96, R86, R32 ;  /* 0x000000566020723c */ /* 0x000fee0000001820 */
[----:B------:R-:W-:Y:S01]  /*5470*/  IMAD.U32 R97, R252, -0x40, RZ ;  /* 0xffffffc0fc617824 */ /* 0x000fe200078e00ff */
[C---:B---3--:R-:W-:Y:S05]  /*5480*/  HMMA.16816.F32 R20, R148.reuse, R152, R20 ;  /* 0x000000989414723c */ /* 0x048fea0000001814 */
[C---:B------:R-:W-:Y:S03]  /*5490*/  LEA R250, P0, R97.reuse, R250, 0x2 ;  /* 0x000000fa61fa7211 */ /* 0x040fe600078010ff */
[C---:B------:R-:W-:Y:S04]  /*54a0*/  HMMA.16816.F32 R24, R148.reuse, R154, R24 ;  /* 0x0000009a9418723c */ /* 0x040fe80000001818 */
[----:B------:R-:W-:Y:S02]  /*54b0*/  LEA.HI.X.SX32 R251, R97, R251, 0x2, P0 ;  /* 0x000000fb61fb7211 */ /* 0x000fe400000f16ff */
[----:B------:R-:W-:Y:S02]  /*54c0*/  FSETP.GE.FTZ.AND P0, PT, R169, RZ, PT ;  /* 0x000000ffa900720b */ /* 0x000fe40003f16000 */
[C---:B-1----:R-:W-:Y:S08]  /*54d0*/  HMMA.16816.F32 R28, R148.reuse, R88, R28 ;  /* 0x00000058941c723c */ /* 0x042ff0000000181c */
[C---:B-----5:R-:W-:Y:S01]  /*54e0*/  FADD.FTZ R23, -R164.reuse, R23 ;  /* 0x00000017a4177221 */ /* 0x060fe20000010100 */
[----:B------:R-:W-:Y:S03]  /*54f0*/  HMMA.16816.F32 R32, R148, R90, R32 ;  /* 0x0000005a9420723c */ /* 0x000fe60000001820 */
[C---:B------:R-:W-:Y:S02]  /*5500*/  FADD.FTZ R96, -R165.reuse, R20 ;  /* 0x00000014a5607221 */ /* 0x040fe40000010100 */
[C---:B------:R-:W-:Y:S02]  /*5510*/  FADD.FTZ R20, -R165.reuse, R21 ;  /* 0x00000015a5147221 */ /* 0x040fe40000010100 */
[----:B------:R-:W-:Y:S01]  /*5520*/  FADD.FTZ R21, -R164, R22 ;  /* 0x00000016a4157221 */ /* 0x000fe20000010100 */
[-C--:B------:R-:W-:Y:S01]  /*5530*/  FSEL R97, R96, R165.reuse, P3 ;  /* 0x000000a560617208 */ /* 0x080fe20001800000 */
[----:B------:R-:W-:Y:S01]  /*5540*/  FADD.FTZ R24, -R165, R24 ;  /* 0x00000018a5187221 */ /* 0x000fe20000010100 */
[----:B------:R-:W-:Y:S02]  /*5550*/  FSETP.GE.FTZ.AND P3, PT, R181, RZ, PT ;  /* 0x000000ffb500720b */ /* 0x000fe40003f76000 */
[----:B------:R-:W-:Y:S01]  /*5560*/  FADD.FTZ R22, -R165, R25 ;  /* 0x00000019a5167221 */ /* 0x000fe20000010100 */
[-C--:B------:R-:W-:Y:S01]  /*5570*/  FSEL R21, R21, R164.reuse, P1 ;  /* 0x000000a415157208 */ /* 0x080fe20000800000 */
[C---:B------:R-:W-:Y:S01]  /*5580*/  FADD.FTZ R25, -R164.reuse, R26 ;  /* 0x0000001aa4197221 */ /* 0x040fe20000010100 */
[----:B------:R-:W-:Y:S01]  /*5590*/  FSEL R26, R23, R164, P0 ;  /* 0x000000a4171a7208 */ /* 0x000fe20000000000 */
[C---:B------:R-:W-:Y:S01]  /*55a0*/  FADD.FTZ R27, -R164.reuse, R27 ;  /* 0x0000001ba41b7221 */ /* 0x040fe20000010100 */
[----:B------:R-:W-:Y:S01]  /*55b0*/  FSETP.GE.FTZ.AND P0, PT, R167, RZ, PT ;  /* 0x000000ffa700720b */ /* 0x000fe20003f16000 */
[----:B------:R-:W-:Y:S01]  /*55c0*/  FADD.FTZ R96, -R165, R29 ;  /* 0x0000001da5607221 */ /* 0x000fe20000010100 */
[----:B------:R-:W-:Y:S01]  /*55d0*/  FSETP.GE.FTZ.AND P1, PT, R173, RZ, PT ;  /* 0x000000ffad00720b */ /* 0x000fe20003f36000 */
[----:B------:R-:W-:Y:S01]  /*55e0*/  FADD.FTZ R31, -R164, R31 ;  /* 0x0000001fa41f7221 */ /* 0x000fe20000010100 */
[-C--:B------:R-:W-:Y:S01]  /*55f0*/  FSEL R24, R24, R165.reuse, P0 ;  /* 0x000000a518187208 */ /* 0x080fe20000000000 */
[C---:B------:R-:W-:Y:S01]  /*5600*/  FADD.FTZ R28, -R165.reuse, R28 ;  /* 0x0000001ca51c7221 */ /* 0x040fe20000010100 */
[----:B------:R-:W-:Y:S01]  /*5610*/  FSETP.GE.FTZ.AND P0, PT, R168, RZ, PT ;  /* 0x000000ffa800720b */ /* 0x000fe20003f16000 */
[----:B------:R-:W-:Y:S01]  /*5620*/  FADD.FTZ R23, -R164, R30 ;  /* 0x0000001ea4177221 */ /* 0x000fe20000010100 */
[----:B------:R-:W-:Y:S01]  /*5630*/  FSEL R20, R20, R165, P2 ;  /* 0x000000a514147208 */ /* 0x000fe20001000000 */
[----:B------:R-:W-:Y:S01]  /*5640*/  FADD.FTZ R32, -R165, R32 ;  /* 0x00000020a5207221 */ /* 0x000fe20000010100 */
[----:B------:R-:W-:Y:S01]  /*5650*/  FSETP.GE.FTZ.AND P2, PT, R180, RZ, PT ;  /* 0x000000ffb400720b */ /* 0x000fe20003f56000 */
[----:B------:R-:W-:Y:S01]  /*5660*/  FMUL.FTZ R97, R170, R97 ;  /* 0x00000061aa617220 */ /* 0x000fe20000410000 */
[----:B------:R-:W-:Y:S01]  /*5670*/  FSEL R29, R22, R165, P4 ;  /* 0x000000a5161d7208 */ /* 0x000fe20002000000 */
[----:B------:R-:W-:Y:S01]  /*5680*/  FMUL.FTZ R20, R171, R20 ;  /* 0x00000014ab147220 */ /* 0x000fe20000410000 */
[-C--:B------:R-:W-:Y:S01]  /*5690*/  FSEL R22, R25, R164.reuse, P1 ;  /* 0x000000a419167208 */ /* 0x080fe20000800000 */
[----:B------:R-:W-:Y:S01]  /*56a0*/  FMUL.FTZ R21, R172, R21 ;  /* 0x00000015ac157220 */ /* 0x000fe20000410000 */
[----:B------:R-:W-:Y:S01]  /*56b0*/  FSEL R27, R27, R164, P0 ;  /* 0x000000a41b1b7208 */ /* 0x000fe20000000000 */
[----:B------:R-:W-:Y:S01]  /*56c0*/  FMUL.FTZ R26, R169, R26 ;  /* 0x0000001aa91a7220 */ /* 0x000fe20000410000 */
[----:B------:R-:W-:Y:S01]  /*56d0*/  FSETP.GE.FTZ.AND P1, PT, R179, RZ, PT ;  /* 0x000000ffb300720b */ /* 0x000fe20003f36000 */
[----:B------:R-:W-:Y:S01]  /*56e0*/  FMUL.FTZ R24, R167, R24 ;  /* 0x00000018a7187220 */ /* 0x000fe20000410000 */
[----:B------:R-:W-:Y:S01]  /*56f0*/  FSETP.GE.FTZ.AND P0, PT, R175, RZ, PT ;  /* 0x000000ffaf00720b */ /* 0x000fe20003f16000 */
[----:B------:R-:W-:Y:S01]  /*5700*/  FMUL.FTZ R29, R174, R29 ;  /* 0x0000001dae1d7220 */ /* 0x000fe20000410000 */
[----:B------:R-:W-:Y:S01]  /*5710*/  FSEL R25, R96, R165, P2 ;  /* 0x000000a560197208 */ /* 0x000fe20001000000 */
[----:B------:R-:W-:Y:S01]  /*5720*/  FMUL.FTZ R22, R173, R22 ;  /* 0x00000016ad167220 */ /* 0x000fe20000410000 */
[----:B------:R-:W-:Y:S01]  /*5730*/  FSETP.GE.FTZ.AND P2, PT, R177, RZ, PT ;  /* 0x000000ffb100720b */ /* 0x000fe20003f56000 */
[----:B------:R-:W-:Y:S01]  /*5740*/  FMUL.FTZ R27, R168, R27 ;  /* 0x0000001ba81b7220 */ /* 0x000fe20000410000 */
[----:B------:R-:W-:Y:S01]  /*5750*/  FSEL R28, R28, R165, P3 ;  /* 0x000000a51c1c7208 */ /* 0x000fe20001800000 */
[----:B------:R-:W-:Y:S01]  /*5760*/  FMUL.FTZ R25, R180, R25 ;  /* 0x00000019b4197220 */ /* 0x000fe20000410000 */
[----:B------:R-:W-:Y:S01]  /*5770*/  FSEL R30, R31, R164, P2 ;  /* 0x000000a41f1e7208 */ /* 0x000fe20001000000 */
[----:B------:R-:W-:Y:S01]  /*5780*/  FADD.FTZ R31, -R164, R34 ;  /* 0x00000022a41f7221 */ /* 0x000fe20000010100 */
[----:B------:R-:W-:Y:S01]  /*5790*/  FSETP.GE.FTZ.AND P3, PT, R178, RZ, PT ;  /* 0x000000ffb200720b */ /* 0x000fe20003f76000 */
[----:B------:R-:W-:Y:S01]  /*57a0*/  FMUL.FTZ R28, R181, R28 ;  /* 0x0000001cb51c7220 */ /* 0x000fe20000410000 */
[----:B------:R-:W-:Y:S01]  /*57b0*/  FSETP.GE.FTZ.AND P4, PT, R166, RZ, PT ;  /* 0x000000ffa600720b */ /* 0x000fe20003f96000 */
[----:B------:R-:W-:Y:S01]  /*57c0*/  FMUL.FTZ R30, R177, R30 ;  /* 0x0000001eb11e7220 */ /* 0x000fe20000410000 */
[----:B------:R-:W-:Y:S02]  /*57d0*/  FSETP.GE.FTZ.AND P2, PT, R176, RZ, PT ;  /* 0x000000ffb000720b */ /* 0x000fe40003f56000 */
[-C--:B------:R-:W-:Y:S02]  /*57e0*/  FSEL R23, R23, R164.reuse, P3 ;  /* 0x000000a417177208 */ /* 0x080fe40001800000 */
[----:B------:R-:W-:Y:S01]  /*57f0*/  FSEL R99, R32, R165, P4 ;  /* 0x000000a520637208 */ /* 0x000fe20002000000 */
[----:B------:R-:W-:Y:S01]  /*5800*/  @P1 FADD.FTZ R165, -R165, R33 ;  /* 0x00000021a5a51221 */ /* 0x000fe20000010100 */
[----:B------:R-:W-:Y:S01]  /*5810*/  FSEL R31, R31, R164, P2 ;  /* 0x000000a41f1f7208 */ /* 0x000fe20001000000 */
[----:B------:R-:W-:Y:S02]  /*5820*/  @P0 FADD.FTZ R164, -R164, R35 ;  /* 0x00000023a4a40221 */ /* 0x000fe40000010100 */
        /* <DEDUP_REMOVED lines=13> */
[C---:B------:R-:W-:Y:S02]  /*5900*/  LEA R10, P0, R7.reuse, R246, 0x1 ;  /* 0x000000f6070a7211 */ /* 0x040fe400078008ff */
[----:B------:R-:W-:Y:S01]  /*5910*/  ISETP.NE.U32.AND P5, PT, R4, 0x1, PT ;  /* 0x000000010400780c */ /* 0x000fe20003fa5070 */
[----:B------:R-:W-:Y:S01]  /*5920*/  IMAD.MOV.U32 R4, RZ, RZ, c[0x0][0x194] ;  /* 0x00006500ff047624 */ /* 0x000fe200078e00ff */
[----:B------:R-:W-:Y:S02]  /*5930*/  LEA.HI.X.SX32 R11, R7, R247, 0x1, P0 ;  /* 0x000000f7070b7211 */ /* 0x000fe400000f0eff */
[----:B------:R-:W-:Y:S02]  /*5940*/  SEL R6, R6, 0x6000, !P5 ;  /* 0x0000600006067807 */ /* 0x000fe40006800000 */
[C---:B------:R-:W-:Y:S02]  /*5950*/  @!P3 LEA R16, P5, R5.reuse, R10, 0x6 ;  /* 0x0000000a0510b211 */ /* 0x040fe400078a30ff */
[----:B------:R-:W-:Y:S01]  /*5960*/  LEA R9, P4, R5, R7, 0x5 ;  /* 0x0000000705097211 */ /* 0x000fe200078828ff */
[----:B------:R-:W-:Y:S01]  /*5970*/  IMAD.IADD R237, R237, 0x1, R6 ;  /* 0x00000001eded7824 */ /* 0x000fe200078e0206 */
[----:B------:R-:W-:Y:S01]  /*5980*/  @!P3 LEA.HI.X R17, R5, R11, R4, 0x6, P5 ;  /* 0x0000000b0511b211 */ /* 0x000fe200028f3404 */
[--C-:B------:R-:W-:Y:S01]  /*5990*/  IMAD.IADD R233, R233, 0x1, R6.reuse ;  /* 0x00000001e9e97824 */ /* 0x100fe200078e0206 */
[----:B------:R-:W-:Y:S01]  /*59a0*/  @!P1 LEA R14, P0, R9, R246, 0x1 ;  /* 0x000000f6090e9211 */ /* 0x000fe200078008ff */
[----:B------:R-:W-:Y:S01]  /*59b0*/  IMAD.IADD R195, R195, 0x1, R6 ;  /* 0x00000001c3c37824 */ /* 0x000fe200078e0206 */
[----:B------:R1:W-:Y:S01]  /*59c0*/  @P3 STS [R237], RZ ;  /* 0x000000ffed003388 */ /* 0x0003e20000000800 */
[----:B------:R-:W-:Y:S03]  /*59d0*/  SHF.R.S32.HI R8, RZ, 0x1f, R7 ;  /* 0x0000001fff087819 */ /* 0x000fe60000011407 */
[----:B------:R1:W-:Y:S01]  /*59e0*/  @P3 STS [R237+0x4], RZ ;  /* 0x000004ffed003388 */ /* 0x0003e20000000800 */
[----:B------:R-:W-:Y:S02]  /*59f0*/  LEA.HI.X R8, R5, R8, R4, 0x5, P4 ;  /* 0x0000000805087211 */ /* 0x000fe400020f2c04 */
[C---:B------:R-:W-:Y:S01]  /*5a00*/  @!P2 LEA R12, P4, R9.reuse, R246, 0x1 ;  /* 0x000000f6090ca211 */ /* 0x040fe200078808ff */
[----:B------:R1:W-:Y:S01]  /*5a10*/  @P3 STS [R237+0x8], RZ ;  /* 0x000008ffed003388 */ /* 0x0003e20000000800 */
[CC--:B------:R-:W-:Y:S01]  /*5a20*/  @!P1 LEA.HI.X R15, R9.reuse, R247.reuse, R8, 0x1, P0 ;  /* 0x000000f7090f9211 */ /* 0x0c0fe200000f0c08 */
        /* <DEDUP_REMOVED lines=49> */
.L_x_1172:
        /* <DEDUP_REMOVED lines=138> */
.L_x_1173:
        /* <DEDUP_REMOVED lines=9> */
[----:B------:R-:W-:Y:S04]  /*6670*/  LDSM.16.M88.4 R168, [R189] ;  /* 0x00000000bda8783b */ /* 0x000fe80000000200 */
[----:B------:R-:W-:Y:S01]  /*6680*/  LDSM.16.MT88.4 R172, [R201+0x13000] ;  /* 0x01300000c9ac783b */ /* 0x000fe20000004200 */
[-C--:B--2---:R-:W-:Y:S03]  /*6690*/  HMMA.16816.F32 R4, R148, R16.reuse, RZ ;  /* 0x000000109404723c */ /* 0x084fe600000018ff */
[----:B------:R-:W-:Y:S04]  /*66a0*/  LDSM.16.MT88.4 R176, [R201+0x15000] ;  /* 0x01500000c9b0783b */ /* 0x000fe80000004200 */
[----:B------:R-:W-:Y:S01]  /*66b0*/  LDSM.16.MT88.4 R180, [R201+0x15800] ;  /* 0x01580000c9b4783b */ /* 0x000fe20000004200 */
[C---:B-1-3--:R-:W-:Y:S03]  /*66c0*/  HMMA.16816.F32 R8, R92.reuse, R16, RZ ;  /* 0x000000105c08723c */ /* 0x04afe600000018ff */
[----:B------:R-:W-:Y:S05]  /*66d0*/  LDSM.16.MT88.4 R184, [R201+0x17800] ;  /* 0x01780000c9b8783b */ /* 0x000fea0000004200 */
        /* <DEDUP_REMOVED lines=15> */
[----:B------:R-:W2:Y:S07]  /*67d0*/  LDSM.16.M88.4 R156, [R189+0x1000] ;  /* 0x00100000bd9c783b */ /* 0x000eae0000000200 */
[-C--:B------:R-:W-:Y:S08]  /*67e0*/  HMMA.16816.F32 R20, R152, R164.reuse, R20 ;  /* 0x000000a49814723c */ /* 0x080ff00000001814 */
[C---:B------:R-:W-:Y:S08]  /*67f0*/  HMMA.16816.F32 R24, R160.reuse, R164, R24 ;  /* 0x000000a4a018723c */ /* 0x040ff00000001818 */
[-C--:B------:R-:W-:Y:S08]  /*6800*/  HMMA.16816.F32 R28, R160, R166.reuse, R28 ;  /* 0x000000a6a01c723c */ /* 0x080ff0000000181c */
[C---:B------:R-:W-:Y:S01]  /*6810*/  HMMA.16816.F32 R32, R152.reuse, R166, R32 ;  /* 0x000000a69820723c */ /* 0x040fe20000001820 */
[----:B------:R-:W3:Y:S07]  /*6820*/  LDSM.16.MT88.4 R164, [R201+0x17000] ;  /* 0x01700000c9a4783b */ /* 0x000eee0000004200 */
[-C--:B-1----:R-:W-:Y:S08]  /*6830*/  HMMA.16816.F32 R84, R152, R148.reuse, R84 ;  /* 0x000000949854723c */ /* 0x082ff00000001854 */
[C---:B------:R-:W-:Y:S08]  /*6840*/  HMMA.16816.F32 R88, R160.reuse, R148, R88 ;  /* 0x00000094a058723c */ /* 0x040ff00000001858 */
[-C--:B------:R-:W-:Y:S01]  /*6850*/  HMMA.16816.F32 R92, R160, R150.reuse, R92 ;  /* 0x00000096a05c723c */ /* 0x080fe2000000185c */
[----:B------:R-:W-:Y:S07]  /*6860*/  LDSM.16.M88.4 R160, [R190+0x1000] ;  /* 0x00100000bea0783b */ /* 0x000fee0000000200 */
[----:B------:R-:W-:Y:S01]  /*6870*/  HMMA.16816.F32 R96, R152, R150, R96 ;  /* 0x000000969860723c */ /* 0x000fe20000001860 */
[----:B------:R-:W-:Y:S04]  /*6880*/  LDSM.16.M88.4 R148, [R190] ;  /* 0x00000000be94783b */ /* 0x000fe80000000200 */
[----:B------:R-:W1:Y:S03]  /*6890*/  LDSM.16.MT88.4 R152, [R201+0x13800] ;  /* 0x01380000c998783b */ /* 0x000e660000004200 */
[-C--:B------:R-:W-:Y:S08]  /*68a0*/  HMMA.16816.F32 R4, R168, R172.reuse, R4 ;  /* 0x000000aca804723c */ /* 0x080ff00000001804 */
[C---:B--2---:R-:W-:Y:S08]  /*68b0*/  HMMA.16816.F32 R8, R156.reuse, R172, R8 ;  /* 0x000000ac9c08723c */ /* 0x044ff00000001808 */
        /* <DEDUP_REMOVED lines=9> */
[----:B------:R-:W-:Y:S08]  /*6950*/  HMMA.16816.F32 R96, R168, R166, R96 ;  /* 0x000000a6a860723c */ /* 0x000ff00000001860 */
[-C--:B-1----:R-:W-:Y:S08]  /*6960*/  HMMA.16816.F32 R4, R148, R152.reuse, R4 ;  /* 0x000000989404723c */ /* 0x082ff00000001804 */
[C---:B------:R-:W-:Y:S07]  /*6970*/  HMMA.16816.F32 R8, R160.reuse, R152, R8 ;  /* 0x00000098a008723c */ /* 0x040fee0000001808 */
[----:B------:R-:W-:Y:S01]  /*6980*/  @P6 IADD3 R152, P0, R248, -0x100, RZ ;  /* 0xffffff00f8986810 */ /* 0x000fe20007f1e0ff */
[-C--:B------:R-:W-:Y:S04]  /*6990*/  HMMA.16816.F32 R12, R160, R154.reuse, R12 ;  /* 0x0000009aa00c723c */ /* 0x080fe8000000180c */
[----:B------:R-:W-:Y:S01]  /*69a0*/  @P6 IADD3.X R153, R249, -0x1, RZ, P0, !PT ;  /* 0xfffffffff9996810 */ /* 0x000fe200007fe4ff */
[----:B------:R-:W-:Y:S03]  /*69b0*/  @P6 IMAD.MOV.U32 R248, RZ, RZ, R152 ;  /* 0x000000fffff86224 */ /* 0x000fe600078e0098 */
[C---:B------:R-:W-:Y:S04]  /*69c0*/  HMMA.16816.F32 R16, R148.reuse, R154, R16 ;  /* 0x0000009a9410723c */ /* 0x040fe80000001810 */
[----:B------:R-:W-:Y:S02]  /*69d0*/  @P6 IMAD.MOV.U32 R249, RZ, RZ, R153 ;  /* 0x000000fffff96224 */ /* 0x000fe400078e0099 */
[----:B------:R-:W-:Y:S02]  /*69e0*/  IMAD.SHL.U32 R153, R252, 0x10, RZ ;  /* 0x00000010fc997824 */ /* 0x000fe400078e00ff */
[-C--:B------:R-:W-:Y:S04]  /*69f0*/  HMMA.16816.F32 R20, R148, R180.reuse, R20 ;  /* 0x000000b49414723c */ /* 0x080fe80000001814 */
[----:B------:R-:W-:Y:S01]  /*6a00*/  @P6 IMAD.WIDE R156, R214, 0x4, R248 ;  /* 0x00000004d69c6825 */ /* 0x000fe200078e02f8 */
[CC--:B------:R-:W-:Y:S03]  /*6a10*/  LEA R168, P1, R153.reuse, R250.reuse, 0x2 ;  /* 0x000000fa99a87211 */ /* 0x0c0fe600078210ff */
[C---:B------:R-:W-:Y:S01]  /*6a20*/  HMMA.16816.F32 R24, R160.reuse, R180, R24 ;  /* 0x000000b4a018723c */ /* 0x040fe20000001818 */
[----:B------:R1:W5:Y:S03]  /*6a30*/  @P6 LDG.E R235, [R156.64] ;  /* 0x000000089ceb6981 */ /* 0x000366000c1e1900 */
[-C--:B------:R-:W-:Y:S01]  /*6a40*/  LEA.HI.X.SX32 R169, R153, R251.reuse, 0x2, P1 ;  /* 0x000000fb99a97211 */ /* 0x080fe200008f16ff */
[----:B------:R1:W5:Y:S01]  /*6a50*/  @P6 LDG.E R236, [R156.64+0x20] ;  /* 0x000020089cec6981 */ /* 0x000362000c1e1900 */
[C---:B------:R-:W-:Y:S02]  /*6a60*/  IMAD.SHL.U32 R155, R252.reuse, 0x8, RZ ;  /* 0x00000008fc9b7824 */ /* 0x040fe400078e00ff */
[-C--:B------:R-:W-:Y:S01]  /*6a70*/  HMMA.16816.F32 R28, R160, R182.reuse, R28 ;  /* 0x000000b6a01c723c */ /* 0x080fe2000000181c */
[----:B------:R-:W-:Y:S03]  /*6a80*/  RED.E.ADD.F32.FTZ.RN.STRONG.GPU [R250.64], R4 ;  /* 0x00000004fa00798e */ /* 0x000fe6000c10e788 */
[CC--:B------:R-:W-:Y:S04]  /*6a90*/  LEA R158, P0, R155.reuse, R250.reuse, 0x2 ;  /* 0x000000fa9b9e7211 */ /* 0x0c0fe800078010ff */
[C---:B------:R-:W-:Y:S04]  /*6aa0*/  HMMA.16816.F32 R32, R148.reuse, R182, R32 ;  /* 0x000000b69420723c */ /* 0x040fe80000001820 */
[-C--:B------:R-:W-:Y:S04]  /*6ab0*/  LEA.HI.X.SX32 R159, R155, R251.reuse, 0x2, P0 ;  /* 0x000000fb9b9f7211 */ /* 0x080fe800000f16ff */
[-C--:B------:R-:W-:Y:S01]  /*6ac0*/  HMMA.16816.F32 R84, R148, R184.reuse, R84 ;  /* 0x000000b89454723c */ /* 0x080fe20000001854 */
[----:B------:R2:W-:Y:S04]  /*6ad0*/  RED.E.ADD.F32.FTZ.RN.STRONG.GPU [R158.64], R5 ;  /* 0x000000059e00798e */ /* 0x0005e8000c10e788 */
[----:B------:R-:W-:Y:S01]  /*6ae0*/  RED.E.ADD.F32.FTZ.RN.STRONG.GPU [R168.64], R6 ;  /* 0x00000006a800798e */ /* 0x000fe2000c10e788 */
[C---:B-1----:R-:W-:Y:S02]  /*6af0*/  IMAD R157, R252.reuse, 0x28, RZ ;  /* 0x00000028fc9d7824 */ /* 0x042fe400078e02ff */
[C---:B------:R-:W-:Y:S08]  /*6b00*/  HMMA.16816.F32 R88, R160.reuse, R184, R88 ;  /* 0x000000b8a058723c */ /* 0x040ff00000001858 */
[-C--:B------:R-:W-:Y:S07]  /*6b10*/  HMMA.16816.F32 R92, R160, R186.reuse, R92 ;  /* 0x000000baa05c723c */ /* 0x080fee000000185c */
[C---:B------:R-:W-:Y:S01]  /*6b20*/  IMAD R161, R252.reuse, 0x18, RZ ;  /* 0x00000018fca17824 */ /* 0x040fe200078e02ff */
[----:B------:R-:W-:Y:S04]  /*6b30*/  HMMA.16816.F32 R96, R148, R186, R96 ;  /* 0x000000ba9460723c */ /* 0x000fe80000001860 */
[-C--:B------:R-:W-:Y:S01]  /*6b40*/  LEA R166, P0, R161, R250.reuse, 0x2 ;  /* 0x000000faa1a67211 */ /* 0x080fe200078010ff */
[C---:B------:R-:W-:Y:S01]  /*6b50*/  IMAD.SHL.U32 R163, R252.reuse, 0x20, RZ ;  /* 0x00000020fca37824 */ /* 0x040fe200078e00ff */
[----:B--2---:R-:W-:Y:S02]  /*6b60*/  IADD3 R5, R153, 0x20, RZ ;  /* 0x0000002099057810 */ /* 0x004fe40007ffe0ff */
[-C--:B------:R-:W-:Y:S01]  /*6b70*/  LEA.HI.X.SX32 R167, R161, R251.reuse, 0x2, P0 ;  /* 0x000000fba1a77211 */ /* 0x080fe200000f16ff */
[C---:B------:R-:W-:Y:S03]  /*6b80*/  IMAD R161, R252.reuse, 0x30, RZ ;  /* 0x00000030fca17824 */ /* 0x040fe600078e02ff */
[-C--:B------:R-:W-:Y:S01]  /*6b90*/  LEA R164, P1, R163, R250.reuse, 0x2 ;  /* 0x000000faa3a47211 */ /* 0x080fe200078210ff */
[----:B------:R1:W-:Y:S01]  /*6ba0*/  RED.E.ADD.F32.FTZ.RN.STRONG.GPU [R166.64], R7 ;  /* 0x00000007a600798e */ /* 0x0003e2000c10e788 */
[-C--:B------:R-:W-:Y:S02]  /*6bb0*/  LEA R156, P0, R157, R250.reuse, 0x2 ;  /* 0x000000fa9d9c7211 */ /* 0x080fe400078010ff */
        /* <DEDUP_REMOVED lines=8> */
[-C--:B------:R-:W-:Y:S03]  /*6c40*/  LEA.HI.X.SX32 R163, R163, R251.reuse, 0x2, P0 ;  /* 0x000000fba3a37211 */ /* 0x080fe600000f16ff */
[----:B------:R4:W-:Y:S04]  /*6c50*/  RED.E.ADD.F32.FTZ.RN.STRONG.GPU [R160.64], R10 ;  /* 0x0000000aa000798e */ /* 0x0009e8000c10e788 */
[----:B------:R4:W-:Y:S04]  /*6c60*/  RED.E.ADD.F32.FTZ.RN.STRONG.GPU [R162.64], R11 ;  /* 0x0000000ba200798e */ /* 0x0009e8000c10e788 */
[----:B------:R4:W-:Y:S01]  /*6c70*/  RED.E.ADD.F32.FTZ.RN.STRONG.GPU [R250.64+0x80], R16 ;  /* 0x00008010fa00798e */ /* 0x0009e2000c10e788 */
[----:B-1----:R-:W-:Y:S01]  /*6c80*/  IMAD.IADD R7, R155, 0x1, R5 ;  /* 0x000000019b077824 */ /* 0x002fe200078e0205 */
[CC--:B------:R-:W-:Y:S02]  /*6c90*/  LEA R166, P0, R5.reuse, R250.reuse, 0x2 ;  /* 0x000000fa05a67211 */ /* 0x0c0fe400078010ff */
[----:B------:R1:W-:Y:S02]  /*6ca0*/  RED.E.ADD.F32.FTZ.RN.STRONG.GPU [R158.64+0x80], R17 ;  /* 0x000080119e00798e */ /* 0x0003e4000c10e788 */
[-C--:B------:R-:W-:Y:S01]  /*6cb0*/  LEA.HI.X.SX32 R167, R5, R251.reuse, 0x2, P0 ;  /* 0x000000fb05a77211 */ /* 0x080fe200000f16ff */
[----:B------:R-:W-:Y:S01]  /*6cc0*/  IMAD.IADD R5, R155, 0x1, R7 ;  /* 0x000000019b057824 */ /* 0x000fe200078e0207 */
[CC--:B--2---:R-:W-:Y:S03]  /*6cd0*/  LEA R164, P0, R7.reuse, R250.reuse, 0x2 ;  /* 0x000000fa07a47211 */ /* 0x0c4fe600078010ff */
[----:B------:R2:W-:Y:S01]  /*6ce0*/  RED.E.ADD.F32.FTZ.RN.STRONG.GPU [R166.64], R18 ;  /* 0x00000012a600798e */ /* 0x0005e2000c10e788 */
[-C--:B------:R-:W-:Y:S01]  /*6cf0*/  LEA.HI.X.SX32 R165, R7, R251.reuse, 0x2, P0 ;  /* 0x000000fb07a57211 */ /* 0x080fe200000f16ff */
[----:B------:R-:W-:Y:S01]  /*6d00*/  IMAD.IADD R7, R155, 0x1, R5 ;  /* 0x000000019b077824 */ /* 0x000fe200078e0205 */
[-C--:B---3--:R-:W-:Y:S03]  /*6d10*/  LEA R156, P1, R5, R250.reuse, 0x2 ;  /* 0x000000fa059c7211 */ /* 0x088fe600078210ff */
[----:B------:R-:W-:Y:S01]  /*6d20*/  IMAD.IADD R9, R155, 0x1, R7 ;  /* 0x000000019b097824 */ /* 0x000fe200078e0207 */
[-C--:B------:R-:W-:Y:S01]  /*6d30*/  LEA R6, P0, R7, R250.reuse, 0x2 ;  /* 0x000000fa07067211 */ /* 0x080fe200078010ff */
[----:B------:R3:W-:Y:S01]  /*6d40*/  RED.E.ADD.F32.FTZ.RN.STRONG.GPU [R164.64], R19 ;  /* 0x00000013a400798e */ /* 0x0007e2000c10e788 */
[-C--:B------:R-:W-:Y:S01]  /*6d50*/  LEA.HI.X.SX32 R157, R5, R251.reuse, 0x2, P1 ;  /* 0x000000fb059d7211 */ /* 0x080fe200008f16ff */
[----:B------:R-:W-:Y:S01]  /*6d60*/  IMAD.IADD R5, R155, 0x1, R9 ;  /* 0x000000019b057824 */ /* 0x000fe200078e0209 */
[-C--:B------:R-:W-:Y:S02]  /*6d70*/  LEA.HI.X.SX32 R7, R7, R251.reuse, 0x2, P0 ;  /* 0x000000fb07077211 */ /* 0x080fe400000f16ff */
[CC--:B----4-:R-:W-:Y:S01]  /*6d80*/  LEA R10, P0, R9.reuse, R250.reuse, 0x2 ;  /* 0x000000fa090a7211 */ /* 0x0d0fe200078010ff */
[----:B------:R4:W-:Y:S03]  /*6d90*/  RED.E.ADD.F32.FTZ.RN.STRONG.GPU [R156.64], R12 ;  /* 0x0000000c9c00798e */ /* 0x0009e6000c10e788 */
[-C--:B------:R-:W-:Y:S01]  /*6da0*/  LEA.HI.X.SX32 R11, R9, R251.reuse, 0x2, P0 ;  /* 0x000000fb090b7211 */ /* 0x080fe200000f16ff */
[----:B------:R-:W-:Y:S01]  /*6db0*/  RED.E.ADD.F32.FTZ.RN.STRONG.GPU [R6.64], R13 ;  /* 0x0000000d0600798e */ /* 0x000fe2000c10e788 */
[-C--:B------:R-:W-:Y:S02]  /*6dc0*/  LEA R16, P0, R5, R250.reuse, 0x2 ;  /* 0x000000fa05107211 */ /* 0x080fe400078010ff */
[----:B------:R-:W-:Y:S01]  /*6dd0*/  IADD3 R9, R153, 0x40, RZ ;  /* 0x0000004099097810 */ /* 0x000fe20007ffe0ff */
[----:B------:R4:W-:Y:S01]  /*6de0*/  RED.E.ADD.F32.FTZ.RN.STRONG.GPU [R10.64], R14 ;  /* 0x0000000e0a00798e */ /* 0x0009e2000c10e788 */
[-C--:B-1----:R-:W-:Y:S03]  /*6df0*/  LEA.HI.X.SX32 R17, R5, R251.reuse, 0x2, P0 ;  /* 0x000000fb05117211 */ /* 0x082fe600000f16ff */
[----:B------:R-:W-:Y:S01]  /*6e00*/  IMAD.IADD R5, R155, 0x1, R9 ;  /* 0x000000019b057824 */ /* 0x000fe200078e0209 */
[CC--:B--2---:R-:W-:Y:S01]  /*6e10*/  LEA R18, P0, R9.reuse, R250.reuse, 0x2 ;  /* 0x000000fa09127211 */ /* 0x0c4fe200078010ff */
[----:B------:R1:W-:Y:S04]  /*6e20*/  RED.E.ADD.F32.FTZ.RN.STRONG.GPU [R16.64], R15 ;  /* 0x0000000f1000798e */ /* 0x0003e8000c10e788 */
[----:B------:R-:W-:Y:S01]  /*6e30*/  RED.E.ADD.F32.FTZ.RN.STRONG.GPU [R250.64+0x100], R20 ;  /* 0x00010014fa00798e */ /* 0x000fe2000c10e788 */
[-C--:B---3--:R-:W-:Y:S01]  /*6e40*/  LEA.HI.X.SX32 R19, R9, R251.reuse, 0x2, P0 ;  /* 0x000000fb09137211 */ /* 0x088fe200000f16ff */
[----:B------:R-:W-:Y:S02]  /*6e50*/  IMAD.IADD R9, R155, 0x1, R5 ;  /* 0x000000019b097824 */ /* 0x000fe400078e0205 */
[----:B------:R-:W-:Y:S01]  /*6e60*/  RED.E.ADD.F32.FTZ.RN.STRONG.GPU [R158.64+0x100], R21 ;  /* 0x000100159e00798e */ /* 0x000fe2000c10e788 */
[CC--:B----4-:R-:W-:Y:S03]  /*6e70*/  LEA R156, P0, R5.reuse, R250.reuse, 0x2 ;  /* 0x000000fa059c7211 */ /* 0x0d0fe600078010ff */
[----:B------:R-:W-:Y:S01]  /*6e80*/  RED.E.ADD.F32.FTZ.RN.STRONG.GPU [R18.64], R22 ;  /* 0x000000161200798e */ /* 0x000fe2000c10e788 */
[-C--:B------:R-:W-:Y:S01]  /*6e90*/  LEA.HI.X.SX32 R157, R5, R251.reuse, 0x2, P0 ;  /* 0x000000fb059d7211 */ /* 0x080fe200000f16ff */
[----:B------:R-:W-:Y:S01]  /*6ea0*/  IMAD.IADD R5, R155, 0x1, R9 ;  /* 0x000000019b057824 */ /* 0x000fe200078e0209 */
[-C--:B------:R-:W-:Y:S03]  /*6eb0*/  LEA R10, P1, R9, R250.reuse, 0x2 ;  /* 0x000000fa090a7211 */ /* 0x080fe600078210ff */
        /* <DEDUP_REMOVED lines=89> */
[----:B------:R-:W-:Y:S02]  /*7450*/  LEA R84, P0, R155, R250, 0x2 ;  /* 0x000000fa9b547211 */ /* 0x000fe400078010ff */
[----:B------:R-:W-:Y:S01]  /*7460*/  ISETP.GT.AND P2, PT, R239, R224, PT ;  /* 0x000000e0ef00720c */ /* 0x000fe20003f44270 */
[----:B------:R-:W1:Y:S01]  /*7470*/  LDSM.16.MT88.4 R4, [R197+0x1e000] ;  /* 0x01e00000c504783b */ /* 0x000e620000004200 */
[----:B------:R-:W-:Y:S02]  /*7480*/  LEA.HI.X.SX32 R85, R155, R251, 0x2, P0 ;  /* 0x000000fb9b557211 */ /* 0x000fe400000f16ff */
[----:B------:R-:W-:Y:S01]  /*7490*/  @P6 IADD3 R228, P1, R228, -0x100, RZ ;  /* 0xffffff00e4e46810 */ /* 0x000fe20007f3e0ff */
[----:B------:R-:W-:Y:S03]  /*74a0*/  RED.E.ADD.F32.FTZ.RN.STRONG.GPU [R16.64], R98 ;  /* 0x000000621000798e */ /* 0x000fe6000c10e788 */
[----:B------:R-:W-:Y:S01]  /*74b0*/  @P6 IADD3.X R229, R229, -0x1, RZ, P1, !PT ;  /* 0xffffffffe5e56810 */ /* 0x000fe20000ffe4ff */
        /* <DEDUP_REMOVED lines=55> */
[C---:B------:R-:W-:Y:S01]  /*7830*/  LOP3.LUT R4, R239.reuse, 0x1, RZ, 0xc0, !PT ;  /* 0x00000001ef047812 */ /* 0x040fe200078ec0ff */
[-C--:B-1----:R-:W-:Y:S05]  /*7840*/  HMMA.16816.F32 R100, R32, R84.reuse, R100 ;  /* 0x000000542064723c */ /* 0x082fea0000001864 */
[----:B------:R-:W-:Y:S02]  /*7850*/  ISETP.NE.U32.AND P0, PT, R4, 0x1, PT ;  /* 0x000000010400780c */ /* 0x000fe40003f05070 */
[C---:B------:R-:W-:Y:S01]  /*7860*/  IADD3 R4, R194.reuse, -0x6000, RZ ;  /* 0xffffa000c2047810 */ /* 0x040fe20007ffe0ff */
[C---:B------:R-:W-:Y:S04]  /*7870*/  HMMA.16816.F32 R104, R88.reuse, R84, R104 ;  /* 0x000000545868723c */ /* 0x040fe80000001868 */
[----:B------:R-:W-:Y:S04]  /*7880*/  IADD3 R239, R239, -0x1, RZ ;  /* 0xffffffffefef7810 */ /* 0x000fe80007ffe0ff */
[-C--:B------:R-:W-:Y:S04]  /*7890*/  HMMA.16816.F32 R108, R88, R86.reuse, R108 ;  /* 0x00000056586c723c */ /* 0x080fe8000000186c */
[----:B------:R-:W-:Y:S04]  /*78a0*/  @P0 IADD3 R4, R194, 0x6000, RZ ;  /* 0x00006000c2040810 */ /* 0x000fe80007ffe0ff */
[C---:B------:R-:W-:Y:S04]  /*78b0*/  HMMA.16816.F32 R112, R32.reuse, R86, R112 ;  /* 0x000000562070723c */ /* 0x040fe80000001870 */
[----:B----4-:R-:W-:Y:S04]  /*78c0*/  IMAD.MOV.U32 R194, RZ, RZ, R4 ;  /* 0x000000ffffc27224 */ /* 0x010fe800078e0004 */
        /* <DEDUP_REMOVED lines=11> */
[----:B------:R-:W-:Y:S01]  /*7980*/  ISETP.NE.AND P0, PT, R241, -0x1, PT ;  /* 0xfffffffff100780c */ /* 0x000fe20003f05270 */
[----:B------:R-:W-:Y:S01]  /*7990*/  FMUL.FTZ R101, R101, c[0x0][0x2e0] ;  /* 0x0000b80065657a20 */ /* 0x000fe20000410000 */
[----:B------:R-:W-:Y:S01]  /*79a0*/  SHF.R.S32.HI R4, RZ, 0x1f, R211 ;  /* 0x0000001fff047819 */ /* 0x000fe200000114d3 */
        /* <DEDUP_REMOVED lines=132> */
[----:B------:R1:W-:Y:S01]  /*81f0*/  STS [R220+0x7400], R43 ;  /* 0x0074002bdc007388 */ /* 0x0003e20000000800 */
        /* <DEDUP_REMOVED lines=49> */
[----:B------:R-:W-:-:S02]  /*8510*/  F2FP.PACK_AB R77, R77, R76 ;  /* 0x0000004c4d4d723e */ /* 0x000fc400000000ff */
[----:B------:R2:W-:Y:S01]  /*8520*/  STS [R222+0xa000], R81 ;  /* 0x00a00051de007388 */ /* 0x0005e20000000800 */
[----:B------:R-:W-:Y:S02]  /*8530*/  @P0 IADD3 R40, R240, R241, RZ ;  /* 0x000000f1f0280210 */ /* 0x000fe40007ffe0ff */
[----:B------:R-:W-:Y:S01]  /*8540*/  F2FP.PACK_AB R79, R79, R78 ;  /* 0x0000004e4f4f723e */ /* 0x000fe200000000ff */
[----:B------:R2:W-:Y:S02]  /*8550*/  STS [R222+0xa400], R83 ;  /* 0x00a40053de007388 */ /* 0x0005e40000000800 */
[C---:B-1----:R-:W-:Y:S02]  /*8560*/  @P0 IMAD.WIDE.U32 R42, R40.reuse, c[0x0][0x3a0], RZ ;  /* 0x0000e800282a0a25 */ /* 0x042fe400078e00ff */
[----:B------:R2:W-:Y:S02]  /*8570*/  STS [R220+0xb000], R73 ;  /* 0x00b00049dc007388 */ /* 0x0005e40000000800 */
[----:B------:R-:W-:-:S02]  /*8580*/  @P0 IMAD R40, R40, c[0x0][0x3a4], R43 ;  /* 0x0000e90028280a24 */ /* 0x000fc400078e022b */
        /* <DEDUP_REMOVED lines=13> */
.L_x_1175:
[----:B------:R-:W-:-:S05]  /*8660*/  @P0 IADD3 R52, R240, R241, RZ ;  /* 0x000000f1f0340210 */ /* 0x000fca0007ffe0ff */
[----:B--2---:R-:W-:-:S04]  /*8670*/  @P0 IMAD.WIDE.U32 R54, R52, c[0x0][0x3a8], RZ ;  /* 0x0000ea0034360a25 */ /* 0x004fc800078e00ff */
        /* <DEDUP_REMOVED lines=11> */
.L_x_1176:
        /* <DEDUP_REMOVED lines=30> */
[----:B------:R-:W-:Y:S01]  /*8910*/  IMAD R57, R56, c[0x0][0x3a0], RZ ;  /* 0x0000e80038397a24 */ /* 0x000fe200078e02ff */
[----:B------:R-:W-:Y:S01]  /*8920*/  ISETP.GE.AND P1, PT, R217, c[0x0][0x220], PT ;  /* 0x00008800d9007a0c */ /* 0x000fe20003f26270 */
[----:B------:R-:W-:Y:S01]  /*8930*/  IMAD.MOV.U32 R60, RZ, RZ, R64 ;  /* 0x000000ffff3c7224 */ /* 0x000fe200078e0040 */
[----:B------:R-:W3:Y:S01]  /*8940*/  LDS.128 R44, [R215+0x16000] ;  /* 0x01600000d72c7984 */ /* 0x000ee20000000c00 */
[----:B------:R-:W-:Y:S01]  /*8950*/  IMAD R57, R210, c[0x0][0x3a4], R57 ;  /* 0x0000e900d2397a24 */ /* 0x000fe200078e0239 */
[----:B------:R-:W-:Y:S01]  /*8960*/  ISETP.GE.AND P0, PT, R216, c[0x0][0x220], PT ;  /* 0x00008800d8007a0c */ /* 0x000fe20003f06270 */
[----:B------:R-:W-:-:S04]  /*8970*/  IMAD.WIDE.U32 R66, R210, c[0x0][0x3a0], R60 ;  /* 0x0000e800d2427a25 */ /* 0x000fc800078e003c */
[----:B------:R-:W-:Y:S01]  /*8980*/  IMAD.IADD R57, R57, 0x1, R67 ;  /* 0x0000000139397824 */ /* 0x000fe200078e0243 */
[----:B------:R-:W2:Y:S01]  /*8990*/  @!P2 LDS.128 R40, [R215+0x12000] ;  /* 0x01200000d728a984 */ /* 0x000ea20000000c00 */
[----:B------:R-:W-:-:S04]  /*89a0*/  LEA R68, P3, R66, c[0x0][0x340], 0x1 ;  /* 0x0000d00042447a11 */ /* 0x000fc800078608ff */
[----:B------:R-:W-:-:S05]  /*89b0*/  LEA.HI.X R69, R66, c[0x0][0x344], R57, 0x1, P3 ;  /* 0x0000d10042457a11 */ /* 0x000fca00018f0c39 */
[----:B----4-:R4:W-:Y:S04]  /*89c0*/  @!P1 STG.E.128 [R68.64+0x80], R48 ;  /* 0x0000803044009986 */ /* 0x0109e8000c101d08 */
[----:B---3--:R4:W-:Y:S04]  /*89d0*/  @!P0 STG.E.128 [R68.64+0x100], R44 ;  /* 0x0001002c44008986 */ /* 0x0089e8000c101d08 */
[----:B--2---:R4:W-:Y:S02]  /*89e0*/  @!P2 STG.E.128 [R68.64], R40 ;  /* 0x000000284400a986 */ /* 0x0049e4000c101d08 */
.L_x_1178:
[----:B------:R-:W-:Y:S05]  /*89f0*/  BSYNC B0 ;  /* 0x0000000000007941 */ /* 0x000fea0003800000 */
.L_x_1177:
        /* <DEDUP_REMOVED lines=19> */
.L_x_1180:
[----:B------:R-:W-:Y:S05]  /*8b30*/  BSYNC B0 ;  /* 0x0000000000007941 */ /* 0x000fea0003800000 */
.L_x_1179:
[----:B------:R-:W-:Y:S01]  /*8b40*/  IMAD.WIDE.U32 R62, R227, c[0x0][0x3a8], R62 ;  /* 0x0000ea00e33e7a25 */ /* 0x000fe200078e003e */
[----:B------:R-:W-:Y:S03]  /*8b50*/  BSSY B0, `(.L_x_1181) ;  /* 0x0000017000007945 */ /* 0x000fe60003800000 */
[----:B--2---:R-:W-:Y:S01]  /*8b60*/  IMAD R28, R55, c[0x0][0x3a8], RZ ;  /* 0x0000ea00371c7a24 */ /* 0x004fe200078e02ff */
[----:B---3--:R-:W-:Y:S01]  /*8b70*/  IADD3 R32, P0, R54, R62, RZ ;  /* 0x0000003e36207210 */ /* 0x008fe20007f1e0ff */
[----:B------:R-:W-:-:S02]  /*8b80*/  IMAD R53, R53, c[0x0][0x3c0], RZ ;  /* 0x0000f00035357a24 */ /* 0x000fc400078e02ff */
[----:B------:R-:W-:Y:S02]  /*8b90*/  IMAD R227, R227, c[0x0][0x3ac], R28 ;  /* 0x0000eb00e3e37a24 */ /* 0x000fe400078e021c */
[----:B------:R-:W-:-:S03]  /*8ba0*/  IMAD R29, R232, c[0x0][0x3c4], R53 ;  /* 0x0000f100e81d7a24 */ /* 0x000fc600078e0235 */
[----:B------:R-:W-:-:S05]  /*8bb0*/  IADD3.X R33, R52, R63, R227, P0, !PT ;  /* 0x0000003f34217210 */ /* 0x000fca00007fe4e3 */
[----:B------:R-:W-:-:S05]  /*8bc0*/  IMAD.WIDE.U32 R32, R232, c[0x0][0x3c0], R32 ;  /* 0x0000f000e8207a25 */ /* 0x000fca00078e0020 */
[----:B------:R-:W-:Y:S01]  /*8bd0*/  IADD3 R29, R29, R33, RZ ;  /* 0x000000211d1d7210 */ /* 0x000fe20007ffe0ff */
[----:B------:R-:W-:Y:S05]  /*8be0*/  @P4 BRA `(.L_x_1182) ;  /* 0x000000d000004947 */ /* 0x000fea0003800000 */
[----:B------:R-:W-:Y:S01]  /*8bf0*/  IMAD.MOV.U32 R28, RZ, RZ, R32 ;  /* 0x000000ffff1c7224 */ /* 0x000fe200078e0020 */
[----:B------:R-:W-:Y:S01]  /*8c00*/  ISETP.GE.AND P2, PT, R212, c[0x0][0x220], PT ;  /* 0x00008800d4007a0c */ /* 0x000fe20003f46270 */
[----:B------:R-:W-:Y:S01]  /*8c10*/  IMAD R31, R56, c[0x0][0x3a8], RZ ;  /* 0x0000ea00381f7a24 */ /* 0x000fe200078e02ff */
[----:B------:R-:W-:Y:S01]  /*8c20*/  ISETP.GE.AND P1, PT, R217, c[0x0][0x220], PT ;  /* 0x00008800d9007a0c */ /* 0x000fe20003f26270 */
[----:B------:R-:W-:Y:S01]  /*8c30*/  IMAD.WIDE.U32 R34, R210, c[0x0][0x3a8], R28 ;  /* 0x0000ea00d2227a25 */ /* 0x000fe200078e001c */
[----:B------:R-:W-:-:S03]  /*8c40*/  ISETP.GE.AND P0, PT, R216, c[0x0][0x220], PT ;  /* 0x00008800d8007a0c */ /* 0x000fc60003f06270 */
[----:B------:R-:W-:Y:S01]  /*8c50*/  IMAD R28, R210, c[0x0][0x3ac], R31 ;  /* 0x0000eb00d21c7a24 */ /* 0x000fe200078e021f */
[----:B------:R-:W-:-:S03]  /*8c60*/  LEA R30, P4, R34, c[0x0][0x348], 0x1 ;  /* 0x0000d200221e7a11 */ /* 0x000fc600078808ff */
[----:B------:R-:W-:-:S05]  /*8c70*/  IMAD.IADD R28, R28, 0x1, R35 ;  /* 0x000000011c1c7824 */ /* 0x000fca00078e0223 */
[----:B------:R-:W-:-:S05]  /*8c80*/  LEA.HI.X R31, R34, c[0x0][0x34c], R28, 0x1, P4 ;  /* 0x0000d300221f7a11 */ /* 0x000fca00020f0c1c */
[----:B-1----:R1:W-:Y:S04]  /*8c90*/  @!P2 STG.E.128 [R30.64], R24 ;  /* 0x000000181e00a986 */ /* 0x0023e8000c101d08 */
[----:B------:R1:W-:Y:S04]  /*8ca0*/  @!P1 STG.E.128 [R30.64+0x80], R16 ;  /* 0x000080101e009986 */ /* 0x0003e8000c101d08 */
[----:B------:R1:W-:Y:S02]  /*8cb0*/  @!P0 STG.E.128 [R30.64+0x100], R8 ;  /* 0x000100081e008986 */ /* 0x0003e4000c101d08 */
.L_x_1182:
[----:B------:R-:W-:Y:S05]  /*8cc0*/  BSYNC B0 ;  /* 0x0000000000007941 */ /* 0x000fea0003800000 */
.L_x_1181:
        /* <DEDUP_REMOVED lines=16> */
.L_x_1151:
[----:B------:R-:W-:Y:S05]  /*8dd0*/  BSYNC B1 ;  /* 0x0000000000017941 */ /* 0x000fea0003800000 */
.L_x_1137:
        /* <DEDUP_REMOVED lines=9> */
.L_x_1183:
[----:B------:R-:W-:Y:S05]  /*8e70*/  EXIT ;  /* 0x000000000000794d */ /* 0x000fea0003800000 */
.L_x_1185:
        /* <DEDUP_REMOVED lines=16> */
.L_x_1608:


//--------------------- .text._ZN5flash44flash_bwd_dq_dk_dv_loop_seqk_parallel_kernelI23Flash_bwd_kernel_traitsILi192ELi64ELi64ELi8ELi4ELi2ELi2ELb0ELb0EN7cutlass6half_tE19Flash_kernel_traitsILi192ELi64ELi64ELi8ES3_EELb0ELb0ELb1ELb0ELb0ELb0ELb1EEEvNS_16Flash_bwd_paramsE --------------------------
	.section	.text._ZN5flash44flash_bwd_dq_dk_dv_loop_seqk_parallel_kernelI23Flash_bwd_kernel_traitsILi192ELi64ELi64ELi8ELi4ELi2ELi2ELb0ELb0EN7cutlass6half_tE19Flash_kernel_traitsILi192ELi64ELi64ELi8ES3_EELb0ELb0ELb1ELb0ELb0ELb0ELb1EEEvNS_16Flash_bwd_paramsE,"ax",@progbits
	.sectioninfo	@"SHI_REGISTERS=254"
	.align	128
        .global         _ZN5flash44flash_bwd_dq_dk_dv_loop_seqk_parallel_kernelI23Flash_bwd_kernel_traitsILi192ELi64ELi64ELi8ELi4ELi2ELi2ELb0ELb0EN7cutlass6half_tE19Flash_kernel_traitsILi192ELi64ELi64ELi8ES3_EELb0ELb0ELb1ELb0ELb0ELb0ELb1EEEvNS_16Flash_bwd_paramsE
        .type           _ZN5flash44flash_bwd_dq_dk_dv_loop_seqk_parallel_kernelI23Flash_bwd_kernel_traitsILi192ELi64ELi64ELi8ELi4ELi2ELi2ELb0ELb0EN7cutlass6half_tE19Flash_kernel_traitsILi192ELi64ELi64ELi8ES3_EELb0ELb0ELb1ELb0ELb0ELb0ELb1EEEvNS_16Flash_bwd_paramsE,@function
        .size           _ZN5flash44flash_bwd_dq_dk_dv_loop_seqk_parallel_kernelI23Flash_bwd_kernel_traitsILi192ELi64ELi64ELi8ELi4ELi2ELi2ELb0ELb0EN7cutlass6half_tE19Flash_kernel_traitsILi192ELi64ELi64ELi8ES3_EELb0ELb0ELb1ELb0ELb0ELb0ELb1EEEvNS_16Flash_bwd_paramsE,(.L_x_1609 - _ZN5flash44flash_bwd_dq_dk_dv_loop_seqk_parallel_kernelI23Flash_bwd_kernel_traitsILi192ELi64ELi64ELi8ELi4ELi2ELi2ELb0ELb0EN7cutlass6half_tE19Flash_kernel_traitsILi192ELi64ELi64ELi8ES3_EELb0ELb0ELb1ELb0ELb0ELb0ELb1EEEvNS_16Flash_bwd_paramsE)
        .other          _ZN5flash44flash_bwd_dq_dk_dv_loop_seqk_parallel_kernelI23Flash_bwd_kernel_traitsILi192ELi64ELi64ELi8ELi4ELi2ELi2ELb0ELb0EN7cutlass6half_tE19Flash_kernel_traitsILi192ELi64ELi64ELi8ES3_EELb0ELb0ELb1ELb0ELb0ELb0ELb1EEEvNS_16Flash_bwd_paramsE,@"STO_CUDA_ENTRY STV_DEFAULT"
_ZN5flash44flash_bwd_dq_dk_dv_loop_seqk_parallel_kernelI23Flash_bwd_kernel_traitsILi192ELi64ELi64ELi8ELi4ELi2ELi2ELb0ELb0EN7cutlass6half_tE19Flash_kernel_traitsILi192ELi64ELi64ELi8ES3_EELb0ELb0ELb1ELb0ELb0ELb0ELb1EEEvNS_16Flash_bwd_paramsE:
.text._ZN5flash44flash_bwd_dq_dk_dv_loop_seqk_parallel_kernelI23Flash_bwd_kernel_traitsILi192ELi64ELi64ELi8ELi4ELi2ELi2ELb0ELb0EN7cutlass6half_tE19Flash_kernel_traitsILi192ELi64ELi64ELi8ES3_EELb0ELb0ELb1ELb0ELb0ELb0ELb1EEEvNS_16Flash_bwd_paramsE:
        /* <DEDUP_REMOVED lines=138> */
.L_x_1234:
        /* <DEDUP_REMOVED lines=32> */
.L_x_1186:
        /* <DEDUP_REMOVED lines=49> */
.L_x_1188:
        /* <DEDUP_REMOVED lines=15> */
.L_x_1189:
        /* <DEDUP_REMOVED lines=84> */
.L_x_1190:
[----:B------:R-:W-:-:S04]  /*13e0*/  IMAD R29, R202, c[0x0][0x1c0], R233 ;  /* 0x00007000ca1d7a24 */ /* 0x000fc800078e02e9 */
[----:B------:R-:W-:Y:S02]  /*13f0*/  IMAD R29, R29, c[0x0][0x224], RZ ;  /* 0x000089001d1d7a24 */ /* 0x000fe400078e02ff */
.L_x_1191:
        /* <DEDUP_REMOVED lines=72> */
.L_x_1193:
        /* <DEDUP_REMOVED lines=14> */
.L_x_1194:
        /* <DEDUP_REMOVED lines=27> */
.L_x_1196:
[----:B------:R-:W-:Y:S05]  /*1b10*/  BSYNC B0 ;  /* 0x0000000000007941 */ /* 0x000fea0003800000 */
.L_x_1195:
        /* <DEDUP_REMOVED lines=19> */
.L_x_1198:
[----:B------:R-:W-:Y:S05]  /*1c50*/  BSYNC B0 ;  /* 0x0000000000007941 */ /* 0x000fea0003800000 */
.L_x_1197:
        /* <DEDUP_REMOVED lines=24> */
.L_x_1200:
[----:B------:R-:W-:Y:S05]  /*1de0*/  BSYNC B0 ;  /* 0x0000000000007941 */ /* 0x000fea0003800000 */
.L_x_1199:
        /* <DEDUP_REMOVED lines=18> */
.L_x_1192:
        /* <DEDUP_REMOVED lines=31> */
.L_x_1203:
[----:B------:R-:W-:Y:S05]  /*2100*/  BSYNC B0 ;  /* 0x0000000000007941 */ /* 0x000fea0003800000 */
.L_x_1202:
        /* <DEDUP_REMOVED lines=39> */
.L_x_1205:
[----:B------:R-:W-:Y:S05]  /*2380*/  BSYNC B0 ;  /* 0x0000000000007941 */ /* 0x000fea0003800000 */
.L_x_1204:
        /* <DEDUP_REMOVED lines=18> */
.L_x_1207:
        /* <DEDUP_REMOVED lines=28> */
.L_x_1208:
[----:B------:R-:W-:Y:S05]  /*2670*/  BSYNC B0 ;  /* 0x0000000000007941 */ /* 0x000fea0003800000 */
.L_x_1206:
        /* <DEDUP_REMOVED lines=17> */
.L_x_1210:
        /* <DEDUP_REMOVED lines=38> */
.L_x_1211:
[----:B------:R-:W-:Y:S05]  /*29f0*/  BSYNC B0 ;  /* 0x0000000000007941 */ /* 0x000fea0003800000 */
.L_x_1209:
        /* <DEDUP_REMOVED lines=59> */
.L_x_1213:
[----:B------:R-:W-:Y:S05]  /*2db0*/  BSYNC B0 ;  /* 0x0000000000007941 */ /* 0x000fea0003800000 */
.L_x_1212:
        /* <DEDUP_REMOVED lines=38> */
.L_x_1215:
[----:B------:R-:W-:Y:S05]  /*3020*/  BSYNC B0 ;  /* 0x0000000000007941 */ /* 0x000fea0003800000 */
.L_x_1214:
        /* <DEDUP_REMOVED lines=44> */
.L_x_1217:
[----:B------:R-:W-:Y:S05]  /*32f0*/  BSYNC B0 ;  /* 0x0000000000007941 */ /* 0x000fea0003800000 */
.L_x_1216:
        /* <DEDUP_REMOVED lines=37> */
.L_x_1219:
[----:B------:R-:W-:Y:S05]  /*3550*/  BSYNC B0 ;  /* 0x0000000000007941 */ /* 0x000fea0003800000 */
.L_x_1218:
        /* <DEDUP_REMOVED lines=67> */
.L_x_1224:
[----:B------:R-:W0:Y:S01]  /*3990*/  LDGDEPBAR ;  /* 0x00000000000079af */ /* 0x000e220000000000 */
[C---:B------:R-:W-:Y:S02]  /*39a0*/  IADD3 R151, R195.reuse, R193, RZ ;  /* 0x000000c1c3977210 */ /* 0x040fe40007ffe0ff */
[-C--:B------:R-:W-:Y:S02]  /*39b0*/  IADD3 R149, R195, R192.reuse, RZ ;  /* 0x000000c0c3957210 */ /* 0x080fe40007ffe0ff */
[----:B------:R-:W-:Y:S02]  /*39c0*/  IADD3 R148, R151, R192, RZ ;  /* 0x000000c097947210 */ /* 0x000fe40007ffe0ff */
[----:B------:R-:W-:Y:S02]  /*39d0*/  IADD3 R154, P0, R231, R228, RZ ;  /* 0x000000e4e79a7210 */ /* 0x000fe40007f1e0ff */
[----:B------:R-:W-:Y:S02]  /*39e0*/  SHF.L.U32 R150, R239, 0x6, RZ ;  /* 0x00000006ef967819 */ /* 0x000fe400000006ff */
[----:B------:R-:W-:Y:S02]  /*39f0*/  IADD3.X R155, R232, R227, RZ, P0, !PT ;  /* 0x000000e3e89b7210 */ /* 0x000fe400007fe4ff */
[----:B------:R-:W-:Y:S02]  /*3a00*/  ISETP.GE.AND P0, PT, R150, R243, PT ;  /* 0x000000f39600720c */ /* 0x000fe40003f06270 */
[----:B------:R-:W-:Y:S01]  /*3a10*/  MOV R171, c[0x0][0x2e4] ;  /* 0x0000b90000ab7a02 */ /* 0x000fe20000000f00 */
        /* <DEDUP_REMOVED lines=10> */
[C---:B-1----:R-:W-:Y:S05]  /*3ac0*/  HMMA.16816.F32 R4, R68.reuse, R72, RZ ;  /* 0x000000484404723c */ /* 0x042fea00000018ff */
[----:B-----5:R1:W5:Y:S03]  /*3ad0*/  LDG.E R153, [R154.64] ;  /* 0x000000069a997981 */ /* 0x020366000c1e1900 */
[C---:B------:R-:W-:Y:S03]  /*3ae0*/  HMMA.16816.F32 R8, R68.reuse, R74, RZ ;  /* 0x0000004a4408723c */ /* 0x040fe600000018ff */
[----:B------:R-:W1:Y:S06]  /*3af0*/  LDSM.16.M88.4 R72, [R149] ;  /* 0x000000009548783b */ /* 0x000e6c0000000200 */
[----:B------:R1:W5:Y:S01]  /*3b00*/  LDG.E R152, [R154.64+0x20] ;  /* 0x000020069a987981 */ /* 0x000362000c1e1900 */
[C---:B--2---:R-:W-:Y:S08]  /*3b10*/  HMMA.16816.F32 R12, R68.reuse, R76, RZ ;  /* 0x0000004c440c723c */ /* 0x044ff000000018ff */
[----:B------:R-:W-:Y:S01]  /*3b20*/  HMMA.16816.F32 R16, R68, R78, RZ ;  /* 0x0000004e4410723c */ /* 0x000fe200000018ff */
[----:B------:R-:W-:Y:S06]  /*3b30*/  LDSM.16.M88.4 R68, [R148] ;  /* 0x000000009444783b */ /* 0x000fec0000000200 */
[----:B------:R-:W2:Y:S01]  /*3b40*/  LDSM.16.M88.4 R76, [R2+0x12000] ;  /* 0x01200000024c783b */ /* 0x000ea20000000200 */
[C---:B---3--:R-:W-:Y:S08]  /*3b50*/  HMMA.16816.F32 R4, R80.reuse, R84, R4 ;  /* 0x000000545004723c */ /* 0x048ff00000001804 */
[C---:B------:R-:W-:Y:S01]  /*3b60*/  HMMA.16816.F32 R8, R80.reuse, R86, R8 ;  /* 0x000000565008723c */ /* 0x040fe20000001808 */
[----:B------:R-:W3:Y:S07]  /*3b70*/  LDSM.16.M88.4 R84, [R2+0x12800] ;  /* 0x012800000254783b */ /* 0x000eee0000000200 */
[C---:B----4-:R-:W-:Y:S08]  /*3b80*/  HMMA.16816.F32 R12, R80.reuse, R88, R12 ;  /* 0x00000058500c723c */ /* 0x050ff0000000180c */
[----:B------:R-:W-:Y:S01]  /*3b90*/  HMMA.16816.F32 R16, R80, R90, R16 ;  /* 0x0000005a5010723c */ /* 0x000fe20000001810 */
[----:B------:R-:W-:Y:S06]  /*3ba0*/  LDSM.16.M88.4 R80, [R195+0x2000] ;  /* 0x00200000c350783b */ /* 0x000fec0000000200 */
[----:B------:R-:W4:Y:S01]  /*3bb0*/  LDSM.16.M88.4 R88, [R198+0x14000] ;  /* 0x01400000c658783b */ /* 0x000f220000000200 */
[C---:B-1----:R-:W-:Y:S08]  /*3bc0*/  HMMA.16816.F32 R4, R72.reuse, R92, R4 ;  /* 0x0000005c4804723c */ /* 0x042ff00000001804 */
[C---:B------:R-:W-:Y:S01]  /*3bd0*/  HMMA.16816.F32 R8, R72.reuse, R94, R8 ;  /* 0x0000005e4808723c */ /* 0x040fe20000001808 */
[----:B------:R-:W-:Y:S07]  /*3be0*/  LDSM.16.M88.4 R92, [R188+0x14000] ;  /* 0x01400000bc5c783b */ /* 0x000fee0000000200 */
[C---:B------:R-:W-:Y:S08]  /*3bf0*/  HMMA.16816.F32 R12, R72.reuse, R96, R12 ;  /* 0x00000060480c723c */ /* 0x040ff0000000180c */
        /* <DEDUP_REMOVED lines=8> */
[----:B------:R-:W3:Y:S06]  /*3c80*/  LDSM.16.M88.4 R68, [R188+0x14800] ;  /* 0x01480000bc44783b */ /* 0x000eec0000000200 */
        /* <DEDUP_REMOVED lines=21> */
[----:B------:R-:W1:Y:S01]  /*3de0*/  LDSM.16.M88.4 R84, [R151+0x4000] ;  /* 0x004000009754783b */ /* 0x000e620000000200 */
[C---:B----4-:R-:W-:Y:S08]  /*3df0*/  HMMA.16816.F32 R4, R80.reuse, R88, R4 ;  /* 0x000000585004723c */ /* 0x050ff00000001804 */
[C---:B------:R-:W-:Y:S01]  /*3e00*/  HMMA.16816.F32 R8, R80.reuse, R90, R8 ;  /* 0x0000005a5008723c */ /* 0x040fe20000001808 */
[----:B------:R-:W-:Y:S07]  /*3e10*/  LDSM.16.M88.4 R88, [R3+0x16000] ;  /* 0x016000000358783b */ /* 0x000fee0000000200 */
[C---:B--2---:R-:W-:Y:S08]  /*3e20*/  HMMA.16816.F32 R12, R80.reuse, R68, R12 ;  /* 0x00000044500c723c */ /* 0x044ff0000000180c */
[----:B------:R-:W-:Y:S01]  /*3e30*/  HMMA.16816.F32 R16, R80, R70, R16 ;  /* 0x000000465010723c */ /* 0x000fe20000001810 */
[----:B------:R-:W2:Y:S06]  /*3e40*/  LDSM.16.M88.4 R68, [R188+0x16800] ;  /* 0x01680000bc44783b */ /* 0x000eac0000000200 */
[----:B------:R-:W4:Y:S01]  /*3e50*/  LDSM.16.M88.4 R80, [R149+0x4000] ;  /* 0x004000009550783b */ /* 0x000f220000000200 */
[C---:B---3--:R-:W-:Y:S08]  /*3e60*/  HMMA.16816.F32 R4, R76.reuse, R92, R4 ;  /* 0x0000005c4c04723c */ /* 0x048ff00000001804 */
[C---:B------:R-:W-:Y:S01]  /*3e70*/  HMMA.16816.F32 R8, R76.reuse, R94, R8 ;  /* 0x0000005e4c08723c */ /* 0x040fe20000001808 */
[----:B------:R-:W-:Y:S07]  /*3e80*/  LDSM.16.M88.4 R92, [R2+0x16000] ;  /* 0x01600000025c783b */ /* 0x000fee0000000200 */
[C---:B-1----:R-:W-:Y:S08]  /*3e90*/  HMMA.16816.F32 R12, R76.reuse, R72, R12 ;  /* 0x000000484c0c723c */ /* 0x042ff0000000180c */
[----:B------:R-:W-:Y:S01]  /*3ea0*/  HMMA.16816.F32 R16, R76, R74, R16 ;  /* 0x0000004a4c10723c */ /* 0x000fe20000001810 */
[----:B------:R-:W1:Y:S06]  /*3eb0*/  LDSM.16.M88.4 R72, [R3+0x16800] ;  /* 0x016800000348783b */ /* 0x000e6c0000000200 */
[----:B------:R-:W3:Y:S01]  /*3ec0*/  LDSM.16.M88.4 R76, [R148+0x4000] ;  /* 0x00400000944c783b */ /* 0x000ee20000000200 */
[C---:B------:R-:W-:Y:S08]  /*3ed0*/  HMMA.16816.F32 R4, R84.reuse, R96, R4 ;  /* 0x000000605404723c */ /* 0x040ff00000001804 */
[C---:B------:R-:W-:Y:S08]  /*3ee0*/  HMMA.16816.F32 R8, R84.reuse, R98, R8 ;  /* 0x000000625408723c */ /* 0x040ff00000001808 */
[C---:B--2---:R-:W-:Y:S08]  /*3ef0*/  HMMA.16816.F32 R12, R84.reuse, R68, R12 ;  /* 0x00000044540c723c */ /* 0x044ff0000000180c */
[----:B------:R-:W-:Y:S01]  /*3f00*/  HMMA.16816.F32 R16, R84, R70, R16 ;  /* 0x000000465410723c */ /* 0x000fe20000001810 */
[----:B------:R-:W2:Y:S07]  /*3f10*/  LDSM.16.M88.4 R68, [R2+0x16800] ;  /* 0x016800000244783b */ /* 0x000eae0000000200 */
[C---:B----4-:R-:W-:Y:S08]  /*3f20*/  HMMA.16816.F32 R4, R80.reuse, R88, R4 ;  /* 0x000000585004723c */ /* 0x050ff00000001804 */
[C---:B------:R-:W-:Y:S08]  /*3f30*/  HMMA.16816.F32 R8, R80.reuse, R90, R8 ;  /* 0x0000005a5008723c */ /* 0x040ff00000001808 */
[C---:B-1----:R-:W-:Y:S08]  /*3f40*/  HMMA.16816.F32 R12, R80.reuse, R72, R12 ;  /* 0x00000048500c723c */ /* 0x042ff0000000180c */
[----:B------:R-:W-:Y:S08]  /*3f50*/  HMMA.16816.F32 R16, R80, R74, R16 ;  /* 0x0000004a5010723c */ /* 0x000ff00000001810 */
[C---:B---3--:R-:W-:Y:S08]  /*3f60*/  HMMA.16816.F32 R4, R76.reuse, R92, R4 ;  /* 0x0000005c4c04723c */ /* 0x048ff00000001804 */
[C---:B------:R-:W-:Y:S08]  /*3f70*/  HMMA.16816.F32 R8, R76.reuse, R94, R8 ;  /* 0x0000005e4c08723c */ /* 0x040ff00000001808 */
[C---:B--2---:R-:W-:Y:S08]  /*3f80*/  HMMA.16816.F32 R12, R76.reuse, R68, R12 ;  /* 0x000000444c0c723c */ /* 0x044ff0000000180c */
[----:B------:R-:W-:Y:S04]  /*3f90*/  HMMA.16816.F32 R16, R76, R70, R16 ;  /* 0x000000464c10723c */ /* 0x000fe80000001810 */
[----:B------:R-:W-:Y:S02]  /*3fa0*/  FMUL.FTZ R154, R4, c[0x0][0x2ec] ;  /* 0x0000bb00049a7a20 */ /* 0x000fe40000410000 */
[----:B------:R-:W-:Y:S02]  /*3fb0*/  FMUL.FTZ R155, R5, c[0x0][0x2ec] ;  /* 0x0000bb00059b7a20 */ /* 0x000fe40000410000 */
[----:B------:R-:W-:Y:S02]  /*3fc0*/  FMUL.FTZ R156, R6, c[0x0][0x2ec] ;  /* 0x0000bb00069c7a20 */ /* 0x000fe40000410000 */
[----:B------:R-:W1:Y:S02]  /*3fd0*/  MUFU.TANH R154, R154 ;  /* 0x0000009a009a7308 */ /* 0x000e640000002400 */
[----:B------:R-:W-:Y:S02]  /*3fe0*/  FMUL.FTZ R157, R7, c[0x0][0x2ec] ;  /* 0x0000bb00079d7a20 */ /* 0x000fe40000410000 */
[----:B------:R-:W-:Y:S02]  /*3ff0*/  FMUL.FTZ R158, R8, c[0x0][0x2ec] ;  /* 0x0000bb00089e7a20 */ /* 0x000fe40000410000 */
[----:B------:R-:W-:Y:S02]  /*4000*/  FMUL.FTZ R159, R9, c[0x0][0x2ec] ;  /* 0x0000bb00099f7a20 */ /* 0x000fe40000410000 */
[----:B------:R-:W-:Y:S02]  /*4010*/  FMUL.FTZ R160, R10, c[0x0][0x2ec] ;  /* 0x0000bb000aa07a20 */ /* 0x000fe40000410000 */
[----:B------:R-:W2:Y:S01]  /*4020*/  MUFU.TANH R155, R155 ;  /* 0x0000009b009b7308 */ /* 0x000ea20000002400 */
[----:B------:R-:W-:Y:S02]  /*4030*/  FMUL.FTZ R161, R11, c[0x0][0x2ec] ;  /* 0x0000bb000ba17a20 */ /* 0x000fe40000410000 */
[----:B------:R-:W-:Y:S02]  /*4040*/  FMUL.FTZ R162, R12, c[0x0][0x2ec] ;  /* 0x0000bb000ca27a20 */ /* 0x000fe40000410000 */
[----:B------:R-:W-:Y:S02]  /*4050*/  FMUL.FTZ R163, R13, c[0x0][0x2ec] ;  /* 0x0000bb000da37a20 */ /* 0x000fe40000410000 */
[----:B------:R-:W-:Y:S02]  /*4060*/  FMUL.FTZ R164, R14, c[0x0][0x2ec] ;  /* 0x0000bb000ea47a20 */ /* 0x000fe40000410000 */
[----:B------:R-:W-:Y:S01]  /*4070*/  FMUL.FTZ R165, R15, c[0x0][0x2ec] ;  /* 0x0000bb000fa57a20 */ /* 0x000fe20000410000 */
[----:B------:R-:W3:Y:S01]  /*4080*/  MUFU.TANH R156, R156 ;  /* 0x0000009c009c7308 */ /* 0x000ee20000002400 */
[----:B------:R-:W-:Y:S02]  /*4090*/  FMUL.FTZ R166, R16, c[0x0][0x2ec] ;  /* 0x0000bb0010a67a20 */ /* 0x000fe40000410000 */
[----:B------:R-:W-:Y:S02]  /*40a0*/  FMUL.FTZ R167, R17, c[0x0][0x2ec] ;  /* 0x0000bb0011a77a20 */ /* 0x000fe40000410000 */
[----:B------:R-:W-:Y:S02]  /*40b0*/  FMUL.FTZ R168, R18, c[0x0][0x2ec] ;  /* 0x0000bb0012a87a20 */ /* 0x000fe40000410000 */
[----:B------:R-:W-:Y:S03]  /*40c0*/  FMUL.FTZ R169, R19, c[0x0][0x2ec] ;  /* 0x0000bb0013a97a20 */ /* 0x000fe60000410000 */
[----:B------:R-:W4:Y:S10]  /*40d0*/  MUFU.TANH R157, R157 ;  /* 0x0000009d009d7308 */ /* 0x000f340000002400 */
[----:B------:R-:W1:Y:S10]  /*40e0*/  MUFU.TANH R158, R158 ;  /* 0x0000009e009e7308 */ /* 0x000e740000002400 */
        /* <DEDUP_REMOVED lines=10> */
[----:B------:R-:W1:Y:S01]  /*4190*/  MUFU.TANH R169, R169 ;  /* 0x000000a900a97308 */ /* 0x000e620000002400 */
[----:B------:R-:W-:-:S05]  /*41a0*/  @!P0 BRA `(.L_x_1220) ;  /* 0x0000017000008947 */ /* 0x000fca0003800000 */
[----:B--234-:R-:W-:Y:S01]  /*41b0*/  IADD3 R5, R236, R223, -R240 ;  /* 0x000000dfec057210 */ /* 0x01cfe20007ffe8f0 */
[----:B------:R-:W-:Y:S01]  /*41c0*/  IMAD.MOV.U32 R171, RZ, RZ, R236 ;  /* 0x000000ffffab7224 */ /* 0x000fe200078e00ec */
[----:B------:R-:W-:Y:S01]  /*41d0*/  IADD3 R4, R150, 0x40, RZ ;  /* 0x0000004096047810 */ /* 0x000fe20007ffe0ff */
[----:B-1----:R-:W-:Y:S01]  /*41e0*/  IMAD.MOV.U32 R9, RZ, RZ, R167 ;  /* 0x000000ffff097224 */ /* 0x002fe200078e00a7 */
[----:B------:R-:W-:Y:S01]  /*41f0*/  IADD3 R7, R225, 0x40, RZ ;  /* 0x00000040e1077810 */ /* 0x000fe20007ffe0ff */
[----:B------:R-:W-:Y:S01]  /*4200*/  IMAD.MOV.U32 R11, RZ, RZ, R166 ;  /* 0x000000ffff0b7224 */ /* 0x000fe200078e00a6 */
[----:B------:R-:W-:Y:S01]  /*4210*/  ISETP.GE.AND P1, PT, R4, R5, PT ;  /* 0x000000050400720c */ /* 0x000fe20003f26270 */
[----:B------:R-:W-:Y:S01]  /*4220*/  IMAD.MOV.U32 R5, RZ, RZ, R169 ;  /* 0x000000ffff057224 */ /* 0x000fe200078e00a9 */
[----:B------:R-:W-:Y:S01]  /*4230*/  ISETP.LT.AND P0, PT, R7, R240, PT ;  /* 0x000000f00700720c */ /* 0x000fe20003f01270 */
[----:B------:R-:W-:Y:S01]  /*4240*/  IMAD.MOV.U32 R15, RZ, RZ, R164 ;  /* 0x000000ffff0f7224 */ /* 0x000fe200078e00a4 */
[----:B------:R-:W-:Y:S01]  /*4250*/  MOV R7, R168 ;  /* 0x000000a800077202 */ /* 0x000fe20000000f00 */
        /* <DEDUP_REMOVED lines=9> */
[----:B------:R-:W-:Y:S02]  /*42f0*/  MOV R87, R156 ;  /* 0x0000009c00577202 */ /* 0x000fe40000000f00 */
[----:B------:R-:W-:Y:S01]  /*4300*/  MOV R91, R154 ;  /* 0x0000009a005b7202 */ /* 0x000fe20000000f00 */
[----:B------:R-:W-:-:S05]  /*4310*/  @!P1 BRA P0, `(.L_x_1221) ;  /* 0x0000046000009947 */ /* 0x000fca0000000000 */
.L_x_1220:
[----:B--234-:R-:W-:Y:S01]  /*4320*/  IADD3 R4, R240, 0x1, -R242 ;  /* 0x00000001f0047810 */ /* 0x01cfe20007ffe8f2 */
[----:B------:R-:W-:Y:S01]  /*4330*/  IMAD.IADD R11, R204, 0x1, R150 ;  /* 0x00000001cc0b7824 */ /* 0x000fe200078e0296 */
[-C--:B------:R-:W-:Y:S01]  /*4340*/  IADD3 R6, -R171, R240.reuse, -R242 ;  /* 0x000000f0ab067210 */ /* 0x080fe20007ffe9f2 */
        /* <DEDUP_REMOVED lines=11> */
[-C--:B------:R-:W-:Y:S02]  /*4400*/  IMNMX R11, R11, R240.reuse, PT ;  /* 0x000000f00b0b7217 */ /* 0x080fe40003800200 */
[CC--:B------:R-:W-:Y:S02]  /*4410*/  ISETP.GE.AND P1, PT, R9.reuse, R17.reuse, PT ;  /* 0x000000110900720c */ /* 0x0c0fe40003f26270 */
[C---:B------:R-:W-:Y:S02]  /*4420*/  ISETP.GE.AND P0, PT, R14.reuse, R17, PT ;  /* 0x000000110e00720c */ /* 0x040fe40003f06270 */
        /* <DEDUP_REMOVED lines=13> */
[----:B-1----:R-:W-:Y:S02]  /*4500*/  FSEL R91, R154, -INF , !P1 ;  /* 0xff8000009a5b7808 */ /* 0x002fe40004800000 */
        /* <DEDUP_REMOVED lines=39> */
.L_x_1221:
[C---:B------:R-:W-:Y:S01]  /*4780*/  FMUL.FTZ R6, R235.reuse, 1.4426950216293334961 ;  /* 0x3fb8aa3beb067820 */ /* 0x040fe20000410000 */
[----:B------:R-:W-:Y:S01]  /*4790*/  FSETP.NEU.FTZ.AND P0, PT, R235, -INF , PT ;  /* 0xff800000eb00780b */ /* 0x000fe20003f1d000 */
[----:B------:R-:W-:Y:S01]  /*47a0*/  FMUL.FTZ R4, R237, 1.4426950216293334961 ;  /* 0x3fb8aa3bed047820 */ /* 0x000fe20000410000 */
[----:B------:R-:W-:Y:S01]  /*47b0*/  SHF.L.U32 R150, R200, 0x1, RZ ;  /* 0x00000001c8967819 */ /* 0x000fe200000006ff */
[----:B------:R-:W-:Y:S01]  /*47c0*/  FFMA.FTZ R154, -R154, R154, 1 ;  /* 0x3f8000009a9a7423 */ /* 0x000fe2000001019a */
[----:B------:R-:W-:Y:S01]  /*47d0*/  FSEL R6, R6, RZ, P0 ;  /* 0x000000ff06067208 */ /* 0x000fe20000000000 */
[----:B------:R-:W-:Y:S01]  /*47e0*/  FFMA.FTZ R155, -R155, R155, 1 ;  /* 0x3f8000009b9b7423 */ /* 0x000fe2000001019b */
[----:B------:R-:W-:Y:S01]  /*47f0*/  FSETP.NEU.FTZ.AND P0, PT, R237, -INF , PT ;  /* 0xff800000ed00780b */ /* 0x000fe20003f1d000 */
[----:B------:R-:W-:Y:S01]  /*4800*/  FFMA.FTZ R156, -R156, R156, 1 ;  /* 0x3f8000009c9c7423 */ /* 0x000fe2000001019c */
[-C--:B------:R-:W-:Y:S01]  /*4810*/  IADD3 R151, R193, R150.reuse, RZ ;  /* 0x00000096c1977210 */ /* 0x080fe20007ffe0ff */
[--C-:B------:R-:W-:Y:S01]  /*4820*/  FFMA.FTZ R185, R91, c[0x0][0x23c], -R6.reuse ;  /* 0x00008f005bb97a23 */ /* 0x100fe20000010806 */
[----:B------:R-:W-:Y:S01]  /*4830*/  FSEL R4, R4, RZ, P0 ;  /* 0x000000ff04047208 */ /* 0x000fe20000000000 */
[--C-:B------:R-:W-:Y:S01]  /*4840*/  FFMA.FTZ R184, R89, c[0x0][0x23c], -R6.reuse ;  /* 0x00008f0059b87a23 */ /* 0x100fe20000010806 */
[C---:B------:R-:W-:Y:S01]  /*4850*/  IADD3 R149, R192.reuse, R150, RZ ;  /* 0x00000096c0957210 */ /* 0x040fe20007ffe0ff */
[----:B------:R-:W-:Y:S01]  /*4860*/  FFMA.FTZ R181, R83, c[0x0][0x23c], -R6 ;  /* 0x00008f0053b57a23 */ /* 0x000fe20000010806 */
[----:B------:R-:W-:Y:S01]  /*4870*/  IADD3 R148, R192, R151, RZ ;  /* 0x00000097c0947210 */ /* 0x000fe20007ffe0ff */
[--C-:B------:R-:W-:Y:S01]  /*4880*/  FFMA.FTZ R183, R87, c[0x0][0x23c], -R4.reuse ;  /* 0x00008f0057b77a23 */ /* 0x100fe20000010804 */
[----:B------:R-:W-:Y:S01]  /*4890*/  MUFU.EX2 R185, R185 ;  /* 0x000000b900b97308 */ /* 0x000fe20000000800 */
[----:B------:R-:W-:Y:S01]  /*48a0*/  FFMA.FTZ R182, R85, c[0x0][0x23c], -R4 ;  /* 0x00008f0055b67a23 */ /* 0x000fe20000010804 */
[----:B------:R-:W-:Y:S01]  /*48b0*/  MOV R245, c[0x0][0x22c] ;  /* 0x00008b0000f57a02 */ /* 0x000fe20000000f00 */
[----:B------:R-:W-:Y:S01]  /*48c0*/  FFMA.FTZ R180, R81, c[0x0][0x23c], -R6 ;  /* 0x00008f0051b47a23 */ /* 0x000fe20000010806 */
[----:B------:R-:W-:Y:S01]  /*48d0*/  ISETP.GT.AND P6, PT, R239, R224, PT ;  /* 0x000000e0ef00720c */ /* 0x000fe20003fc4270 */
[--C-:B------:R-:W-:Y:S02]  /*48e0*/  FFMA.FTZ R175, R79, c[0x0][0x23c], -R4.reuse ;  /* 0x00008f004faf7a23 */ /* 0x100fe40000010804 */
[----:B------:R-:W-:Y:S02]  /*48f0*/  FFMA.FTZ R174, R77, c[0x0][0x23c], -R4 ;  /* 0x00008f004dae7a23 */ /* 0x000fe40000010804 */
[--C-:B------:R-:W-:Y:S01]  /*4900*/  FFMA.FTZ R179, R19, c[0x0][0x23c], -R6.reuse ;  /* 0x00008f0013b37a23 */ /* 0x100fe20000010806 */
[----:B------:R-:W-:Y:S01]  /*4910*/  MUFU.EX2 R184, R184 ;  /* 0x000000b800b87308 */ /* 0x000fe20000000800 */
[----:B------:R-:W-:Y:S02]  /*4920*/  FFMA.FTZ R178, R17, c[0x0][0x23c], -R6 ;  /* 0x00008f0011b27a23 */ /* 0x000fe40000010806 */
[--C-:B------:R-:W-:Y:S02]  /*4930*/  FFMA.FTZ R173, R15, c[0x0][0x23c], -R4.reuse ;  /* 0x00008f000fad7a23 */ /* 0x100fe40000010804 */
[----:B------:R-:W-:Y:S02]  /*4940*/  FFMA.FTZ R172, R13, c[0x0][0x23c], -R4 ;  /* 0x00008f000dac7a23 */ /* 0x000fe40000010804 */
[----:B------:R-:W-:Y:S02]  /*4950*/  FFMA.FTZ R177, R11, c[0x0][0x23c], -R6 ;  /* 0x00008f000bb17a23 */ /* 0x000fe40000010806 */
[----:B------:R-:W-:Y:S01]  /*4960*/  FFMA.FTZ R171, R7, c[0x0][0x23c], -R4 ;  /* 0x00008f0007ab7a23 */ /* 0x000fe20000010804 */
[----:B------:R-:W-:Y:S01]  /*4970*/  MUFU.EX2 R183, R183 ;  /* 0x000000b700b77308 */ /* 0x000fe20000000800 */
[----:B------:R-:W-:Y:S02]  /*4980*/  FFMA.FTZ R6, R9, c[0x0][0x23c], -R6 ;  /* 0x00008f0009067a23 */ /* 0x000fe40000010806 */
[----:B------:R-:W-:Y:S02]  /*4990*/  FFMA.FTZ R4, R5, c[0x0][0x23c], -R4 ;  /* 0x00008f0005047a23 */ /* 0x000fe40000010804 */
[----:B------:R-:W-:Y:S02]  /*49a0*/  IMAD R245, R245, c[0x0][0x1c0], RZ ;  /* 0x00007000f5f57a24 */ /* 0x000fe400078e02ff */
[----:B------:R-:W-:Y:S02]  /*49b0*/  FFMA.FTZ R157, -R157, R157, 1 ;  /* 0x3f8000009d9d7423 */ /* 0x000fe4000001019d */
[----:B------:R-:W-:Y:S01]  /*49c0*/  FFMA.FTZ R158, -R158, R158, 1 ;  /* 0x3f8000009e9e7423 */ /* 0x000fe2000001019e */
[----:B------:R-:W-:Y:S01]  /*49d0*/  MUFU.EX2 R182, R182 ;  /* 0x000000b600b67308 */ /* 0x000fe20000000800 */
[----:B------:R-:W-:Y:S02]  /*49e0*/  FFMA.FTZ R159, -R159, R159, 1 ;  /* 0x3f8000009f9f7423 */ /* 0x000fe4000001019f */
[----:B------:R-:W-:Y:S02]  /*49f0*/  FFMA.FTZ R160, -R160, R160, 1 ;  /* 0x3f800000a0a07423 */ /* 0x000fe400000101a0 */
[----:B------:R-:W-:Y:S02]  /*4a00*/  FFMA.FTZ R161, -R161, R161, 1 ;  /* 0x3f800000a1a17423 */ /* 0x000fe400000101a1 */
        /* <DEDUP_REMOVED lines=9> */
[----:B------:R-:W-:Y:S09]  /*4aa0*/  FFMA.FTZ R169, -R169, R169, 1 ;  /* 0x3f800000a9a97423 */ /* 0x000ff200000101a9 */
        /* <DEDUP_REMOVED lines=20> */
[----:B------:R-:W-:Y:S04]  /*4bf0*/  STS [R222+0x20000], R7 ;  /* 0x02000007de007388 */ /* 0x000fe80000000800 */
[----:B------:R-:W-:Y:S04]  /*4c00*/  STS [R222+0x20400], R5 ;  /* 0x02040005de007388 */ /* 0x000fe80000000800 */
[----:B------:R-:W-:Y:S04]  /*4c10*/  STS [R220+0x20000], R15 ;  /* 0x0200000fdc007388 */ /* 0x000fe80000000800 */
        /* <DEDUP_REMOVED lines=8> */
[----:B------:R-:W4:Y:S01]  /*4ca0*/  LDSM.16.M88.4 R84, [R188+0x18800] ;  /* 0x01880000bc54783b */ /* 0x000f220000000200 */
[C---:B-1----:R-:W-:Y:S07]  /*4cb0*/  HMMA.16816.F32 R4, R68.reuse, R72, RZ ;  /* 0x000000484404723c */ /* 0x042fee00000018ff */
[----:B------:R-:W-:Y:S01]  /*4cc0*/  LDSM.16.M88.4 R88, [R149+0xc000] ;  /* 0x00c000009558783b */ /* 0x000fe20000000200 */
[C---:B------:R-:W-:Y:S07]  /*4cd0*/  HMMA.16816.F32 R8, R68.reuse, R74, RZ ;  /* 0x0000004a4408723c */ /* 0x040fee00000018ff */
[----:B------:R-:W1:Y:S01]  /*4ce0*/  LDSM.16.M88.4 R92, [R3+0x18000] ;  /* 0x01800000035c783b */ /* 0x000e620000000200 */
[C---:B--2---:R-:W-:Y:S07]  /*4cf0*/  HMMA.16816.F32 R12, R68.reuse, R16, RZ ;  /* 0x00000010440c723c */ /* 0x044fee00000018ff */
[----:B------:R-:W-:Y:S01]  /*4d00*/  LDSM.16.M88.4 R72, [R148+0xc000] ;  /* 0x00c000009448783b */ /* 0x000fe20000000200 */
[----:B------:R-:W-:Y:S07]  /*4d10*/  HMMA.16816.F32 R16, R68, R18, RZ ;  /* 0x000000124410723c */ /* 0x000fee00000018ff */
[----:B------:R-:W2:Y:S01]  /*4d20*/  LDSM.16.M88.4 R68, [R3+0x18800] ;  /* 0x018800000344783b */ /* 0x000ea20000000200 */
[C---:B---3--:R-:W-:Y:S07]  /*4d30*/  HMMA.16816.F32 R4, R76.reuse, R80, R4 ;  /* 0x000000504c04723c */ /* 0x048fee0000001804 */
[----:B------:R-:W3:Y:S01]  /*4d40*/  LDSM.16.M88.4 R96, [R2+0x18000] ;  /* 0x018000000260783b */ /* 0x000ee20000000200 */
[C---:B------:R-:W-:Y:S07]  /*4d50*/  HMMA.16816.F32 R8, R76.reuse, R82, R8 ;  /* 0x000000524c08723c */ /* 0x040fee0000001808 */
[----:B------:R-:W-:Y:S01]  /*4d60*/  LDSM.16.M88.4 R80, [R150+0xe000] ;  /* 0x00e000009650783b */ /* 0x000fe20000000200 */
[C---:B----4-:R-:W-:Y:S08]  /*4d70*/  HMMA.16816.F32 R12, R76.reuse, R84, R12 ;  /* 0x000000544c0c723c */ /* 0x050ff0000000180c */
[----:B------:R-:W-:Y:S01]  /*4d80*/  HMMA.16816.F32 R16, R76, R86, R16 ;  /* 0x000000564c10723c */ /* 0x000fe20000001810 */
[----:B------:R-:W4:Y:S07]  /*4d90*/  LDSM.16.M88.4 R76, [R2+0x18800] ;  /* 0x01880000024c783b */ /* 0x000f2e0000000200 */
[C---:B-1----:R-:W-:Y:S01]  /*4da0*/  HMMA.16816.F32 R4, R88.reuse, R92, R4 ;  /* 0x0000005c5804723c */ /* 0x042fe20000001804 */
[----:B------:R-:W1:Y:S07]  /*4db0*/  LDSM.16.M88.4 R84, [R198+0x1a000] ;  /* 0x01a00000c654783b */ /* 0x000e6e0000000200 */
[C---:B------:R-:W-:Y:S01]  /*4dc0*/  HMMA.16816.F32 R8, R88.reuse, R94, R8 ;  /* 0x0000005e5808723c */ /* 0x040fe20000001808 */
[----:B------:R-:W-:Y:S07]  /*4dd0*/  LDSM.16.M88.4 R92, [R188+0x1a000] ;  /* 0x01a00000bc5c783b */ /* 0x000fee0000000200 */
[C---:B--2---:R-:W-:Y:S08]  /*4de0*/  HMMA.16816.F32 R12, R88.reuse, R68, R12 ;  /* 0x00000044580c723c */ /* 0x044ff0000000180c */
[----:B------:R-:W-:Y:S01]  /*4df0*/  HMMA.16816.F32 R16, R88, R70, R16 ;  /* 0x000000465810723c */ /* 0x000fe20000001810 */
[----:B------:R-:W2:Y:S07]  /*4e00*/  LDSM.16.M88.4 R68, [R198+0x1a800] ;  /* 0x01a80000c644783b */ /* 0x000eae0000000200 */
[C---:B---3--:R-:W-:Y:S01]  /*4e10*/  HMMA.16816.F32 R4, R72.reuse, R96, R4 ;  /* 0x000000604804723c */ /* 0x048fe20000001804 */
[----:B------:R-:W3:Y:S07]  /*4e20*/  LDSM.16.M88.4 R88, [R151+0xe000] ;  /* 0x00e000009758783b */ /* 0x000eee0000000200 */
        /* <DEDUP_REMOVED lines=42> */
[C---:B------:R-:W-:Y:S08]  /*50d0*/  HMMA.16816.F32 R8, R76.reuse, R98, R8 ;  /* 0x000000624c08723c */ /* 0x040ff00000001808 */
[C---:B----4-:R-:W-:Y:S08]  /*50e0*/  HMMA.16816.F32 R12, R76.reuse, R72, R12 ;  /* 0x000000484c0c723c */ /* 0x050ff0000000180c */
[----:B------:R-:W-:Y:S01]  /*50f0*/  HMMA.16816.F32 R16, R76, R74, R16 ;  /* 0x0000004a4c10723c */ /* 0x000fe20000001810 */
[----:B------:R-:W4:Y:S06]  /*5100*/  LDSM.16.M88.4 R72, [R2+0x1c800] ;  /* 0x01c800000248783b */ /* 0x000f2c0000000200 */
[----:B------:R-:W-:Y:S01]  /*5110*/  FMUL.FTZ R76, R155, c[0x0][0x2ec] ;  /* 0x0000bb009b4c7a20 */ /* 0x000fe20000410000 */
[C---:B-1----:R-:W-:Y:S05]  /*5120*/  HMMA.16816.F32 R4, R80.reuse, R84, R4 ;  /* 0x000000545004723c */ /* 0x042fea0000001804 */
[----:B------:R-:W-:Y:S01]  /*5130*/  FMUL.FTZ R79, R156, c[0x0][0x2ec] ;  /* 0x0000bb009c4f7a20 */ /* 0x000fe20000410000 */
[----:B------:R-:W-:Y:S01]  /*5140*/  LEA R77, -R245, RZ, 0x6 ;  /* 0x000000fff54d7211 */ /* 0x000fe200078e31ff */
[----:B------:R-:W-:Y:S01]  /*5150*/  FMUL.FTZ R78, R157, c[0x0][0x2ec] ;  /* 0x0000bb009d4e7a20 */ /* 0x000fe20000410000 */
[C---:B------:R-:W-:Y:S04]  /*5160*/  HMMA.16816.F32 R8, R80.reuse, R86, R8 ;  /* 0x000000565008723c */ /* 0x040fe80000001808 */
[C---:B------:R-:W-:Y:S04]  /*5170*/  LEA R250, P0, R77.reuse, R250, 0x2 ;  /* 0x000000fa4dfa7211 */ /* 0x040fe800078010ff */
[C---:B--2---:R-:W-:Y:S04]  /*5180*/  HMMA.16816.F32 R12, R80.reuse, R68, R12 ;  /* 0x00000044500c723c */ /* 0x044fe8000000180c */
[----:B------:R-:W-:Y:S01]  /*5190*/  LEA.HI.X.SX32 R251, R77, R251, 0x2, P0 ;  /* 0x000000fb4dfb7211 */ /* 0x000fe200000f16ff */
[----:B------:R-:W-:Y:S03]  /*51a0*/  FMUL.FTZ R77, R154, c[0x0][0x2ec] ;  /* 0x0000bb009a4d7a20 */ /* 0x000fe60000410000 */
[----:B------:R-:W-:Y:S08]  /*51b0*/  HMMA.16816.F32 R16, R80, R70, R16 ;  /* 0x000000465010723c */ /* 0x000ff00000001810 */
[C---:B---3--:R-:W-:Y:S08]  /*51c0*/  HMMA.16816.F32 R4, R88.reuse, R92, R4 ;  /* 0x0000005c5804723c */ /* 0x048ff00000001804 */
[C---:B------:R-:W-:Y:S08]  /*51d0*/  HMMA.16816.F32 R8, R88.reuse, R94, R8 ;  /* 0x0000005e5808723c */ /* 0x040ff00000001808 */
[C---:B----4-:R-:W-:Y:S08]  /*51e0*/  HMMA.16816.F32 R12, R88.reuse, R72, R12 ;  /* 0x00000048580c723c */ /* 0x050ff0000000180c */
[C---:B-----5:R-:W-:Y:S01]  /*51f0*/  FADD.FTZ R4, -R153.reuse, R4 ;  /* 0x0000000499047221 */ /* 0x060fe20000010100 */
[----:B------:R-:W-:Y:S03]  /*5200*/  HMMA.16816.F32 R16, R88, R74, R16 ;  /* 0x0000004a5810723c */ /* 0x000fe60000001810 */
[----:B------:R-:W-:Y:S02]  /*5210*/  FADD.FTZ R5, -R153, R5 ;  /* 0x0000000599057221 */ /* 0x000fe40000010100 */
[C---:B------:R-:W-:Y:S02]  /*5220*/  FADD.FTZ R6, -R152.reuse, R6 ;  /* 0x0000000698067221 */ /* 0x040fe40000010100 */
[----:B------:R-:W-:Y:S02]  /*5230*/  FADD.FTZ R7, -R152, R7 ;  /* 0x0000000798077221 */ /* 0x000fe40000010100 */
[----:B------:R-:W-:Y:S03]  /*5240*/  FMUL.FTZ R4, R185, R4 ;  /* 0x00000004b9047220 */ /* 0x000fe60000410000 */
        /* <DEDUP_REMOVED lines=19> */
[----:B------:R-:W-:Y:S02]  /*5380*/  FMUL.FTZ R77, R158, c[0x0][0x2ec] ;  /* 0x0000bb009e4d7a20 */ /* 0x000fe40000410000 */
[----:B------:R-:W-:Y:S02]  /*5390*/  FMUL.FTZ R76, R159, c[0x0][0x2ec] ;  /* 0x0000bb009f4c7a20 */ /* 0x000fe40000410000 */
[----:B------:R-:W-:Y:S02]  /*53a0*/  FMUL.FTZ R79, R160, c[0x0][0x2ec] ;  /* 0x0000bb00a04f7a20 */ /* 0x000fe40000410000 */
[----:B------:R-:W-:Y:S02]  /*53b0*/  FMUL.FTZ R78, R161, c[0x0][0x2ec] ;  /* 0x0000bb00a14e7a20 */ /* 0x000fe40000410000 */
        /* <DEDUP_REMOVED lines=108> */
.L_x_1222:
[----:B------:R-:W-:Y:S01]  /*5a80*/  F2FP.PACK_AB R69, R5, R4 ;  /* 0x000000040545723e */ /* 0x000fe200000000ff */
[----:B------:R-:W-:Y:S01]  /*5a90*/  IMAD.SHL.U32 R201, R199, 0x2, RZ ;  /* 0x00000002c7c97824 */ /* 0x000fe200078e00ff */
        /* <DEDUP_REMOVED lines=136> */
.L_x_1223:
        /* <DEDUP_REMOVED lines=472> */
.L_x_1225:
        /* <DEDUP_REMOVED lines=13> */
.L_x_1226:
        /* <DEDUP_REMOVED lines=44> */
.L_x_1228:
[----:B------:R-:W-:Y:S05]  /*8430*/  BSYNC B0 ;  /* 0x0000000000007941 */ /* 0x000fea0003800000 */
.L_x_1227:
        /* <DEDUP_REMOVED lines=19> */
.L_x_1230:
[----:B------:R-:W-:Y:S05]  /*8570*/  BSYNC B0 ;  /* 0x0000000000007941 */ /* 0x000fea0003800000 */
.L_x_1229:
        /* <DEDUP_REMOVED lines=25> */
.L_x_1232:
[----:B------:R-:W-:Y:S05]  /*8710*/  BSYNC B0 ;  /* 0x0000000000007941 */ /* 0x000fea0003800000 */
.L_x_1231:
        /* <DEDUP_REMOVED lines=16> */
.L_x_1201:
[----:B------:R-:W-:Y:S05]  /*8820*/  BSYNC B1 ;  /* 0x0000000000017941 */ /* 0x000fea0003800000 */
.L_x_1187:
[----:B------:R-:W-:-:S04]  /*8830*/  IADD3 R216, R216, c[0x0][0xc], RZ ;  /* 0x00000300d8d87a10 */ /* 0x000fc80007ffe0ff */
[----:B------:R-:W-:-:S13]  /*8840*/  ISETP.GE.AND P0, PT, R216, UR4, PT ;  /* 0x00000004d8007c0c */ /* 0x000fda000bf06270 */
[----:B------:R-:W-:Y:S01]  /*8850*/  @P0 CALL.REL.NOINC `(.L_x_1233) ;  /* 0x0000001000000944 */ /* 0x000fe20003c00000 */
[----:B------:R-:W-:Y:S05]  /*8860*/  BRA `(.L_x_1234) ;  /* 0xffff803000007947 */ /* 0x000fea000383ffff */
.L_x_1233:
[----:B------:R-:W-:Y:S05]  /*8870*/  EXIT ;  /* 0x000000000000794d */ /* 0x000fea0003800000 */
.L_x_1235:
        /* <DEDUP_REMOVED lines=16> */
.L_x_1609:


//--------------------- .text._ZN5flash44flash_bwd_dq_dk_dv_loop_seqk_parallel_kernelI23Flash_bwd_kernel_traitsILi192ELi64ELi64ELi8ELi4ELi2ELi2ELb0ELb0EN7cutlass6half_tE19Flash_kernel_traitsILi192ELi64ELi64ELi8ES3_EELb1ELb0ELb0ELb0ELb0ELb1ELb0EEEvNS_16Flash_bwd_paramsE --------------------------
	.section	.text._ZN5flash44flash_bwd_dq_dk_dv_loop_seqk_parallel_kernelI23Flash_bwd_kernel_traitsILi192ELi64ELi64ELi8ELi4ELi2ELi2ELb0ELb0EN7cutlass6half_tE19Flash_kernel_traitsILi192ELi64ELi64ELi8ES3_EELb1ELb0ELb0ELb0ELb0ELb1ELb0EEEvNS_16Flash_bwd_paramsE,"ax",@progbits
	.sectioninfo	@"SHI_REGISTERS=255"
	.align	128
        .global         _ZN5flash44flash_bwd_dq_dk_dv_loop_seqk_parallel_kernelI23Flash_bwd_kernel_traitsILi192ELi64ELi64ELi8ELi4ELi2ELi2ELb0ELb0EN7cutlass6half_tE19Flash_kernel_traitsILi192ELi64ELi64ELi8ES3_EELb1ELb0ELb0ELb0ELb0ELb1ELb0EEEvNS_16Flash_bwd_paramsE
        .type           _ZN5flash44flash_bwd_dq_dk_dv_loop_seqk_parallel_kernelI23Flash_bwd_kernel_traitsILi192ELi64ELi64ELi8ELi4ELi2ELi2ELb0ELb0EN7cutlass6half_tE19Flash_kernel_traitsILi192ELi64ELi64ELi8ES3_EELb1ELb0ELb0ELb0ELb0ELb1ELb0EEEvNS_16Flash_bwd_paramsE,@function
        .size           _ZN5flash44flash_bwd_dq_dk_dv_loop_seqk_parallel_kernelI23Flash_bwd_kernel_traitsILi192ELi64ELi64ELi8ELi4ELi2ELi2ELb0ELb0EN7cutlass6half_tE19Flash_kernel_traitsILi192ELi64ELi64ELi8ES3_EELb1ELb0ELb0ELb0ELb0ELb1ELb0EEEvNS_16Flash_bwd_paramsE,(.L_x_1610 - _ZN5flash44flash_bwd_dq_dk_dv_loop_seqk_parallel_kernelI23Flash_bwd_kernel_traitsILi192ELi64ELi64ELi8ELi4ELi2ELi2ELb0ELb0EN7cutlass6half_tE19Flash_kernel_traitsILi192ELi64ELi64ELi8ES3_EELb1ELb0ELb0ELb0ELb0ELb1ELb0EEEvNS_16Flash_bwd_paramsE)
        .other          _ZN5flash44flash_bwd_dq_dk_dv_loop_seqk_parallel_kernelI23Flash_bwd_kernel_traitsILi192ELi64ELi64ELi8ELi4ELi2ELi2ELb0ELb0EN7cutlass6half_tE19Flash_kernel_traitsILi192ELi64ELi64ELi8ES3_EELb1ELb0ELb0ELb0ELb0ELb1ELb0EEEvNS_16Flash_bwd_paramsE,@"STO_CUDA_ENTRY STV_DEFAULT"
_ZN5flash44flash_bwd_dq_dk_dv_loop_seqk_parallel_kernelI23Flash_bwd_kernel_traitsILi192ELi64ELi64ELi8ELi4ELi2ELi2ELb0ELb0EN7cutlass6half_tE19Flash_kernel_traitsILi192ELi64ELi64ELi8ES3_EELb1ELb0ELb0ELb0ELb0ELb1ELb0EEEvNS_16Flash_bwd_paramsE:
.text._ZN5flash44flash_bwd_dq_dk_dv_loop_seqk_parallel_kernelI23Flash_bwd_kernel_traitsILi192ELi64ELi64ELi8ELi4ELi2ELi2ELb0ELb0EN7cutlass6half_tE19Flash_kernel_traitsILi192ELi64ELi64ELi8ES3_EELb1ELb0ELb0ELb0ELb0ELb1ELb0EEEvNS_16Flash_bwd_paramsE:
        /* <DEDUP_REMOVED lines=21> */
[----:B------:R-:W-:Y:S02]  /*0150*/  LOP3.LUT R5, R2, 0xfffffff0, RZ, 0xc0, !PT ;  /* 0xfffffff002057812 */ /* 0x000fe400078ec0ff */
[----:B------:R-:W-:-:S02]  /*0160*/  LEA.HI R10, R3, R11, RZ, 0x3 ;  /* 0x0000000b030a7211 */ /* 0x000fc400078f18ff */
[----:B------:R-:W-:Y:S02]  /*0170*/  LEA.HI R2, R2, R4, RZ, 0x1 ;  /* 0x0000000402027211 */ /* 0x000fe400078f08ff */
[--C-:B------:R-:W-:Y:S02]  /*0180*/  SHF.R.S32.HI R6, RZ, 0x2, R0.reuse ;  /* 0x00000002ff067819 */ /* 0x100fe40000011400 */
[----:B------:R-:W-:Y:S02]  /*0190*/  SHF.R.S32.HI R7, RZ, 0x1f, R0 ;  /* 0x0000001fff077819 */ /* 0x000fe40000011400 */
[----:B------:R-:W-:Y:S02]  /*01a0*/  LOP3.LUT R0, R0, 0x7ffffffc, RZ, 0xc0, !PT ;  /* 0x7ffffffc00007812 */ /* 0x000fe400078ec0ff */
[----:B------:R-:W-:Y:S02]  /*01b0*/  LOP3.LUT R9, R8, 0xffffffe0, RZ, 0xc0, !PT ;  /* 0xffffffe008097812 */ /* 0x000fe400078ec0ff */
[-C--:B------:R-:W-:Y:S01]  /*01c0*/  LEA.HI R244, R3, R11.reuse, RZ, 0x7 ;  /* 0x0000000b03f47211 */ /* 0x080fe200078f38ff */
[----:B------:R-:W-:Y:S01]  /*01d0*/  IMAD.IADD R15, R11, 0x1, -R0 ;  /* 0x000000010b0f7824 */ /* 0x000fe200078e0a00 */
[----:B------:R-:W-:Y:S01]  /*01e0*/  LEA.HI R14, R3, R11, RZ, 0x6 ;  /* 0x0000000b030e7211 */ /* 0x000fe200078f30ff */
[C---:B------:R-:W-:Y:S01]  /*01f0*/  IMAD.IADD R17, R11.reuse, 0x1, -R9 ;  /* 0x000000010b117824 */ /* 0x040fe200078e0a09 */
[----:B------:R-:W-:Y:S01]  /*0200*/  LOP3.LUT R3, R10, 0xfffffff8, RZ, 0xc0, !PT ;  /* 0xfffffff80a037812 */ /* 0x000fe200078ec0ff */
[----:B------:R-:W-:Y:S01]  /*0210*/  IMAD.IADD R9, R11, 0x1, -R5 ;  /* 0x000000010b097824 */ /* 0x000fe200078e0a05 */
[----:B------:R-:W-:-:S02]  /*0220*/  SHF.R.S32.HI R232, RZ, 0x3, R10 ;  /* 0x00000003ffe87819 */ /* 0x000fc4000001140a */
[----:B------:R-:W-:Y:S01]  /*0230*/  LOP3.LUT R2, R2, 0xfffffffe, RZ, 0xc0, !PT ;  /* 0xfffffffe02027812 */ /* 0x000fe200078ec0ff */
[----:B------:R-:W-:Y:S01]  /*0240*/  IMAD.IADD R3, R11, 0x1, -R3 ;  /* 0x000000010b037824 */ /* 0x000fe200078e0a03 */
[----:B------:R-:W-:Y:S01]  /*0250*/  SHF.R.S32.HI R20, RZ, 0x5, R8 ;  /* 0x00000005ff147819 */ /* 0x000fe20000011408 */
[----:B------:R-:W-:Y:S01]  /*0260*/  IMAD.SHL.U32 R5, R232, 0x40, RZ ;  /* 0x00000040e8057824 */ /* 0x000fe200078e00ff */
[----:B------:R-:W-:Y:S01]  /*0270*/  LEA.HI R0, R7, R6, RZ, 0x3 ;  /* 0x0000000607007211 */ /* 0x000fe200078f18ff */
[----:B------:R-:W-:Y:S01]  /*0280*/  IMAD.IADD R12, R4, 0x1, -R2 ;  /* 0x00000001040c7824 */ /* 0x000fe200078e0a02 */
[----:B------:R-:W-:Y:S01]  /*0290*/  LEA.HI R4, R8, R20, RZ, 0x1 ;  /* 0x0000001408047211 */ /* 0x000fe200078f08ff */
[----:B------:R-:W-:Y:S01]  /*02a0*/  IMAD.SHL.U32 R18, R3, 0x8, RZ ;  /* 0x0000000803127824 */ /* 0x000fe200078e00ff */
[----:B------:R-:W-:Y:S01]  /*02b0*/  LOP3.LUT R2, R0, 0xfffffff8, RZ, 0xc0, !PT ;  /* 0xfffffff800027812 */ /* 0x000fe200078ec0ff */
[----:B------:R1:W-:Y:S01]  /*02c0*/  STL [R1+0x8], R17 ;  /* 0x0000081101007387 */ /* 0x0003e20000100800 */
[----:B------:R-:W-:-:S02]  /*02d0*/  LOP3.LUT R0, R5, 0x1c0, RZ, 0xc0, !PT ;  /* 0x000001c005007812 */ /* 0x000fc400078ec0ff */
[----:B------:R-:W-:Y:S01]  /*02e0*/  LOP3.LUT R4, R4, 0xfffffffe, RZ, 0xc0, !PT ;  /* 0xfffffffe04047812 */ /* 0x000fe200078ec0ff */
[----:B------:R-:W-:Y:S01]  /*02f0*/  IMAD.IADD R6, R6, 0x1, -R2 ;  /* 0x0000000106067824 */ /* 0x000fe200078e0a02 */
[----:B------:R-:W-:Y:S02]  /*0300*/  LOP3.LUT R5, R0, 0x38, R18, 0xf8, !PT ;  /* 0x0000003800057812 */ /* 0x000fe400078ef812 */
[----:B------:R-:W-:Y:S01]  /*0310*/  SHF.R.U32.HI R2, RZ, 0x3, R0 ;  /* 0x00000003ff027819 */ /* 0x000fe20000011600 */
[C---:B------:R-:W-:Y:S01]  /*0320*/  IMAD.SHL.U32 R0, R3.reuse, 0x40, RZ ;  /* 0x0000004003007824 */ /* 0x040fe200078e00ff */
[C---:B------:R-:W-:Y:S01]  /*0330*/  LOP3.LUT P4, RZ, R3.reuse, 0x2, RZ, 0xc0, !PT ;  /* 0x0000000203ff7812 */ /* 0x040fe2000788c0ff */
[----:B------:R-:W-:Y:S01]  /*0340*/  IMAD.IADD R181, R20, 0x1, -R4 ;  /* 0x0000000114b57824 */ /* 0x000fe200078e0a04 */
[----:B------:R-:W-:Y:S01]  /*0350*/  LOP3.LUT P3, RZ, R3, 0x4, RZ, 0xc0, !PT ;  /* 0x0000000403ff7812 */ /* 0x000fe2000786c0ff */
[----:B------:R-:W-:Y:S01]  /*0360*/  IMAD.SHL.U32 R4, R12, 0x200, RZ ;  /* 0x000002000c047824 */ /* 0x000fe200078e00ff */
[----:B------:R-:W-:-:S02]  /*0370*/  SHF.R.S32.HI R3, RZ, 0x1f, R9 ;  /* 0x0000001fff037819 */ /* 0x000fc40000011409 */
[----:B------:R-:W-:Y:S01]  /*0380*/  LOP3.LUT R11, R5, R2, RZ, 0x3c, !PT ;  /* 0x00000002050b7212 */ /* 0x000fe200078e3cff */
[----:B------:R-:W-:Y:S01]  /*0390*/  IMAD.SHL.U32 R2, R181, 0x10, RZ ;  /* 0x00000010b5027824 */ /* 0x000fe200078e00ff */
[----:B------:R-:W-:Y:S02]  /*03a0*/  LOP3.LUT R0, R0, 0x1c0, RZ, 0xc0, !PT ;  /* 0x000001c000007812 */ /* 0x000fe400078ec0ff */
[----:B------:R-:W-:Y:S02]  /*03b0*/  LEA.HI R13, R3, R9, RZ, 0x3 ;  /* 0x00000009030d7211 */ /* 0x000fe400078f18ff */
[C---:B------:R-:W-:Y:S02]  /*03c0*/  LOP3.LUT R171, R0.reuse, 0x8, R10, 0xf8, !PT ;  /* 0x0000000800ab7812 */ /* 0x040fe400078ef80a */
[----:B------:R-:W-:Y:S02]  /*03d0*/  LOP3.LUT R7, R0, 0x10, R2, 0xf8, !PT ;  /* 0x0000001000077812 */ /* 0x000fe400078ef802 */
[----:B------:R-:W-:-:S02]  /*03e0*/  SHF.R.U32.HI R174, RZ, 0x3, R0 ;  /* 0x00000003ffae7819 */ /* 0x000fc40000011600 */
[----:B------:R-:W-:Y:S02]  /*03f0*/  SHF.R.S32.HI R244, RZ, 0x7, R244 ;  /* 0x00000007fff47819 */ /* 0x000fe400000114f4 */
[----:B------:R-:W-:Y:S02]  /*0400*/  LOP3.LUT R3, R13, 0xfffffff8, RZ, 0xc0, !PT ;  /* 0xfffffff80d037812 */ /* 0x000fe400078ec0ff */
[----:B------:R-:W-:Y:S01]  /*0410*/  LOP3.LUT R0, R6, 0x1, RZ, 0xc0, !PT ;  /* 0x0000000106007812 */ /* 0x000fe200078ec0ff */
[----:B------:R-:W-:Y:S01]  /*0420*/  IMAD R2, R244, 0x800, R4 ;  /* 0x00000800f4027824 */ /* 0x000fe200078e0204 */
[----:B------:R-:W-:Y:S01]  /*0430*/  LOP3.LUT R171, R171, R174, RZ, 0x3c, !PT ;  /* 0x000000aeabab7212 */ /* 0x000fe200078e3cff */
[----:B------:R-:W-:Y:S01]  /*0440*/  IMAD.IADD R21, R9, 0x1, -R3 ;  /* 0x0000000109157824 */ /* 0x000fe200078e0a03 */
[----:B------:R-:W-:Y:S01]  /*0450*/  ISETP.NE.U32.AND P0, PT, R0, 0x1, PT ;  /* 0x000000010000780c */ /* 0x000fe20003f05070 */
[----:B------:R-:W-:Y:S01]  /*0460*/  IMAD.SHL.U32 R3, R6, 0x40, RZ ;  /* 0x0000004006037824 */ /* 0x000fe200078e00ff */
[----:B------:R-:W-:Y:S01]  /*0470*/  SHF.R.S32.HI R0, RZ, 0x6, R14 ;  /* 0x00000006ff007819 */ /* 0x000fe2000001140e */
[----:B------:R-:W-:Y:S01]  /*0480*/  IMAD.IADD R171, R2, 0x1, R171 ;  /* 0x0000000102ab7824 */ /* 0x000fe200078e02ab */
[----:B------:R-:W-:Y:S01]  /*0490*/  LOP3.LUT R7, R7, 0x8, R10, 0xf8, !PT ;  /* 0x0000000807077812 */ /* 0x000fe200078ef80a */
[----:B------:R-:W-:Y:S01]  /*04a0*/  IMAD.SHL.U32 R22, R244, 0x20, RZ ;  /* 0x00000020f4167824 */ /* 0x000fe200078e00ff */
[----:B------:R-:W-:Y:S01]  /*04b0*/  SHF.R.S32.HI R5, RZ, 0x1f, R8 ;  /* 0x0000001fff057819 */ /* 0x000fe20000011408 */
[----:B------:R-:W-:Y:S01]  /*04c0*/  IMAD R16, R0, 0x200, R11 ;  /* 0x0000020000107824 */ /* 0x000fe200078e020b */
[----:B------:R-:W-:Y:S01]  /*04d0*/  LOP3.LUT R174, R4, R7, R174, 0xf6, !PT ;  /* 0x0000000704ae7212 */ /* 0x000fe200078ef6ae */
[----:B------:R-:W-:Y:S01]  /*04e0*/  IMAD.SHL.U32 R2, R0, 0x8, RZ ;  /* 0x0000000800027824 */ /* 0x000fe200078e00ff */
[----:B------:R-:W-:Y:S01]  /*04f0*/  LOP3.LUT R0, R3, 0x1c0, RZ, 0xc0, !PT ;  /* 0x000001c003007812 */ /* 0x000fe200078ec0ff */
[----:B------:R-:W-:Y:S01]  /*0500*/  IMAD.SHL.U32 R4, R12, 0x20, RZ ;  /* 0x000000200c047824 */ /* 0x000fe200078e00ff */
[----:B------:R-:W-:Y:S01]  /*0510*/  LEA.HI R5, R5, R20, RZ, 0x2 ;  /* 0x0000001405057211 */ /* 0x000fe200078f10ff */
[----:B------:R-:W-:Y:S01]  /*0520*/  IMAD.SHL.U32 R7, R15, 0x2, RZ ;  /* 0x000000020f077824 */ /* 0x000fe200078e00ff */
[----:B------:R-:W-:Y:S01]  /*0530*/  LOP3.LUT R2, R2, 0x18, RZ, 0xc0, !PT ;  /* 0x0000001802027812 */ /* 0x000fe200078ec0ff */
[----:B------:R1:W-:Y:S01]  /*0540*/  STL [R1+0x10], R21 ;  /* 0x0000101501007387 */ /* 0x0003e20000100800 */
[----:B------:R-:W-:Y:S01]  /*0550*/  SHF.R.U32.HI R3, RZ, 0x3, R0 ;  /* 0x00000003ff037819 */ /* 0x000fe20000011600 */
[----:B------:R-:W-:Y:S01]  /*0560*/  IMAD.SHL.U32 R172, R171, 0x2, RZ ;  /* 0x00000002abac7824 */ /* 0x000fe200078e00ff */
[----:B------:R-:W-:Y:S01]  /*0570*/  LOP3.LUT R5, R5, 0xfffffffc, RZ, 0xc0, !PT ;  /* 0xfffffffc05057812 */ /* 0x000fe200078ec0ff */
[----:B------:R1:W-:Y:S01]  /*0580*/  STL [R1+0xc], R16 ;  /* 0x00000c1001007387 */ /* 0x0003e20000100800 */
[----:B------:R-:W-:Y:S01]  /*0590*/  LOP3.LUT R8, R2, 0x20, R4, 0xf8, !PT ;  /* 0x0000002002087812 */ /* 0x000fe200078ef804 */
[----:B------:R-:W-:Y:S01]  /*05a0*/  IMAD.SHL.U32 R4, R13, 0x40, RZ ;  /* 0x000000400d047824 */ /* 0x000fe200078e00ff */
[----:B------:R-:W-:Y:S01]  /*05b0*/  LOP3.LUT R9, R3, R0, R2, 0x1e, !PT ;  /* 0x0000000003097212 */ /* 0x000fe200078e1e02 */
[----:B------:R-:W-:Y:S01]  /*05c0*/  IMAD.SHL.U32 R2, R21, 0x40, RZ ;  /* 0x0000004015027824 */ /* 0x000fe200078e00ff */
[----:B------:R-:W-:Y:S01]  /*05d0*/  LOP3.LUT R0, R0, 0x20, R22, 0xf8, !PT ;  /* 0x0000002000007812 */ /* 0x000fe200078ef816 */
[----:B------:R-:W-:Y:S01]  /*05e0*/  IMAD.IADD R243, R20, 0x1, -R5 ;  /* 0x0000000114f37824 */ /* 0x000fe200078e0a05 */
[----:B------:R-:W-:Y:S01]  /*05f0*/  R2P PR, R6, 0x6 ;  /* 0x0000000606007804 */ /* 0x000fe20000000000 */
[----:B------:R-:W-:Y:S01]  /*0600*/  IMAD.SHL.U32 R5, R12, 0x8, RZ ;  /* 0x000000080c057824 */ /* 0x000fe200078e00ff */
[----:B------:R-:W-:Y:S01]  /*0610*/  LOP3.LUT R2, R2, 0x1c0, RZ, 0xc0, !PT ;  /* 0x000001c002027812 */ /* 0x000fe200078ec0ff */
[----:B------:R-:W-:Y:S01]  /*0620*/  IMAD.SHL.U32 R196, R16, 0x2, RZ ;  /* 0x0000000210c47824 */ /* 0x000fe200078e00ff */
[----:B------:R-:W-:Y:S01]  /*0630*/  LOP3.LUT R6, R0, R3, RZ, 0x3c, !PT ;  /* 0x0000000300067212 */ /* 0x000fe200078e3cff */
[----:B------:R-:W-:Y:S01]  /*0640*/  IMAD R0, R243, 0x400, R7 ;  /* 0x00000400f3007824 */ /* 0x000fe200078e0207 */
[----:B------:R-:W-:-:S02]  /*0650*/  SHF.R.S32.HI R19, RZ, 0x1f, R18 ;  /* 0x0000001fff137819 */ /* 0x000fc40000011412 */
[----:B------:R-:W-:Y:S01]  /*0660*/  SHF.R.U32.HI R3, RZ, 0x3, R2 ;  /* 0x00000003ff037819 */ /* 0x000fe20000011602 */
[----:B------:R-:W-:Y:S01]  /*0670*/  IMAD.IADD R6, R0, 0x1, R6 ;  /* 0x0000000100067824 */ /* 0x000fe200078e0206 */
[----:B------:R-:W-:Y:S01]  /*0680*/  LOP3.LUT R5, R2, 0x8, R5, 0xf8, !PT ;  /* 0x0000000802057812 */ /* 0x000fe200078ef805 */
[----:B------:R1:W-:Y:S01]  /*0690*/  STL.64 [R1], R18 ;  /* 0x0000001201007387 */ /* 0x0003e20000100a00 */
[----:B------:R-:W-:Y:S01]  /*06a0*/  LOP3.LUT R0, R4, 0xfffffe00, RZ, 0xc0, !PT ;  /* 0xfffffe0004007812 */ /* 0x000fe200078ec0ff */
[----:B------:R-:W-:Y:S01]  /*06b0*/  IMAD R4, R181, 0x400, R7 ;  /* 0x00000400b5047824 */ /* 0x000fe200078e0207 */
[----:B------:R-:W-:Y:S01]  /*06c0*/  LOP3.LUT R2, R3, R8, R2, 0x1e, !PT ;  /* 0x0000000803027212 */ /* 0x000fe200078e1e02 */
[----:B------:R-:W-:Y:S01]  /*06d0*/  IMAD.SHL.U32 R205, R6, 0x2, RZ ;  /* 0x0000000206cd7824 */ /* 0x000fe200078e00ff */
[----:B------:R-:W-:Y:S01]  /*06e0*/  SEL R169, R169, 0xffffffe0, !P4 ;  /* 0xffffffe0a9a97807 */ /* 0x000fe20006000000 */
[--C-:B------:R-:W-:Y:S01]  /*06f0*/  IMAD R187, R243, 0x400, R0.reuse ;  /* 0x00000400f3bb7824 */ /* 0x100fe200078e0200 */
[----:B------:R-:W-:Y:S01]  /*0700*/  LOP3.LUT R186, R2, R0, RZ, 0xfc, !PT ;  /* 0x0000000002ba7212 */ /* 0x000fe200078efcff */
[----:B------:R-:W-:Y:S01]  /*0710*/  IMAD R181, R181, 0x400, R0 ;  /* 0x00000400b5b57824 */ /* 0x000fe200078e0200 */
[----:B------:R-:W-:Y:S01]  /*0720*/  SHF.R.S32.HI R0, RZ, 0x1f, R17 ;  /* 0x0000001fff007819 */ /* 0x000fe20000011411 */
[----:B------:R-:W-:Y:S01]  /*0730*/  IMAD.IADD R4, R4, 0x1, R9 ;  /* 0x0000000104047824 */ /* 0x000fe200078e0209 */
[----:B------:R-:W-:Y:S01]  /*0740*/  LOP3.LUT R3, R5, R3, RZ, 0x3c, !PT ;  /* 0x0000000305037212 */ /* 0x000fe200078e3cff */
[----:B------:R-:W-:Y:S01]  /*0750*/  IMAD R169, R171, 0x2, R169 ;  /* 0x00000002aba97824 */ /* 0x000fe200078e02a9 */
[----:B------:R-:W-:-:S02]  /*0760*/  LEA.HI R0, R0, R17, RZ, 0x2 ;  /* 0x0000001100007211 */ /* 0x000fc400078f10ff */
[----:B------:R-:W-:Y:S01]  /*0770*/  SEL R173, R173, 0xffffffc0, !P3 ;  /* 0xffffffc0adad7807 */ /* 0x000fe20005800000 */
[----:B------:R-:W-:Y:S01]  /*0780*/  IMAD.IADD R181, R3, 0x1, R181 ;  /* 0x0000000103b57824 */ /* 0x000fe200078e02b5 */
[----:B------:R-:W-:Y:S01]  /*0790*/  SEL R207, R207, 0x10, !P0 ;  /* 0x00000010cfcf7807 */ /* 0x000fe20004000000 */
[----:B------:R-:W-:Y:S01]  /*07a0*/  IMAD.IADD R187, R187, 0x1, R3 ;  /* 0x00000001bbbb7824 */ /* 0x000fe200078e0203 */
[----:B------:R-:W-:Y:S01]  /*07b0*/  IADD3 R206, R205, 0x20, RZ ;  /* 0x00000020cdce7810 */ /* 0x000fe20007ffe0ff */
[----:B------:R-:W-:Y:S01]  /*07c0*/  IMAD R171, R171, 0x2, R173 ;  /* 0x00000002abab7824 */ /* 0x000fe200078e02ad */
[----:B------:R-:W-:Y:S01]  /*07d0*/  SHF.R.S32.HI R0, RZ, 0x2, R0 ;  /* 0x00000002ff007819 */ /* 0x000fe20000011400 */
[----:B------:R-:W-:Y:S01]  /*07e0*/  IMAD.IADD R170, R173, 0x1, R169 ;  /* 0x00000001adaa7824 */ /* 0x000fe200078e02a9 */
[----:B------:R-:W-:Y:S01]  /*07f0*/  LEA R233, R4, 0x12000, 0x1 ;  /* 0x0001200004e97811 */ /* 0x000fe200078e08ff */
[C---:B------:R-:W-:Y:S01]  /*0800*/  IMAD R173, R174.reuse, 0x2, R173 ;  /* 0x00000002aead7824 */ /* 0x040fe200078e02ad */
[C---:B------:R-:W-:Y:S01]  /*0810*/  @P1 IADD3 R206, R205.reuse, -0x20, RZ ;  /* 0xffffffe0cdce1810 */ /* 0x040fe20007ffe0ff */
[----:B------:R-:W-:Y:S01]  /*0820*/  IMAD.IADD R208, R205, 0x1, R207 ;  /* 0x00000001cdd07824 */ /* 0x000fe200078e02cf */
[----:B------:R-:W-:Y:S01]  /*0830*/  IADD3 R234, R233, 0x40, RZ ;  /* 0x00000040e9ea7810 */ /* 0x000fe20007ffe0ff */
[----:B------:R-:W-:Y:S01]  /*0840*/  IMAD R209, R243, 0x10, R0 ;  /* 0x00000010f3d17824 */ /* 0x000fe200078e0200 */
[----:B------:R-:W-:Y:S01]  /*0850*/  SHF.R.S32.HI R2, RZ, 0x1f, R232 ;  /* 0x0000001fff027819 */ /* 0x000fe200000114e8 */
[----:B------:R-:W-:Y:S01]  /*0860*/  IMAD.SHL.U32 R174, R174, 0x2, RZ ;  /* 0x00000002aeae7824 */ /* 0x000fe200078e00ff */
[----:B------:R-:W-:Y:S01]  /*0870*/  LEA R181, R181, 0x1e000, 0x1 ;  /* 0x0001e000b5b57811 */ /* 0x000fe200078e08ff */
[----:B------:R-:W-:Y:S01]  /*0880*/  IMAD.IADD R207, R207, 0x1, R206 ;  /* 0x00000001cfcf7824 */ /* 0x000fe200078e02ce */
[----:B-1----:R-:W-:-:S02]  /*0890*/  @P2 IADD3 R234, R233, -0x40, RZ ;  /* 0xffffffc0e9ea2810 */ /* 0x002fc40007ffe0ff */
.L_x_1264:
[----:B-1----:R-:W1:Y:S01]  /*08a0*/  S2R R33, SR_CTAID.Y ;  /* 0x0000000000217919 */ /* 0x002e620000002600 */
[----:B--2---:R-:W2:Y:S01]  /*08b0*/  LDC.U8 R0, c[0x0][0x312] ;  /* 0x0000c480ff007b82 */ /* 0x004ea20000000000 */
[----:B------:R-:W-:-:S02]  /*08c0*/  ISETP.NE.U32.AND P3, PT, RZ, c[0x0][0x240], PT ;  /* 0x00009000ff007a0c */ /* 0x000fc40003f65070 */
[----:B------:R-:W3:Y:S01]  /*08d0*/  S2R R2, SR_CTAID.Y ;  /* 0x0000000000027919 */ /* 0x000ee20000002600 */
        /* <DEDUP_REMOVED lines=31> */
.L_x_1236:
        /* <DEDUP_REMOVED lines=44> */
.L_x_1238:
        /* <DEDUP_REMOVED lines=15> */
.L_x_1239:
        /* <DEDUP_REMOVED lines=9> */
[----:B------:R-:W-:Y:S01]  /*0f10*/  @P0 IMAD R10, R0, c[0x0][0x374], R5 ;  /* 0x0000dd00000a0a24 */ /* 0x000fe200078e0205 */
[----:B------:R-:W5:Y:S01]  /*0f20*/  LDC.U8 R19, c[0x0][0x3d0] ;  /* 0x0000f400ff137b82 */ /* 0x000f620000000000 */
[----:B------:R-:W-:Y:S01]  /*0f30*/  @!P0 IMAD.WIDE.U32 R4, R33, c[0x0][0x368], RZ ;  /* 0x0000da0021048a25 */ /* 0x000fe200078e00ff */
[----:B------:R-:W-:-:S03]  /*0f40*/  SHF.R.S32.HI R12, RZ, 0x1f, R12 ;  /* 0x0000001fff0c7819 */ /* 0x000fc6000001140c */
[----:B------:R-:W-:Y:S02]  /*0f50*/  IMAD.MOV.U32 R31, RZ, RZ, c[0x0][0x22c] ;  /* 0x00008b00ff1f7624 */ /* 0x000fe400078e00ff */
[----:B------:R-:W-:Y:S02]  /*0f60*/  @!P0 IMAD.MOV.U32 R9, RZ, RZ, R4 ;  /* 0x000000ffff098224 */ /* 0x000fe400078e0004 */
[----:B------:R-:W-:Y:S01]  /*0f70*/  IMAD.WIDE R20, R31, c[0x0][0x1c0], RZ ;  /* 0x000070001f147a25 */ /* 0x000fe200078e02ff */
[----:B---3--:R-:W3:Y:S01]  /*0f80*/  MUFU.RCP R2, R2 ;  /* 0x0000000200027308 */ /* 0x008ee20000001000 */
[----:B-1----:R-:W-:Y:S02]  /*0f90*/  IABS R7, R34 ;  /* 0x0000002200077213 */ /* 0x002fe40000000000 */
[----:B------:R-:W-:Y:S02]  /*0fa0*/  LOP3.LUT R8, R34, c[0x0][0x1c8], RZ, 0x3c, !PT ;  /* 0x0000720022087a12 */ /* 0x000fe400078e3cff */
[----:B--2---:R-:W-:-:S02]  /*0fb0*/  ISETP.NE.AND P1, PT, R15, RZ, PT ;  /* 0x000000ff0f00720c */ /* 0x004fc40003f25270 */
[----:B------:R-:W-:Y:S02]  /*0fc0*/  ISETP.GE.AND P2, PT, R8, RZ, PT ;  /* 0x000000ff0800720c */ /* 0x000fe40003f46270 */
[----:B------:R-:W-:Y:S02]  /*0fd0*/  SHF.L.U64.HI R8, R33, 0x7, R18 ;  /* 0x0000000721087819 */ /* 0x000fe40000010212 */
[----:B-----5:R-:W-:Y:S02]  /*0fe0*/  ISETP.NE.AND P6, PT, R19, RZ, PT ;  /* 0x000000ff1300720c */ /* 0x020fe40003fc5270 */
[----:B---3--:R-:W-:Y:S02]  /*0ff0*/  IADD3 R2, R2, 0xffffffe, RZ ;  /* 0x0ffffffe02027810 */ /* 0x008fe40007ffe0ff */
[----:B------:R-:W-:Y:S02]  /*1000*/  SEL R8, R8, RZ, P3 ;  /* 0x000000ff08087207 */ /* 0x000fe40001800000 */
[----:B------:R-:W1:Y:S01]  /*1010*/  F2I.FTZ.U32.TRUNC.NTZ R3, R2 ;  /* 0x0000000200037305 */ /* 0x000e62000021f000 */
[----:B------:R-:W-:-:S02]  /*1020*/  SHF.R.S32.HI R38, RZ, 0x1f, R34 ;  /* 0x0000001fff267819 */ /* 0x000fc40000011422 */
        /* <DEDUP_REMOVED lines=11> */
[----:B------:R-:W-:Y:S01]  /*10e0*/  IMAD.SHL.U32 R6, R33, 0x80, RZ ;  /* 0x0000008021067824 */ /* 0x000fe200078e00ff */
[----:B------:R-:W-:Y:S01]  /*10f0*/  ISETP.GT.U32.AND P4, PT, R11, R3, PT ;  /* 0x000000030b00720c */ /* 0x000fe20003f84070 */
[----:B------:R-:W-:-:S03]  /*1100*/  IMAD.WIDE.U32 R12, R33, c[0x0][0x224], RZ ;  /* 0x00008900210c7a25 */ /* 0x000fc600078e00ff */
[----:B------:R-:W-:Y:S01]  /*1110*/  SEL R6, R6, RZ, P3 ;  /* 0x000000ff06067207 */ /* 0x000fe20001800000 */
[----:B------:R-:W-:Y:S02]  /*1120*/  IMAD R5, R18, c[0x0][0x224], R7 ;  /* 0x0000890012057a24 */ /* 0x000fe400078e0207 */
[----:B------:R-:W-:Y:S01]  /*1130*/  IMAD R7, R21, R12, RZ ;  /* 0x0000000c15077224 */ /* 0x000fe200078e02ff */
[----:B------:R-:W-:Y:S02]  /*1140*/  IADD3 R6, P3, R14, R6, RZ ;  /* 0x000000060e067210 */ /* 0x000fe40007f7e0ff */
[----:B------:R-:W-:Y:S01]  /*1150*/  IADD3 R4, R13, R5, RZ ;  /* 0x000000050d047210 */ /* 0x000fe20007ffe0ff */
[C---:B------:R-:W-:Y:S02]  /*1160*/  IMAD.WIDE.U32 R12, R20.reuse, R12, RZ ;  /* 0x0000000c140c7225 */ /* 0x040fe400078e00ff */
[-C--:B------:R-:W-:Y:S02]  /*1170*/  @!P4 IADD3 R3, R3, -R11.reuse, RZ ;  /* 0x8000000b0303c210 */ /* 0x080fe40007ffe0ff */
[----:B------:R-:W-:Y:S01]  /*1180*/  IMAD R7, R20, R4, R7 ;  /* 0x0000000414077224 */ /* 0x000fe200078e0207 */
[----:B------:R-:W-:Y:S01]  /*1190*/  @!P4 IADD3 R2, R2, 0x1, RZ ;  /* 0x000000010202c810 */ /* 0x000fe20007ffe0ff */
[----:B------:R-:W-:Y:S01]  /*11a0*/  IMAD.X R8, R17, 0x1, R8, P3 ;  /* 0x0000000111087824 */ /* 0x000fe200018e0608 */
[----:B------:R-:W-:Y:S01]  /*11b0*/  ISETP.GE.U32.AND P5, PT, R3, R11, PT ;  /* 0x0000000b0300720c */ /* 0x000fe20003fa6070 */
[----:B------:R-:W-:Y:S01]  /*11c0*/  IMAD.WIDE.U32 R4, R20, R0, RZ ;  /* 0x0000000014047225 */ /* 0x000fe200078e00ff */
[----:B------:R-:W-:-:S02]  /*11d0*/  ISETP.NE.AND P3, PT, RZ, c[0x0][0x1c8], PT ;  /* 0x00007200ff007a0c */ /* 0x000fc40003f65270 */
[----:B------:R-:W-:Y:S01]  /*11e0*/  IADD3 R11, R13, R7, RZ ;  /* 0x000000070d0b7210 */ /* 0x000fe20007ffe0ff */
[C---:B------:R-:W-:Y:S01]  /*11f0*/  IMAD R15, R21.reuse, R6, RZ ;  /* 0x00000006150f7224 */ /* 0x040fe200078e02ff */
[----:B------:R-:W-:Y:S01]  /*1200*/  SEL R18, R12, R4, !P0 ;  /* 0x000000040c127207 */ /* 0x000fe20004000000 */
[----:B------:R-:W-:Y:S02]  /*1210*/  IMAD R3, R21, R0, RZ ;  /* 0x0000000015037224 */ /* 0x000fe400078e02ff */
[----:B------:R-:W-:-:S04]  /*1220*/  IMAD.WIDE.U32 R6, R20, R6, RZ ;  /* 0x0000000614067225 */ /* 0x000fc800078e00ff */
[----:B------:R-:W-:Y:S01]  /*1230*/  IMAD R8, R20, R8, R15 ;  /* 0x0000000814087224 */ /* 0x000fe200078e020f */
[----:B------:R-:W-:Y:S01]  /*1240*/  @P5 IADD3 R2, R2, 0x1, RZ ;  /* 0x0000000102025810 */ /* 0x000fe20007ffe0ff */
[----:B------:R-:W-:Y:S02]  /*1250*/  @P1 IMAD R4, R33, c[0x0][0x214], RZ ;  /* 0x0000850021041a24 */ /* 0x000fe400078e02ff */
[----:B----4-:R-:W-:Y:S01]  /*1260*/  IMAD.WIDE.U32 R20, R16, c[0x0][0x3d8], RZ ;  /* 0x0000f60010147a25 */ /* 0x010fe200078e00ff */
[----:B------:R-:W-:Y:S02]  /*1270*/  @!P2 IADD3 R2, -R2, RZ, RZ ;  /* 0x000000ff0202a210 */ /* 0x000fe40007ffe1ff */
[----:B------:R-:W-:Y:S01]  /*1280*/  @P1 SEL R4, R4, R0, !P0 ;  /* 0x0000000004041207 */ /* 0x000fe20004000000 */
[----:B------:R-:W-:Y:S01]  /*1290*/  @P0 IMAD.IADD R11, R5, 0x1, R3 ;  /* 0x00000001050b0824 */ /* 0x000fe200078e0203 */
[----:B------:R-:W-:Y:S01]  /*12a0*/  SEL R13, R20, RZ, P6 ;  /* 0x000000ff140d7207 */ /* 0x000fe20003000000 */
[----:B------:R-:W-:Y:S01]  /*12b0*/  IMAD R3, R16, c[0x0][0x3dc], R21 ;  /* 0x0000f70010037a24 */ /* 0x000fe200078e0215 */
[----:B------:R-:W-:Y:S01]  /*12c0*/  @!P3 LOP3.LUT R2, RZ, c[0x0][0x1c8], RZ, 0x33, !PT ;  /* 0x00007200ff02ba12 */ /* 0x000fe200078e33ff */
[C---:B------:R-:W-:Y:S01]  /*12d0*/  IMAD R20, R34.reuse, c[0x0][0x22c], RZ ;  /* 0x00008b0022147a24 */ /* 0x040fe200078e02ff */
[----:B------:R-:W-:Y:S01]  /*12e0*/  IADD3 R8, R7, R8, RZ ;  /* 0x0000000807087210 */ /* 0x000fe20007ffe0ff */
[----:B------:R-:W-:Y:S01]  /*12f0*/  @!P1 IMAD R5, R33, c[0x0][0x1c0], R34 ;  /* 0x0000700021059a24 */ /* 0x000fe200078e0222 */
[----:B------:R-:W-:Y:S01]  /*1300*/  SEL R15, R3, RZ, P6 ;  /* 0x000000ff030f7207 */ /* 0x000fe20003000000 */
[----:B------:R-:W-:Y:S01]  /*1310*/  @P1 IMAD R12, R34, c[0x0][0x234], R4 ;  /* 0x00008d00220c1a24 */ /* 0x000fe200078e0204 */
[----:B------:R-:W-:Y:S01]  /*1320*/  SHF.R.S32.HI R30, RZ, 0x1f, R20 ;  /* 0x0000001fff1e7819 */ /* 0x000fe20000011414 */
[----:B------:R-:W-:Y:S01]  /*1330*/  @!P1 IMAD R12, R5, c[0x0][0x214], RZ ;  /* 0x00008500050c9a24 */ /* 0x000fe200078e02ff */
        /* <DEDUP_REMOVED lines=9> */
.L_x_1240:
[----:B------:R-:W-:-:S04]  /*13d0*/  IMAD R16, R33, c[0x0][0x1c0], R34 ;  /* 0x0000700021107a24 */ /* 0x000fc800078e0222 */
[----:B------:R-:W-:Y:S02]  /*13e0*/  IMAD R16, R16, c[0x0][0x224], RZ ;  /* 0x0000890010107a24 */ /* 0x000fe400078e02ff */
.L_x_1241:
[----:B------:R-:W2:Y:S04]  /*13f0*/  LDL.64 R36, [R1] ;  /* 0x0000000001247983 */ /* 0x000ea80000100a00 */
[----:B------:R-:W3:Y:S01]  /*1400*/  LDL R32, [R1+0x8] ;  /* 0x0000080001207983 */ /* 0x000ee20000100800 */
[----:B------:R-:W-:Y:S01]  /*1410*/  IMAD R21, R31, c[0x0][0x1c0], RZ ;  /* 0x000070001f157a24 */ /* 0x000fe200078e02ff */
[----:B------:R-:W-:Y:S01]  /*1420*/  SHF.R.S32.HI R35, RZ, 0x1f, R232 ;  /* 0x0000001fff237819 */ /* 0x000fe200000114e8 */
[----:B------:R-:W-:Y:S01]  /*1430*/  IMAD R0, R17, c[0x0][0x370], RZ ;  /* 0x0000dc0011007a24 */ /* 0x000fe200078e02ff */
[----:B------:R-:W1:Y:S01]  /*1440*/  S2R R39, SR_TID.X ;  /* 0x0000000000277919 */ /* 0x000e620000002100 */
[----:B------:R-:W-:Y:S01]  /*1450*/  IMAD.SHL.U32 R3, R21, 0x40, RZ ;  /* 0x0000004015037824 */ /* 0x000fe200078e00ff */
[----:B------:R-:W-:Y:S01]  /*1460*/  BSSY B1, `(.L_x_1237) ;  /* 0x0000685000017945 */ /* 0x000fe20003800000 */
[----:B------:R-:W-:Y:S01]  /*1470*/  IMAD R7, R14, c[0x0][0x374], R0 ;  /* 0x0000dd000e077a24 */ /* 0x000fe200078e0200 */
[----:B------:R-:W4:Y:S01]  /*1480*/  S2R R40, SR_TID.X ;  /* 0x0000000000287919 */ /* 0x000f220000002100 */
[----:B------:R-:W-:-:S02]  /*1490*/  IADD3 R0, P2, R232, R14, RZ ;  /* 0x0000000ee8007210 */ /* 0x000fc40007f5e0ff */
[----:B-1----:R-:W-:-:S04]  /*14a0*/  SHF.R.S32.HI R39, RZ, 0x1f, R39 ;  /* 0x0000001fff277819 */ /* 0x002fc80000011427 */
[----:B----4-:R-:W-:-:S04]  /*14b0*/  LEA.HI R39, R39, R40, RZ, 0x5 ;  /* 0x0000002827277211 */ /* 0x010fc800078f28ff */
[----:B------:R-:W-:Y:S02]  /*14c0*/  SHF.R.S32.HI R39, RZ, 0x5, R39 ;  /* 0x00000005ff277819 */ /* 0x000fe40000011427 */
[----:B--2---:R-:W-:Y:S01]  /*14d0*/  IADD3 R4, P0, R36, R9, RZ ;  /* 0x0000000924047210 */ /* 0x004fe20007f1e0ff */
[----:B------:R-:W-:-:S04]  /*14e0*/  IMAD R9, R38, c[0x0][0x378], RZ ;  /* 0x0000de0026097a24 */ /* 0x000fc800078e02ff */
[----:B------:R-:W-:Y:S01]  /*14f0*/  IMAD.X R5, R37, 0x1, R10, P0 ;  /* 0x0000000125057824 */ /* 0x000fe200000e060a */
[----:B------:R-:W-:Y:S01]  /*1500*/  IADD3 R6, P1, P0, R6, R3, R20 ;  /* 0x0000000306067210 */ /* 0x000fe2000783e014 */
[----:B------:R-:W-:Y:S01]  /*1510*/  IMAD R9, R34, c[0x0][0x37c], R9 ;  /* 0x0000df0022097a24 */ /* 0x000fe200078e0209 */
[----:B------:R-:W-:Y:S01]  /*1520*/  SHF.R.S32.HI R3, RZ, 0x1f, R3 ;  /* 0x0000001fff037819 */ /* 0x000fe20000011403 */
[----:B------:R-:W-:-:S03]  /*1530*/  IMAD.WIDE.U32 R4, R14, c[0x0][0x370], R4 ;  /* 0x0000dc000e047a25 */ /* 0x000fc600078e0004 */
[----:B------:R-:W-:Y:S01]  /*1540*/  IADD3.X R8, R8, R3, R30, P1, P0 ;  /* 0x0000000308087210 */ /* 0x000fe20000fe041e */
[----:B------:R-:W-:Y:S01]  /*1550*/  IMAD.X R3, R35, 0x1, R17, P2 ;  /* 0x0000000123037824 */ /* 0x000fe200010e0611 */
[----:B------:R-:W-:Y:S02]  /*1560*/  IADD3 R10, P1, P0, R13, R6, R18 ;  /* 0x000000060d0a7210 */ /* 0x000fe4000783e012 */
[----:B------:R-:W-:Y:S01]  /*1570*/  IADD3 R5, R5, R7, RZ ;  /* 0x0000000705057210 */ /* 0x000fe20007ffe0ff */
[----:B------:R-:W-:Y:S01]  /*1580*/  IMAD R13, R3, c[0x0][0x190], RZ ;  /* 0x00006400030d7a24 */ /* 0x000fe200078e02ff */
[----:B------:R-:W-:Y:S01]  /*1590*/  IADD3.X R8, R15, R8, R11, P1, P0 ;  /* 0x000000080f087210 */ /* 0x000fe20000fe040b */
[----:B---3--:R-:W-:Y:S01]  /*15a0*/  IMAD R3, R39, R21, R32 ;  /* 0x0000001527037224 */ /* 0x008fe200078e0220 */
[----:B------:R-:W-:Y:S01]  /*15b0*/  ISETP.GE.AND P2, PT, R22, 0x1, PT ;  /* 0x000000011600780c */ /* 0x000fe20003f46270 */
[----:B------:R-:W-:Y:S01]  /*15c0*/  IMAD.WIDE.U32 R6, R0, c[0x0][0x190], R36 ;  /* 0x0000640000067a25 */ /* 0x000fe200078e0024 */
[----:B------:R-:W-:-:S02]  /*15d0*/  IADD3 R15, R14, R12, RZ ;  /* 0x0000000c0e0f7210 */ /* 0x000fc40007ffe0ff */
[----:B------:R-:W-:Y:S01]  /*15e0*/  MOV R30, 0x4 ;  /* 0x00000004001e7802 */ /* 0x000fe20000000f00 */
[----:B------:R-:W-:Y:S01]  /*15f0*/  IMAD.WIDE.U32 R4, R34, c[0x0][0x378], R4 ;  /* 0x0000de0022047a25 */ /* 0x000fe200078e0004 */
[----:B------:R-:W-:-:S03]  /*1600*/  IADD3 R6, P1, R29, R6, RZ ;  /* 0x000000061d067210 */ /* 0x000fc60007f3e0ff */
[----:B------:R-:W-:Y:S01]  /*1610*/  IMAD R13, R0, c[0x0][0x194], R13 ;  /* 0x00006500000d7a24 */ /* 0x000fe200078e020d */
[----:B------:R-:W-:Y:S01]  /*1620*/  IADD3 R0, P0, R3, R10, RZ ;  /* 0x0000000a03007210 */ /* 0x000fe20007f1e0ff */
[----:B------:R-:W-:Y:S02]  /*1630*/  IMAD.IADD R5, R5, 0x1, R9 ;  /* 0x0000000105057824 */ /* 0x000fe400078e0209 */
[----:B------:R-:W-:Y:S01]  /*1640*/  IMAD.IADD R14, R14, 0x1, R16 ;  /* 0x000000010e0e7824 */ /* 0x000fe200078e0210 */
[----:B------:R-:W-:Y:S01]  /*1650*/  LEA.HI.X.SX32 R9, R3, R8, 0x1, P0 ;  /* 0x0000000803097211 */ /* 0x000fe200000f0eff */
[----:B------:R-:W-:Y:S01]  /*1660*/  IMAD R3, R35, c[0x0][0x370], RZ ;  /* 0x0000dc0023037a24 */ /* 0x000fe200078e02ff */
[----:B------:R-:W-:Y:S01]  /*1670*/  IADD3.X R7, R23, R7, R13, P1, !PT ;  /* 0x0000000717077210 */ /* 0x000fe20000ffe40d */
[----:B------:R-:W-:Y:S01]  /*1680*/  IMAD R8, R38, c[0x0][0x1a8], RZ ;  /* 0x00006a0026087a24 */ /* 0x000fe200078e02ff */
[----:B------:R-:W-:Y:S01]  /*1690*/  LEA R188, P0, R0, c[0x0][0x350], 0x2 ;  /* 0x0000d40000bc7a11 */ /* 0x000fe200078010ff */
[----:B------:R-:W-:-:S02]  /*16a0*/  IMAD R3, R232, c[0x0][0x374], R3 ;  /* 0x0000dd00e8037a24 */ /* 0x000fc400078e0203 */
[----:B------:R-:W-:Y:S01]  /*16b0*/  IMAD.WIDE.U32 R4, R232, c[0x0][0x370], R4 ;  /* 0x0000dc00e8047a25 */ /* 0x000fe200078e0004 */
[----:B------:R-:W-:-:S03]  /*16c0*/  LEA.HI.X R189, R0, c[0x0][0x354], R9, 0x2, P0 ;  /* 0x0000d50000bd7a11 */ /* 0x000fc600000f1409 */
[----:B------:R-:W-:Y:S01]  /*16d0*/  IMAD R8, R34, c[0x0][0x1ac], R8 ;  /* 0x00006b0022087a24 */ /* 0x000fe200078e0208 */
[----:B------:R-:W-:Y:S01]  /*16e0*/  LEA R10, P0, R4, c[0x0][0x330], 0x1 ;  /* 0x0000cc00040a7a11 */ /* 0x000fe200078008ff */
[----:B------:R-:W-:-:S04]  /*16f0*/  IMAD.WIDE.U32 R6, R34, c[0x0][0x1a8], R6 ;  /* 0x00006a0022067a25 */ /* 0x000fc800078e0006 */
[----:B------:R-:W-:Y:S01]  /*1700*/  IMAD.IADD R0, R5, 0x1, R3 ;  /* 0x0000000105007824 */ /* 0x000fe200078e0203 */
[----:B------:R-:W-:Y:S01]  /*1710*/  IADD3 R8, R7, R8, RZ ;  /* 0x0000000807087210 */ /* 0x000fe20007ffe0ff */
[-C--:B------:R-:W-:Y:S01]  /*1720*/  IMAD.WIDE R200, R15, R30.reuse, c[0x0][0x200] ;  /* 0x000080000fc87625 */ /* 0x080fe200078e021e */
[----:B------:R-:W-:Y:S02]  /*1730*/  LEA R12, P1, R6, c[0x0][0x160], 0x1 ;  /* 0x00005800060c7a11 */ /* 0x000fe400078208ff */
[----:B------:R-:W-:Y:S01]  /*1740*/  LEA.HI.X R11, R4, c[0x0][0x334], R0, 0x1, P0 ;  /* 0x0000cd00040b7a11 */ /* 0x000fe200000f0c00 */
[----:B------:R-:W-:Y:S01]  /*1750*/  IMAD.WIDE R30, R14, R30, c[0x0][0x3c8] ;  /* 0x0000f2000e1e7625 */ /* 0x000fe200078e021e */
[----:B------:R-:W-:Y:S02]  /*1760*/  LEA.HI.X R13, R6, c[0x0][0x164], R8, 0x1, P1 ;  /* 0x00005900060d7a11 */ /* 0x000fe400008f0c08 */
[----:B------:R-:W-:Y:S01]  /*1770*/  LEA.HI.SX32 R0, R27, 0xffffffff, 0x1a ;  /* 0xffffffff1b007811 */ /* 0x000fe200078fd2ff */
[----:B------:R-:W-:Y:S05]  /*1780*/  @!P2 BRA `(.L_x_1242) ;  /* 0x00005dd00000a947 */ /* 0x000fea0003800000 */
[----:B------:R-:W2:Y:S01]  /*1790*/  LDL R27, [R1+0xc] ;  /* 0x00000c00011b7983 */ /* 0x000ea20000100800 */
[----:B------:R-:W-:Y:S01]  /*17a0*/  IMAD.WIDE.U32 R6, R242, c[0x0][0x198], R36 ;  /* 0x00006600f2067a25 */ /* 0x000fe200078e0024 */
[----:B------:R-:W-:-:S03]  /*17b0*/  IADD3 R15, R232, 0x20, RZ ;  /* 0x00000020e80f7810 */ /* 0x000fc60007ffe0ff */
[----:B------:R-:W-:Y:S02]  /*17c0*/  IMAD R3, R251, c[0x0][0x198], RZ ;  /* 0x00006600fb037a24 */ /* 0x000fe400078e02ff */
[----:B------:R-:W-:Y:S02]  /*17d0*/  IMAD.MOV.U32 R197, RZ, RZ, R0 ;  /* 0x000000ffffc57224 */ /* 0x000fe400078e0000 */
[----:B------:R-:W-:Y:S01]  /*17e0*/  IMAD R0, R227, -0x40, R191 ;  /* 0xffffffc0e3007824 */ /* 0x000fe200078e02bf */
[----:B------:R-:W-:Y:S01]  /*17f0*/  IADD3 R8, P3, R26, R6, RZ ;  /* 0x000000061a087210 */ /* 0x000fe20007f7e0ff */
[----:B------:R-:W-:-:S04]  /*1800*/  IMAD.WIDE.U32 R4, R242, c[0x0][0x1a0], R36 ;  /* 0x00006800f2047a25 */ /* 0x000fc800078e0024 */
[----:B------:R-:W-:Y:S02]  /*1810*/  IMAD R9, R251, c[0x0][0x1a0], RZ ;  /* 0x00006800fb097a24 */ /* 0x000fe400078e02ff */
[C---:B------:R-:W-:Y:S02]  /*1820*/  IMAD R14, R242.reuse, c[0x0][0x19c], R3 ;  /* 0x00006700f20e7a24 */ /* 0x040fe400078e0203 */
[----:B------:R-:W-:Y:S01]  /*1830*/  IMAD R22, R197, -0x40, R22 ;  /* 0xffffffc0c5167824 */ /* 0x000fe200078e0216 */
[C---:B------:R-:W-:Y:S01]  /*1840*/  ISETP.GE.AND P1, PT, R15.reuse, R0, PT ;  /* 0x000000000f00720c */ /* 0x040fe20003f26270 */
[----:B------:R-:W-:Y:S01]  /*1850*/  IMAD R3, R242, c[0x0][0x1a4], R9 ;  /* 0x00006900f2037a24 */ /* 0x000fe200078e0209 */
[----:B------:R-:W-:Y:S02]  /*1860*/  IADD3 R6, P0, R24, R4, RZ ;  /* 0x0000000418067210 */ /* 0x000fe40007f1e0ff */
[----:B------:R-:W-:Y:S02]  /*1870*/  IADD3.X R9, R28, R7, R14, P3, !PT ;  /* 0x000000071c097210 */ /* 0x000fe40001ffe40e */
[----:B------:R-:W-:Y:S01]  /*1880*/  ISETP.GE.AND P3, PT, R15, R22, PT ;  /* 0x000000160f00720c */ /* 0x000fe20003f66270 */
[----:B------:R-:W-:Y:S01]  /*1890*/  IMAD.MOV.U32 R180, RZ, RZ, 0x40 ;  /* 0x00000040ffb47424 */ /* 0x000fe200078e00ff */
[----:B------:R-:W-:Y:S01]  /*18a0*/  ISETP.GE.AND P2, PT, R232, R0, PT ;  /* 0x00000000e800720c */ /* 0x000fe20003f46270 */
[----:B------:R-:W-:Y:S01]  /*18b0*/  IMAD R0, R19, c[0x0][0x1b8], RZ ;  /* 0x00006e0013007a24 */ /* 0x000fe200078e02ff */
[----:B------:R-:W-:Y:S01]  /*18c0*/  IADD3.X R7, R25, R5, R3, P0, !PT ;  /* 0x0000000519077210 */ /* 0x000fe200007fe403 */
[----:B------:R-:W-:-:S02]  /*18d0*/  IMAD R3, R19, c[0x0][0x1b0], RZ ;  /* 0x00006c0013037a24 */ /* 0x000fc400078e02ff */
[----:B------:R-:W-:Y:S01]  /*18e0*/  IMAD.WIDE.U32 R4, R2, c[0x0][0x1b0], R8 ;  /* 0x00006c0002047a25 */ /* 0x000fe200078e0008 */
[----:B------:R-:W-:-:S03]  /*18f0*/  @!P1 IADD3 R16, P0, R232, 0x20, RZ ;  /* 0x00000020e8109810 */ /* 0x000fc60007f1e0ff */
[C---:B------:R-:W-:Y:S02]  /*1900*/  IMAD R14, R2.reuse, c[0x0][0x1b4], R3 ;  /* 0x00006d00020e7a24 */ /* 0x040fe400078e0203 */
[----:B------:R-:W-:Y:S02]  /*1910*/  IMAD R0, R2, c[0x0][0x1bc], R0 ;  /* 0x00006f0002007a24 */ /* 0x000fe400078e0200 */
[----:B------:R-:W-:-:S04]  /*1920*/  IMAD.WIDE.U32 R8, R180, c[0x0][0x190], RZ ;  /* 0x00006400b4087a25 */ /* 0x000fc800078e00ff */
[----:B------:R-:W-:Y:S02]  /*1930*/  IMAD.MOV.U32 R192, RZ, RZ, R12 ;  /* 0x000000ffffc07224 */ /* 0x000fe400078e000c */
[----:B------:R-:W-:-:S04]  /*1940*/  IMAD.WIDE.U32 R2, R2, c[0x0][0x1b8], R6 ;  /* 0x00006e0002027a25 */ /* 0x000fc800078e0006 */
[----:B------:R-:W-:Y:S02]  /*1950*/  IMAD.MOV.U32 R194, RZ, RZ, R10 ;  /* 0x000000ffffc27224 */ /* 0x000fe400078e000a */
[----:B------:R-:W-:Y:S01]  /*1960*/  IMAD.WIDE.U32 R6, R180, c[0x0][0x370], RZ ;  /* 0x0000dc00b4067a25 */ /* 0x000fe200078e00ff */
[----:B------:R-:W-:Y:S02]  /*1970*/  @!P3 IADD3 R10, P4, R192, R8, RZ ;  /* 0x00000008c00ab210 */ /* 0x000fe40007f9e0ff */
[----:B------:R-:W-:Y:S01]  /*1980*/  @!P1 IADD3.X R8, RZ, R35, RZ, P0, !PT ;  /* 0x00000023ff089210 */ /* 0x000fe200007fe4ff */
[----:B------:R-:W-:Y:S01]  /*1990*/  IMAD.MOV.U32 R193, RZ, RZ, R13 ;  /* 0x000000ffffc17224 */ /* 0x000fe200078e000d */
[----:B------:R-:W-:Y:S01]  /*19a0*/  MOV R195, R11 ;  /* 0x0000000b00c37202 */ /* 0x000fe20000000f00 */
[----:B------:R-:W-:Y:S01]  /*19b0*/  IMAD R13, R180, c[0x0][0x374], RZ ;  /* 0x0000dd00b40d7a24 */ /* 0x000fe200078e02ff */
[----:B------:R-:W-:Y:S01]  /*19c0*/  @!P3 IADD3 R12, P5, R194, R6, RZ ;  /* 0x00000006c20cb210 */ /* 0x000fe20007fbe0ff */
[----:B------:R-:W-:-:S02]  /*19d0*/  IMAD.IADD R5, R5, 0x1, R14 ;  /* 0x0000000105057824 */ /* 0x000fc400078e020e */
[----:B------:R-:W-:Y:S01]  /*19e0*/  IMAD R11, R180, c[0x0][0x194], RZ ;  /* 0x00006500b40b7a24 */ /* 0x000fe200078e02ff */
[----:B------:R-:W-:Y:S01]  /*19f0*/  @!P3 IADD3.X R13, R195, R7, R13, P5, !PT ;  /* 0x00000007c30db210 */ /* 0x000fe20002ffe40d */
[----:B------:R-:W-:Y:S01]  /*1a00*/  IMAD.IADD R3, R3, 0x1, R0 ;  /* 0x0000000103037824 */ /* 0x000fe200078e0200 */
[----:B------:R-:W-:Y:S01]  /*1a10*/  @!P1 IADD3 R0, P0, R232, 0x20, RZ ;  /* 0x00000020e8009810 */ /* 0x000fe20007f1e0ff */
[----:B------:R-:W-:Y:S02]  /*1a20*/  @!P1 IMAD R8, R8, c[0x0][0x198], RZ ;  /* 0x0000660008089a24 */ /* 0x000fe400078e02ff */
[----:B------:R-:W-:Y:S02]  /*1a30*/  @!P1 IMAD.MOV.U32 R6, RZ, RZ, R4 ;  /* 0x000000ffff069224 */ /* 0x000fe400078e0004 */
[----:B------:R-:W-:Y:S01]  /*1a40*/  @!P1 IMAD.MOV.U32 R7, RZ, RZ, R5 ;  /* 0x000000ffff079224 */ /* 0x000fe200078e0005 */
[----:B------:R-:W-:Y:S01]  /*1a50*/  @!P3 IADD3.X R11, R193, R9, R11, P4, !PT ;  /* 0x00000009c10bb210 */ /* 0x000fe200027fe40b */
[----:B------:R-:W-:-:S02]  /*1a60*/  @!P1 IMAD R15, R16, c[0x0][0x19c], R8 ;  /* 0x00006700100f9a24 */ /* 0x000fc400078e0208 */
[----:B------:R-:W-:Y:S01]  /*1a70*/  @!P1 IMAD.WIDE.U32 R16, R16, c[0x0][0x198], R6 ;  /* 0x0000660010109a25 */ /* 0x000fe200078e0006 */
[----:B------:R-:W-:-:S03]  /*1a80*/  @!P1 MOV R18, R2 ;  /* 0x0000000200129202 */ /* 0x000fc60000000f00 */
[----:B------:R-:W-:Y:S02]  /*1a90*/  @!P1 IMAD.X R9, RZ, RZ, R35, P0 ;  /* 0x000000ffff099224 */ /* 0x000fe400000e0623 */
[----:B------:R-:W-:Y:S02]  /*1aa0*/  @!P2 IMAD R6, R35, c[0x0][0x198], RZ ;  /* 0x000066002306aa24 */ /* 0x000fe400078e02ff */
[----:B------:R-:W-:Y:S02]  /*1ab0*/  @!P1 IMAD.MOV.U32 R19, RZ, RZ, R3 ;  /* 0x000000ffff139224 */ /* 0x000fe400078e0003 */
[----:B------:R-:W-:Y:S02]  /*1ac0*/  @!P1 IMAD R7, R9, c[0x0][0x1a0], RZ ;  /* 0x0000680009079a24 */ /* 0x000fe400078e02ff */
[----:B------:R-:W-:Y:S02]  /*1ad0*/  @!P2 IMAD R8, R35, c[0x0][0x1a0], RZ ;  /* 0x000068002308aa24 */ /* 0x000fe400078e02ff */
[----:B------:R-:W-:-:S02]  /*1ae0*/  @!P2 IMAD R6, R232, c[0x0][0x19c], R6 ;  /* 0x00006700e806aa24 */ /* 0x000fc400078e0206 */
[----:B------:R-:W-:Y:S01]  /*1af0*/  @!P2 IMAD.WIDE.U32 R4, R232, c[0x0][0x198], R4 ;  /* 0x00006600e804aa25 */ /* 0x000fe200078e0004 */
[----:B------:R-:W-:-:S03]  /*1b00*/  LEA.HI R14, R197, R197, RZ, 0x1 ;  /* 0x000000c5c50e7211 */ /* 0x000fc600078f08ff */
[C---:B------:R-:W-:Y:S02]  /*1b10*/  @!P1 IMAD R23, R0.reuse, c[0x0][0x1a4], R7 ;  /* 0x0000690000179a24 */ /* 0x040fe400078e0207 */
[----:B------:R-:W-:Y:S01]  /*1b20*/  @!P1 IMAD.WIDE.U32 R18, R0, c[0x0][0x1a0], R18 ;  /* 0x0000680000129a25 */ /* 0x000fe200078e0012 */
[----:B------:R-:W-:-:S03]  /*1b30*/  @!P2 IADD3 R0, R5, R6, RZ ;  /* 0x000000060500a210 */ /* 0x000fc60007ffe0ff */
[----:B------:R-:W-:Y:S01]  /*1b40*/  @!P2 IMAD R20, R232, c[0x0][0x1a4], R8 ;  /* 0x00006900e814aa24 */ /* 0x000fe200078e0208 */
[----:B------:R-:W-:Y:S01]  /*1b50*/  @!P2 LEA R8, P4, R4, c[0x0][0x168], 0x1 ;  /* 0x00005a000408aa11 */ /* 0x000fe200078808ff */
[----:B------:R-:W-:Y:S01]  /*1b60*/  @!P1 IMAD.IADD R5, R17, 0x1, R15 ;  /* 0x0000000111059824 */ /* 0x000fe200078e020f */
[----:B------:R-:W-:Y:S01]  /*1b70*/  LOP3.LUT R21, R14, 0xfffffffe, RZ, 0xc0, !PT ;  /* 0xfffffffe0e157812 */ /* 0x000fe200078ec0ff */
[----:B------:R-:W-:Y:S01]  /*1b80*/  @!P2 IMAD.WIDE.U32 R14, R232, c[0x0][0x1a0], R2 ;  /* 0x00006800e80eaa25 */ /* 0x000fe200078e0002 */
[----:B------:R-:W-:Y:S02]  /*1b90*/  @!P1 LEA R6, P0, R16, c[0x0][0x168], 0x1 ;  /* 0x00005a0010069a11 */ /* 0x000fe400078008ff */
[----:B------:R-:W-:Y:S02]  /*1ba0*/  @!P2 LEA.HI.X R9, R4, c[0x0][0x16c], R0, 0x1, P4 ;  /* 0x00005b000409aa11 */ /* 0x000fe400020f0c00 */
[----:B------:R-:W-:Y:S01]  /*1bb0*/  ISETP.GE.AND P4, PT, R232, R22, PT ;  /* 0x00000016e800720c */ /* 0x000fe20003f86270 */
[----:B------:R-:W-:Y:S01]  /*1bc0*/  @P6 BAR.SYNC.DEFER_BLOCKING 0x0 ;  /* 0x0000000000006b1d */ /* 0x000fe20000010000 */
[----:B------:R-:W-:Y:S01]  /*1bd0*/  @!P1 LEA.HI.X R7, R16, c[0x0][0x16c], R5, 0x1, P0 ;  /* 0x00005b0010079a11 */ /* 0x000fe200000f0c05 */
[----:B------:R-:W-:Y:S01]  /*1be0*/  IMAD.IADD R16, R197, 0x1, -R21 ;  /* 0x00000001c5107824 */ /* 0x000fe200078e0a15 */
[----:B------:R-:W-:-:S02]  /*1bf0*/  @!P2 IADD3 R0, R15, R20, RZ ;  /* 0x000000140f00a210 */ /* 0x000fc40007ffe0ff */
[----:B------:R-:W-:-:S04]  /*1c00*/  @!P2 LEA R4, P0, R14, c[0x0][0x170], 0x1 ;  /* 0x00005c000e04aa11 */ /* 0x000fc800078008ff */
[----:B------:R-:W-:Y:S02]  /*1c10*/  @!P2 LEA.HI.X R5, R14, c[0x0][0x174], R0, 0x1, P0 ;  /* 0x00005d000e05aa11 */ /* 0x000fe400000f0c00 */
[----:B------:R-:W-:Y:S01]  /*1c20*/  ISETP.NE.AND P0, PT, R16, 0x1, PT ;  /* 0x000000011000780c */ /* 0x000fe20003f05270 */
[----:B------:R-:W-:Y:S01]  /*1c30*/  IMAD.MOV.U32 R229, RZ, RZ, c[0x0][0x30c] ;  /* 0x0000c300ffe57624 */ /* 0x000fe200078e00ff */
[----:B------:R-:W-:Y:S01]  /*1c40*/  MOV R228, c[0x0][0x308] ;  /* 0x0000c20000e47a02 */ /* 0x000fe20000000f00 */
[----:B------:R-:W3:Y:S04]  /*1c50*/  LDL R14, [R1+0x10] ;  /* 0x00001000010e7983 */ /* 0x000ee80000100800 */
        /* <DEDUP_REMOVED lines=18> */
[----:B--2---:R-:W-:-:S04]  /*1d80*/  IADD3 R0, R27, 0x3000, RZ ;  /* 0x000030001b007810 */ /* 0x004fc80007ffe0ff */
[----:B------:R-:W-:-:S05]  /*1d90*/  SEL R0, R0, R27, !P0 ;  /* 0x0000001b00007207 */ /* 0x000fca0004000000 */
        /* <DEDUP_REMOVED lines=66> */
[----:B------:R1:W-:Y:S01]  /*21c0*/  @P1 STS.128 [R196+0x1d000], RZ ;  /* 0x01d000ffc4001388 */ /* 0x0003e20000000c00 */
[----:B------:R-:W-:-:S03]  /*21d0*/  ISETP.GE.AND P2, PT, R209, R22, PT ;  /* 0x00000016d100720c */ /* 0x000fc60003f46270 */
[----:B----4-:R4:W3:Y:S04]  /*21e0*/  LDG.E.64 R4, [R228.64+0x8] ;  /* 0x00000806e4047981 */ /* 0x0108e8000c1e1b00 */
[----:B----4-:R-:W4:Y:S01]  /*21f0*/  LDG.E.64 R228, [R228.64] ;  /* 0x00000006e4e47981 */ /* 0x010f22000c1e1b00 */
[----:B------:R-:W-:Y:S01]  /*2200*/  @!P1 IMAD.IADD R3, R19, 0x1, R23 ;  /* 0x0000000113039824 */ /* 0x000fe200078e0217 */
[----:B------:R-:W-:-:S04]  /*2210*/  @!P1 LEA R2, P5, R18, c[0x0][0x170], 0x1 ;  /* 0x00005c0012029a11 */ /* 0x000fc800078a08ff */
[----:B------:R-:W-:Y:S02]  /*2220*/  @!P1 LEA.HI.X R3, R18, c[0x0][0x174], R3, 0x1, P5 ;  /* 0x00005d0012039a11 */ /* 0x000fe400028f0c03 */
[----:B------:R-:W-:-:S03]  /*2230*/  IADD3 R0, R209, 0x8, RZ ;  /* 0x00000008d1007810 */ /* 0x000fc60007ffe0ff */
[----:B------:R-:W-:Y:S01]  /*2240*/  @!PT LDS RZ, [RZ] ;  /* 0x00000000fffff984 */ /* 0x000fe20000000800 */
[----:B------:R-:W-:Y:S01]  /*2250*/  @!PT LDS RZ, [RZ] ;  /* 0x00000000fffff984 */ /* 0x000fe20000000800 */
[----:B------:R-:W-:Y:S01]  /*2260*/  @!PT LDS RZ, [RZ] ;  /* 0x00000000fffff984 */ /* 0x000fe20000000800 */
[----:B------:R1:W-:Y:S04]  /*2270*/  @!P1 LDGSTS.E.BYPASS.LTC128B.128 [R196+0x19000], [R2.64] ;  /* 0x1900000002c49fae */ /* 0x0003e8000b901d46 */
[----:B------:R1:W-:Y:S04]  /*2280*/  @!P1 LDGSTS.E.BYPASS.LTC128B.128 [R196+0x1b000], [R2.64+0x80] ;  /* 0x1b00008002c49fae */ /* 0x0003e8000b901d46 */
[----:B------:R1:W-:Y:S01]  /*2290*/  @!P1 LDGSTS.E.BYPASS.LTC128B.128 [R196+0x1d000], [R2.64+0x100] ;  /* 0x1d00010002c49fae */ /* 0x0003e2000b901d46 */
[----:B------:R-:W-:Y:S01]  /*22a0*/  ISETP.GE.AND P1, PT, R0, R22, PT ;  /* 0x000000160000720c */ /* 0x000fe20003f26270 */
[----:B------:R-:W-:Y:S01]  /*22b0*/  IMAD.MOV.U32 R199, RZ, RZ, 0x7f800000 ;  /* 0x7f800000ffc77424 */ /* 0x000fe200078e00ff */
[----:B------:R-:W-:Y:S01]  /*22c0*/  MOV R202, 0x7f800000 ;  /* 0x7f80000000ca7802 */ /* 0x000fe20000000f00 */
[----:B------:R-:W-:Y:S01]  /*22d0*/  IMAD R0, R33, c[0x0][0x1c0], R34 ;  /* 0x0000700021007a24 */ /* 0x000fe200078e0222 */
[----:B--2---:R-:W-:Y:S01]  /*22e0*/  SHF.R.S32.HI R6, RZ, 0x1f, R32 ;  /* 0x0000001fff067819 */ /* 0x004fe20000011420 */
[----:B------:R-:W0:Y:S02]  /*22f0*/  LDGDEPBAR ;  /* 0x00000000000079af */ /* 0x000e240000000000 */
[----:B------:R-:W-:-:S02]  /*2300*/  IMAD.SHL.U32 R0, R0, 0x20, RZ ;  /* 0x0000002000007824 */ /* 0x000fc400078e00ff */
[----:B-1----:R-:W-:-:S05]  /*2310*/  IMAD.WIDE R2, R209, 0x4, R200 ;  /* 0x00000004d1027825 */ /* 0x002fca00078e02c8 */
[----:B------:R1:W5:Y:S04]  /*2320*/  @!P2 LDG.E R199, [R2.64] ;  /* 0x0000000602c7a981 */ /* 0x000368000c1e1900 */
[----:B------:R1:W5:Y:S02]  /*2330*/  @!P1 LDG.E R202, [R2.64+0x20] ;  /* 0x0000200602ca9981 */ /* 0x000364000c1e1900 */
[----:B-1----:R-:W-:Y:S02]  /*2340*/  IADD3 R3, R242, 0x40, RZ ;  /* 0x00000040f2037810 */ /* 0x002fe40007ffe0ff */
[----:B------:R-:W-:Y:S02]  /*2350*/  SHF.R.S32.HI R2, RZ, 0x1f, R0 ;  /* 0x0000001fff027819 */ /* 0x000fe40000011400 */
[----:B------:R-:W-:Y:S01]  /*2360*/  ISETP.GE.AND P3, PT, R3, R191, PT ;  /* 0x000000bf0300720c */ /* 0x000fe20003f66270 */
[----:B------:R-:W-:-:S02]  /*2370*/  IMAD.MOV.U32 R185, RZ, RZ, 0x20 ;  /* 0x00000020ffb97424 */ /* 0x000fc400078e00ff */
[----:B------:R-:W-:Y:S01]  /*2380*/  IMAD.SHL.U32 R176, R187, 0x2, RZ ;  /* 0x00000002bbb07824 */ /* 0x000fe200078e00ff */
        /* <DEDUP_REMOVED lines=50> */
[----:B------:R-:W-:Y:S02]  /*26b0*/  IADD3 R0, R186, 0x3000, RZ ;  /* 0x00003000ba007810 */ /* 0x000fe40007ffe0ff */
[----:B------:R-:W-:Y:S02]  /*26c0*/  IADD3.X R236, R2, R5, R6, P2, P1 ;  /* 0x0000000502ec7210 */ /* 0x000fe400017e2406 */
[----:B------:R-:W-:Y:S02]  /*26d0*/  SEL R0, R0, R186, !P0 ;  /* 0x000000ba00007207 */ /* 0x000fe40004000000 */
[----:B------:R-:W-:Y:S02]  /*26e0*/  IADD3 R2, R187, 0x3000, RZ ;  /* 0x00003000bb027810 */ /* 0x000fe40007ffe0ff */
[----:B------:R-:W-:Y:S02]  /*26f0*/  SHF.L.U32 R168, R0, 0x1, RZ ;  /* 0x0000000100a87819 */ /* 0x000fe400000006ff */
[----:B------:R-:W1:Y:S01]  /*2700*/  @P3 S2R R0, SR_TID.X ;  /* 0x0000000000003919 */ /* 0x000e620000002100 */
[----:B------:R-:W-:-:S05]  /*2710*/  SEL R2, R2, R187, !P0 ;  /* 0x000000bb02027207 */ /* 0x000fca0004000000 */
[----:B------:R-:W-:Y:S02]  /*2720*/  IMAD.SHL.U32 R175, R2, 0x2, RZ ;  /* 0x0000000202af7824 */ /* 0x000fe400078e00ff */
[----:B------:R-:W-:-:S04]  /*2730*/  IMAD.MOV.U32 R2, RZ, RZ, c[0x0][0x22c] ;  /* 0x00008b00ff027624 */ /* 0x000fc800078e00ff */
[----:B------:R-:W-:-:S04]  /*2740*/  IMAD R2, R2, c[0x0][0x1c0], RZ ;  /* 0x0000700002027a24 */ /* 0x000fc800078e02ff */
[----:B------:R-:W-:Y:S01]  /*2750*/  IMAD.SHL.U32 R230, R2, 0x10, RZ ;  /* 0x0000001002e67824 */ /* 0x000fe200078e00ff */
[----:B----4-:R-:W-:Y:S01]  /*2760*/  IADD3 R3, R228, 0x3c6ef372, RZ ;  /* 0x3c6ef372e4037810 */ /* 0x010fe20007ffe0ff */
[----:B------:R-:W-:Y:S01]  /*2770*/  IMAD.SHL.U32 R198, R2, 0x8, RZ ;  /* 0x0000000802c67824 */ /* 0x000fe200078e00ff */
[----:B------:R-:W-:Y:S02]  /*2780*/  IADD3 R3, R229, 0x32370b8f, RZ ;  /* 0x32370b8fe5037810 */ /* 0x000fe40007ffe0ff */
[C---:B------:R-:W-:Y:S02]  /*2790*/  IADD3 R249, R230.reuse, 0x20, RZ ;  /* 0x00000020e6f97810 */ /* 0x040fe40007ffe0ff */
[C---:B------:R-:W-:Y:S02]  /*27a0*/  IADD3 R246, R230.reuse, 0x80, RZ ;  /* 0x00000080e6f67810 */ /* 0x040fe40007ffe0ff */
[C---:B------:R-:W-:Y:S02]  /*27b0*/  IADD3 R248, R230.reuse, 0x40, RZ ;  /* 0x00000040e6f87810 */ /* 0x040fe40007ffe0ff */
[----:B------:R-:W-:-:S02]  /*27c0*/  IADD3 R247, R230, 0x60, RZ ;  /* 0x00000060e6f77810 */ /* 0x000fc40007ffe0ff */
[----:B------:R-:W-:Y:S01]  /*27d0*/  IADD3 R245, R230, 0xa0, RZ ;  /* 0x000000a0e6f57810 */ /* 0x000fe20007ffe0ff */
[----:B-1----:R-:W-:Y:S01]  /*27e0*/  @P3 IMAD.SHL.U32 R0, R0, 0x2, RZ ;  /* 0x0000000200003824 */ /* 0x002fe200078e00ff */
[----:B------:R-:W-:Y:S01]  /*27f0*/  IADD3 R3, R228, 0x1715609d, RZ ;  /* 0x1715609de4037810 */ /* 0x000fe20007ffe0ff */
[C---:B------:R-:W-:Y:S01]  /*2800*/  IMAD.IADD R241, R198.reuse, 0x1, R249 ;  /* 0x00000001c6f17824 */ /* 0x040fe200078e02f9 */
[----:B------:R-:W-:Y:S01]  /*2810*/  IADD3 R3, R229, 0x646e171e, RZ ;  /* 0x646e171ee5037810 */ /* 0x000fe20007ffe0ff */
[----:B------:R-:W-:Y:S01]  /*2820*/  IMAD.IADD R238, R198, 0x1, R246 ;  /* 0x00000001c6ee7824 */ /* 0x000fe200078e02f6 */
[----:B------:R-:W-:Y:S01]  /*2830*/  SHF.L.U32 R3, R244, 0x5, RZ ;  /* 0x00000005f4037819 */ /* 0x000fe200000006ff */
[C---:B------:R-:W-:Y:S01]  /*2840*/  IMAD.IADD R240, R198.reuse, 0x1, R248 ;  /* 0x00000001c6f07824 */ /* 0x040fe200078e02f8 */
[C---:B------:R-:W-:Y:S01]  /*2850*/  IADD3 R239, R198.reuse, R247, RZ ;  /* 0x000000f7c6ef7210 */ /* 0x040fe20007ffe0ff */
[----:B------:R-:W-:Y:S01]  /*2860*/  IMAD.IADD R237, R198, 0x1, R245 ;  /* 0x00000001c6ed7824 */ /* 0x000fe200078e02f5 */
[----:B------:R-:W-:-:S02]  /*2870*/  IADD3 R5, R228, -0x61c88647, RZ ;  /* 0x9e3779b9e4057810 */ /* 0x000fc40007ffe0ff */
[C---:B------:R-:W-:Y:S02]  /*2880*/  IADD3 R4, R229.reuse, -0x4498517b, RZ ;  /* 0xbb67ae85e5047810 */ /* 0x040fe40007ffe0ff */
[C---:B------:R-:W-:Y:S02]  /*2890*/  IADD3 R5, R229.reuse, 0x76cf5d0a, RZ ;  /* 0x76cf5d0ae5057810 */ /* 0x040fe40007ffe0ff */
[C---:B------:R-:W-:Y:S02]  /*28a0*/  IADD3 R4, R228.reuse, -0x255992d5, RZ ;  /* 0xdaa66d2be4047810 */ /* 0x040fe40007ffe0ff */
[----:B------:R-:W-:Y:S02]  /*28b0*/  IADD3 R5, R228, 0x78dde6e4, RZ ;  /* 0x78dde6e4e4057810 */ /* 0x000fe40007ffe0ff */
[----:B------:R-:W-:Y:S02]  /*28c0*/  IADD3 R4, R229, -0x126145ec, RZ ;  /* 0xed9eba14e5047810 */ /* 0x000fe40007ffe0ff */
[----:B------:R-:W-:-:S02]  /*28d0*/  R2P PR, R14, 0x6 ;  /* 0x000000060e007804 */ /* 0x000fc40000000000 */
[----:B------:R-:W-:Y:S01]  /*28e0*/  IADD3 R5, R229, -0x56f99767, RZ ;  /* 0xa9066899e5057810 */ /* 0x000fe20007ffe0ff */
[----:B------:R-:W-:Y:S01]  /*28f0*/  IMAD.IADD R5, R198, 0x1, R240 ;  /* 0x00000001c6057824 */ /* 0x000fe200078e02f0 */
[----:B------:R-:W-:Y:S01]  /*2900*/  IADD3 R4, R228, -0x4ab325aa, RZ ;  /* 0xb54cda56e4047810 */ /* 0x000fe20007ffe0ff */
[C---:B------:R-:W-:Y:S01]  /*2910*/  IMAD.IADD R4, R198.reuse, 0x1, R239 ;  /* 0x00000001c6047824 */ /* 0x040fe200078e02ef */
[----:B------:R-:W-:Y:S01]  /*2920*/  @P3 LOP3.LUT R235, R3, 0x6, R0, 0xf8, !PT ;  /* 0x0000000603eb3812 */ /* 0x000fe200078ef800 */
[C---:B------:R-:W-:Y:S01]  /*2930*/  IMAD.IADD R0, R198.reuse, 0x1, R237 ;  /* 0x00000001c6007824 */ /* 0x040fe200078e02ed */
[C---:B------:R-:W-:Y:S02]  /*2940*/  IADD3 R6, R198.reuse, R241, RZ ;  /* 0x000000f1c6067210 */ /* 0x040fe40007ffe0ff */
[C---:B------:R-:W-:Y:S01]  /*2950*/  IADD3 R3, R198.reuse, R238, RZ ;  /* 0x000000eec6037210 */ /* 0x040fe20007ffe0ff */
[C---:B------:R-:W-:Y:S01]  /*2960*/  IMAD.IADD R217, R198.reuse, 0x1, R4 ;  /* 0x00000001c6d97824 */ /* 0x040fe200078e0204 */
[----:B------:R-:W-:Y:S01]  /*2970*/  SEL R185, R185, 0xffffffe0, !P1 ;  /* 0xffffffe0b9b97807 */ /* 0x000fe20004800000 */
[C---:B------:R-:W-:Y:S01]  /*2980*/  IMAD.IADD R221, R198.reuse, 0x1, R6 ;  /* 0x00000001c6dd7824 */ /* 0x040fe200078e0206 */
[C---:B------:R-:W-:Y:S01]  /*2990*/  IADD3 R219, R198.reuse, R5, RZ ;  /* 0x00000005c6db7210 */ /* 0x040fe20007ffe0ff */
[C---:B------:R-:W-:Y:S01]  /*29a0*/  IMAD.IADD R215, R198.reuse, 0x1, R3 ;  /* 0x00000001c6d77824 */ /* 0x040fe200078e0203 */
[----:B------:R-:W-:Y:S01]  /*29b0*/  IADD3 R213, R198, R0, RZ ;  /* 0x00000000c6d57210 */ /* 0x000fe20007ffe0ff */
[----:B------:R-:W-:Y:S01]  /*29c0*/  IMAD.IADD R177, R185, 0x1, R176 ;  /* 0x00000001b9b17824 */ /* 0x000fe200078e02b0 */
[----:B------:R-:W-:Y:S01]  /*29d0*/  SEL R180, R180, 0xffffffc0, !P2 ;  /* 0xffffffc0b4b47807 */ /* 0x000fe20005000000 */
[C---:B------:R-:W-:Y:S01]  /*29e0*/  IMAD.IADD R220, R198.reuse, 0x1, R221 ;  /* 0x00000001c6dc7824 */ /* 0x040fe200078e02dd */
[C---:B------:R-:W-:Y:S01]  /*29f0*/  IADD3 R216, R198.reuse, R217, RZ ;  /* 0x000000d9c6d87210 */ /* 0x040fe20007ffe0ff */
[C---:B------:R-:W-:Y:S01]  /*2a00*/  IMAD.IADD R214, R198.reuse, 0x1, R215 ;  /* 0x00000001c6d67824 */ /* 0x040fe200078e02d7 */
[----:B------:R-:W-:Y:S01]  /*2a10*/  IADD3 R182, R181, R185, RZ ;  /* 0x000000b9b5b67210 */ /* 0x000fe20007ffe0ff */
[----:B------:R-:W-:-:S02]  /*2a20*/  IMAD.IADD R218, R198, 0x1, R219 ;  /* 0x00000001c6da7824 */ /* 0x000fc400078e02db */
[----:B------:R-:W-:Y:S01]  /*2a30*/  IMAD.IADD R212, R198, 0x1, R213 ;  /* 0x00000001c6d47824 */ /* 0x000fe200078e02d5 */
[----:B------:R-:W-:Y:S01]  /*2a40*/  CS2R R32, SRZ ;  /* 0x0000000000207805 */ /* 0x000fe2000001ff00 */
[----:B------:R-:W-:Y:S01]  /*2a50*/  IMAD.WIDE.U32 R210, R210, -0x2daee0ad, RZ ;  /* 0xd2511f53d2d27825 */ /* 0x000fe200078e00ff */
[C---:B------:R-:W-:Y:S02]  /*2a60*/  IADD3 R184, R180.reuse, R182, RZ ;  /* 0x000000b6b4b87210 */ /* 0x040fe40007ffe0ff */
[----:B------:R-:W-:Y:S01]  /*2a70*/  IADD3 R178, R180, R177, RZ ;  /* 0x000000b1b4b27210 */ /* 0x000fe20007ffe0ff */
[----:B------:R-:W-:Y:S01]  /*2a80*/  IMAD.IADD R183, R181, 0x1, R180 ;  /* 0x00000001b5b77824 */ /* 0x000fe200078e02b4 */
[----:B------:R-:W-:Y:S01]  /*2a90*/  IADD3 R226, R198, R220, RZ ;  /* 0x000000dcc6e27210 */ /* 0x000fe20007ffe0ff */
[----:B------:R-:W-:Y:S01]  /*2aa0*/  IMAD.IADD R179, R180, 0x1, R176 ;  /* 0x00000001b4b37824 */ /* 0x000fe200078e02b0 */
[----:B------:R-:W-:Y:S01]  /*2ab0*/  IADD3 R223, R198, R214, RZ ;  /* 0x000000d6c6df7210 */ /* 0x000fe20007ffe0ff */
[----:B------:R-:W-:-:S02]  /*2ac0*/  IMAD R252, R2, 0x38, RZ ;  /* 0x0000003802fc7824 */ /* 0x000fc400078e02ff */
[C---:B------:R-:W-:Y:S02]  /*2ad0*/  IMAD.IADD R225, R198.reuse, 0x1, R218 ;  /* 0x00000001c6e17824 */ /* 0x040fe400078e02da */
[C---:B------:R-:W-:Y:S02]  /*2ae0*/  IMAD.IADD R224, R198.reuse, 0x1, R216 ;  /* 0x00000001c6e07824 */ /* 0x040fe400078e02d8 */
[----:B------:R-:W-:Y:S02]  /*2af0*/  IMAD.IADD R222, R198, 0x1, R212 ;  /* 0x00000001c6de7824 */ /* 0x000fe400078e02d4 */
.L_x_1245:
[----:B------:R-:W0:Y:S01]  /*2b00*/  LDGDEPBAR ;  /* 0x00000000000079af */ /* 0x000e220000000000 */
[----:B------:R-:W-:Y:S01]  /*2b10*/  IMAD.IADD R0, R175, 0x1, R185 ;  /* 0x00000001af007824 */ /* 0x000fe200078e02b9 */
        /* <DEDUP_REMOVED lines=83> */
[----:B------:R-:W-:Y:S02]  /*3050*/  FSETP.NEU.FTZ.AND P0, PT, R202, -INF , PT ;  /* 0xff800000ca00780b */ /* 0x000fe40003f1d000 */
        /* <DEDUP_REMOVED lines=306> */
[----:B------:R-:W-:Y:S01]  /*4380*/  FSETP.GE.FTZ.AND P0, PT, R87, RZ, PT ;  /* 0x000000ff5700720b */ /* 0x000fe20003f16000 */
[C---:B-1----:R-:W-:Y:S08]  /*4390*/  HMMA.16816.F32 R12, R68.reuse, R72, R12 ;  /* 0x00000048440c723c */ /* 0x042ff0000000180c */
[----:B------:R-:W-:Y:S07]  /*43a0*/  HMMA.16816.F32 R16, R68, R74, R16 ;  /* 0x0000004a4410723c */ /* 0x000fee0000001810 */
[----:B------:R-:W-:Y:S09]  /*43b0*/  FMUL.FTZ R70, R85, R8 ;  /* 0x0000000855467220 */ /* 0x000ff20000410000 */
[C---:B------:R-:W-:Y:S02]  /*43c0*/  FADD.FTZ R5, -R2.reuse, R12 ;  /* 0x0000000c02057221 */ /* 0x040fe40000010100 */
[----:B------:R-:W-:Y:S03]  /*43d0*/  FADD.FTZ R4, -R2, R13 ;  /* 0x0000000d02047221 */ /* 0x000fe60000010100 */
[-C--:B------:R-:W-:Y:S02]  /*43e0*/  FSEL R5, R5, R2.reuse, P5 ;  /* 0x0000000205057208 */ /* 0x080fe40002800000 */
[-C--:B------:R-:W-:Y:S01]  /*43f0*/  FSEL R4, R4, R2.reuse, P4 ;  /* 0x0000000204047208 */ /* 0x080fe20002000000 */
[----:B------:R-:W-:Y:S01]  /*4400*/  FADD.FTZ R3, -R2, R16 ;  /* 0x0000001002037221 */ /* 0x000fe20000010100 */
[----:B------:R-:W-:Y:S01]  /*4410*/  FSETP.GE.FTZ.AND P5, PT, R86, RZ, PT ;  /* 0x000000ff5600720b */ /* 0x000fe20003fb6000 */
[----:B------:R-:W-:Y:S01]  /*4420*/  FMUL.FTZ R71, R83, R5 ;  /* 0x0000000553477220 */ /* 0x000fe20000410000 */
[----:B------:R-:W-:Y:S01]  /*4430*/  FSETP.GE.FTZ.AND P4, PT, R82, RZ, PT ;  /* 0x000000ff5200720b */ /* 0x000fe20003f96000 */
[----:B------:R-:W-:Y:S01]  /*4440*/  FADD.FTZ R5, -R0, R11 ;  /* 0x0000000b00057221 */ /* 0x000fe20000010100 */
[----:B------:R-:W-:Y:S01]  /*4450*/  FSEL R3, R3, R2, P2 ;  /* 0x0000000203037208 */ /* 0x000fe20001000000 */
[----:B------:R-:W-:Y:S01]  /*4460*/  @P1 FADD.FTZ R2, -R2, R17 ;  /* 0x0000001102021221 */ /* 0x000fe20000010100 */
[----:B------:R-:W-:Y:S01]  /*4470*/  FSETP.GE.FTZ.AND P1, PT, R90, RZ, PT ;  /* 0x000000ff5a00720b */ /* 0x000fe20003f36000 */
[----:B------:R-:W-:Y:S01]  /*4480*/  FMUL.FTZ R69, R80, R4 ;  /* 0x0000000450457220 */ /* 0x000fe20000410000 */
[----:B------:R-:W-:Y:S01]  /*4490*/  FSEL R5, R5, R0, P5 ;  /* 0x0000000005057208 */ /* 0x000fe20002800000 */
[----:B------:R-:W-:Y:S01]  /*44a0*/  FMUL.FTZ R68, R77, R3 ;  /* 0x000000034d447220 */ /* 0x000fe20000410000 */
[----:B------:R-:W-:Y:S01]  /*44b0*/  ISETP.GE.AND P5, PT, R197, 0x1, PT ;  /* 0x00000001c500780c */ /* 0x000fe20003fa6270 */
[----:B------:R-:W-:Y:S01]  /*44c0*/  FADD.FTZ R3, -R0, R7 ;  /* 0x0000000700037221 */ /* 0x000fe20000010100 */
[----:B------:R-:W-:Y:S01]  /*44d0*/  FSETP.GE.FTZ.AND P2, PT, R91, RZ, PT ;  /* 0x000000ff5b00720b */ /* 0x000fe20003f56000 */
[----:B------:R-:W-:Y:S01]  /*44e0*/  FMUL.FTZ R17, R76, R2 ;  /* 0x000000024c117220 */ /* 0x000fe20000410000 */
[-C--:B------:R-:W-:Y:S01]  /*44f0*/  FSEL R2, R10, R0.reuse, P0 ;  /* 0x000000000a027208 */ /* 0x080fe20000000000 */
[----:B------:R-:W-:Y:S01]  /*4500*/  FADD.FTZ R4, -R0, R14 ;  /* 0x0000000e00047221 */ /* 0x000fe20000010100 */
[----:B------:R-:W-:Y:S01]  /*4510*/  FSETP.GE.FTZ.AND P0, PT, R78, RZ, PT ;  /* 0x000000ff4e00720b */ /* 0x000fe20003f16000 */
[----:B------:R-:W-:Y:S01]  /*4520*/  FMUL.FTZ R11, R86, R5 ;  /* 0x00000005560b7220 */ /* 0x000fe20000410000 */
[----:B------:R-:W-:Y:S01]  /*4530*/  FSEL R3, R3, R0, P1 ;  /* 0x0000000003037208 */ /* 0x000fe20000800000 */
[----:B------:R-:W-:Y:S01]  /*4540*/  FMUL.FTZ R12, R87, R2 ;  /* 0x00000002570c7220 */ /* 0x000fe20000410000 */
[-C--:B------:R-:W-:Y:S01]  /*4550*/  FSEL R6, R6, R0.reuse, P2 ;  /* 0x0000000006067208 */ /* 0x080fe20001000000 */
[----:B------:R-:W-:Y:S01]  /*4560*/  FADD.FTZ R2, -R0, R18 ;  /* 0x0000001200027221 */ /* 0x000fe20000010100 */
[----:B------:R-:W-:Y:S01]  /*4570*/  FSETP.GE.FTZ.AND P2, PT, R81, RZ, PT ;  /* 0x000000ff5100720b */ /* 0x000fe20003f56000 */
[----:B------:R-:W-:Y:S01]  /*4580*/  FMUL.FTZ R13, R90, R3 ;  /* 0x000000035a0d7220 */ /* 0x000fe20000410000 */
[----:B------:R-:W-:Y:S01]  /*4590*/  FSETP.GE.FTZ.AND P1, PT, R79, RZ, PT ;  /* 0x000000ff4f00720b */ /* 0x000fe20003f36000 */
[----:B------:R-:W-:Y:S01]  /*45a0*/  FADD.FTZ R3, -R0, R15 ;  /* 0x0000000f00037221 */ /* 0x000fe20000010100 */
[----:B------:R-:W-:Y:S01]  /*45b0*/  FSEL R4, R4, R0, P4 ;  /* 0x0000000004047208 */ /* 0x000fe20002000000 */
[----:B------:R-:W-:Y:S01]  /*45c0*/  FMUL.FTZ R16, R91, R6 ;  /* 0x000000065b107220 */ /* 0x000fe20000410000 */
[-C--:B------:R-:W-:Y:S02]  /*45d0*/  FSEL R2, R2, R0.reuse, P1 ;  /* 0x0000000002027208 */ /* 0x080fe40000800000 */
[----:B------:R-:W-:Y:S01]  /*45e0*/  FSEL R3, R3, R0, P2 ;  /* 0x0000000003037208 */ /* 0x000fe20001000000 */
[----:B------:R-:W-:Y:S02]  /*45f0*/  @P0 FADD.FTZ R0, -R0, R19 ;  /* 0x0000001300000221 */ /* 0x000fe40000010100 */
        /* <DEDUP_REMOVED lines=11> */
[C---:B------:R-:W-:Y:S02]  /*46b0*/  LEA R3, P0, R2.reuse, R192, 0x1 ;  /* 0x000000c002037211 */ /* 0x040fe400078008ff */
        /* <DEDUP_REMOVED lines=18> */
.L_x_1243:
        /* <DEDUP_REMOVED lines=107> */
.L_x_1244:
        /* <DEDUP_REMOVED lines=78> */
[----:B------:R-:W-:Y:S02]  /*5370*/  IMAD R158, R158, 0x18, RZ ;  /* 0x000000189e9e7824 */ /* 0x000fe400078e02ff */
[----:B------:R-:W-:Y:S02]  /*5380*/  IMAD R159, R159, c[0x0][0x1c0], RZ ;  /* 0x000070009f9f7a24 */ /* 0x000fe400078e02ff */
[-C--:B------:R-:W-:Y:S04]  /*5390*/  HMMA.16816.F32 R76, R160, R150.reuse, R76 ;  /* 0x00000096a04c723c */ /* 0x080fe8000000184c */
[----:B------:R-:W-:Y:S04]  /*53a0*/  @P5 IMAD.WIDE R148, R209, 0x4, R200 ;  /* 0x00000004d1945825 */ /* 0x000fe800078e02c8 */
[C---:B------:R-:W-:Y:S01]  /*53b0*/  HMMA.16816.F32 R80, R152.reuse, R150, R80 ;  /* 0x000000969850723c */ /* 0x040fe20000001850 */
[----:B------:R1:W5:Y:S03]  /*53c0*/  @P5 LDG.E R199, [R148.64] ;  /* 0x0000000694c75981 */ /* 0x000366000c1e1900 */
[----:B------:R-:W-:Y:S01]  /*53d0*/  IMAD.SHL.U32 R159, R159, 0x20, RZ ;  /* 0x000000209f9f7824 */ /* 0x000fe200078e00ff */
        /* <DEDUP_REMOVED lines=19> */
[-C--:B--2---:R-:W-:Y:S03]  /*5510*/  LEA R4, P0, R252, R188.reuse, 0x2 ;  /* 0x000000bcfc047211 */ /* 0x084fe600078010ff */
        /* <DEDUP_REMOVED lines=30> */
[CC--:B-1----:R-:W-:Y:S02]  /*5700*/  LEA R8, P2, R219.reuse, R188.reuse, 0x2 ;  /* 0x000000bcdb087211 */ /* 0x0c2fe400078410ff */
[CC--:B--2---:R-:W-:Y:S02]  /*5710*/  LEA R4, P0, R248.reuse, R188.reuse, 0x2 ;  /* 0x000000bcf8047211 */ /* 0x0c4fe400078010ff */
        /* <DEDUP_REMOVED lines=159> */
[----:B------:R-:W-:-:S02]  /*6110*/  FMUL.FTZ R48, R44, c[0x0][0x2dc] ;  /* 0x0000b7002c307a20 */ /* 0x000fc40000410000 */
[----:B------:R-:W-:Y:S01]  /*6120*/  FMUL.FTZ R10, R45, c[0x0][0x2dc] ;  /* 0x0000b7002d0a7a20 */ /* 0x000fe20000410000 */
[----:B------:R-:W1:Y:S01]  /*6130*/  S2R R157, SR_CTAID.Y ;  /* 0x00000000009d7919 */ /* 0x000e620000002600 */
[----:B------:R-:W-:Y:S02]  /*6140*/  FMUL.FTZ R70, R40, c[0x0][0x2dc] ;  /* 0x0000b70028467a20 */ /* 0x000fe40000410000 */
[----:B------:R-:W-:Y:S01]  /*6150*/  FMUL.FTZ R14, R41, c[0x0][0x2dc] ;  /* 0x0000b700290e7a20 */ /* 0x000fe20000410000 */
[----:B------:R-:W-:Y:S01]  /*6160*/  F2FP.PACK_AB R10, R10, R48 ;  /* 0x000000300a0a723e */ /* 0x000fe200000000ff */
[----:B------:R-:W-:Y:S01]  /*6170*/  FMUL.FTZ R100, R100, c[0x0][0x2e0] ;  /* 0x0000b80064647a20 */ /* 0x000fe20000410000 */
[----:B------:R-:W2:Y:S01]  /*6180*/  S2R R96, SR_CTAID.Y ;  /* 0x0000000000607919 */ /* 0x000ea20000002600 */
        /* <DEDUP_REMOVED lines=17> */
[----:B-1----:R-:W-:Y:S01]  /*62a0*/  SHF.R.S32.HI R97, RZ, 0x1f, R157 ;  /* 0x0000001fff617819 */ /* 0x002fe2000001149d */
        /* <DEDUP_REMOVED lines=168> */
[----:B-1----:R-:W-:-:S05]  /*6d30*/  @P0 IADD3 R0, R231, R250, RZ ;  /* 0x000000fae7000210 */ /* 0x002fca0007ffe0ff */
[----:B---3--:R-:W-:-:S04]  /*6d40*/  @P0 IMAD.WIDE.U32 R2, R0, c[0x0][0x3a0], RZ ;  /* 0x0000e80000020a25 */ /* 0x008fc800078e00ff */
[----:B------:R-:W-:Y:S01]  /*6d50*/  @P0 IMAD R5, R0, c[0x0][0x3a4], R3 ;  /* 0x0000e90000050a24 */ /* 0x000fe200078e0203 */
[----:B------:R-:W-:Y:S01]  /*6d60*/  @P0 MOV R4, R2 ;  /* 0x0000000200040202 */ /* 0x000fe20000000f00 */
[----:B------:R-:W-:Y:S05]  /*6d70*/  @P0 BRA `(.L_x_1246) ;  /* 0x000000a000000947 */ /* 0x000fea0003800000 */
[----:B--2---:R-:W-:Y:S01]  /*6d80*/  SHF.R.S32.HI R0, RZ, 0x1f, R231 ;  /* 0x0000001fff007819 */ /* 0x004fe200000114e7 */
        /* <DEDUP_REMOVED lines=9> */
.L_x_1246:
        /* <DEDUP_REMOVED lines=15> */
.L_x_1247:
[----:B------:R-:W2:Y:S01]  /*6f10*/  LDL.64 R2, [R1] ;  /* 0x0000000001027983 */ /* 0x000ea20000100a00 */
[----:B------:R-:W-:Y:S01]  /*6f20*/  IMAD R23, R227, -0x40, R191 ;  /* 0xffffffc0e3177824 */ /* 0x000fe200078e02bf */
[----:B------:R-:W-:Y:S01]  /*6f30*/  BSSY B0, `(.L_x_1248) ;  /* 0x000002a000007945 */ /* 0x000fe20003800000 */
[----:B------:R-:W-:Y:S01]  /*6f40*/  IMAD R0, R251, c[0x0][0x3a0], RZ ;  /* 0x0000e800fb007a24 */ /* 0x000fe200078e02ff */
[----:B------:R-:W-:Y:S01]  /*6f50*/  BAR.SYNC.DEFER_BLOCKING 0x0 ;  /* 0x0000000000007b1d */ /* 0x000fe20000010000 */
[----:B------:R-:W-:Y:S02]  /*6f60*/  SHF.R.S32.HI R38, RZ, 0x1f, R232 ;  /* 0x0000001fff267819 */ /* 0x000fe400000114e8 */
[----:B------:R-:W-:Y:S01]  /*6f70*/  IMAD R0, R242, c[0x0][0x3a4], R0 ;  /* 0x0000e900f2007a24 */ /* 0x000fe200078e0200 */
[----:B------:R-:W-:-:S02]  /*6f80*/  ISETP.GE.AND P2, PT, R232, R23, PT ;  /* 0x00000017e800720c */ /* 0x000fc40003f46270 */
[----:B------:R-:W1:Y:S04]  /*6f90*/  S2R R6, SR_CTAID.Z ;  /* 0x0000000000067919 */ /* 0x000e680000002700 */
[----:B------:R-:W3:Y:S04]  /*6fa0*/  S2R R39, SR_CTAID.Z ;  /* 0x0000000000277919 */ /* 0x000ee80000002700 */
[----:B------:R4:W2:Y:S04]  /*6fb0*/  LDS.128 R32, [R196+0x13000] ;  /* 0x01300000c4207984 */ /* 0x0008a80000000c00 */
[----:B------:R4:W2:Y:S01]  /*6fc0*/  LDS.128 R28, [R196+0x15000] ;  /* 0x01500000c41c7984 */ /* 0x0008a20000000c00 */
[----:B-1----:R-:W-:-:S03]  /*6fd0*/  SHF.R.S32.HI R64, RZ, 0x1f, R6 ;  /* 0x0000001fff407819 */ /* 0x002fc60000011406 */
[----:B------:R4:W1:Y:S04]  /*6fe0*/  LDS.128 R24, [R196+0x17000] ;  /* 0x01700000c4187984 */ /* 0x0008680000000c00 */
[----:B------:R4:W1:Y:S04]  /*6ff0*/  LDS.128 R48, [R196+0x18000] ;  /* 0x01800000c4307984 */ /* 0x0008680000000c00 */
[----:B------:R4:W1:Y:S04]  /*7000*/  LDS.128 R60, [R196+0x19000] ;  /* 0x01900000c43c7984 */ /* 0x0008680000000c00 */
[----:B------:R4:W1:Y:S04]  /*7010*/  LDS.128 R44, [R196+0x1a000] ;  /* 0x01a00000c42c7984 */ /* 0x0008680000000c00 */
[----:B------:R4:W1:Y:S04]  /*7020*/  LDS.128 R56, [R196+0x1b000] ;  /* 0x01b00000c4387984 */ /* 0x0008680000000c00 */
[----:B------:R4:W1:Y:S04]  /*7030*/  LDS.128 R40, [R196+0x1c000] ;  /* 0x01c00000c4287984 */ /* 0x0008680000000c00 */
[----:B------:R4:W1:Y:S01]  /*7040*/  LDS.128 R52, [R196+0x1d000] ;  /* 0x01d00000c4347984 */ /* 0x0008620000000c00 */
[----:B--2---:R-:W-:-:S02]  /*7050*/  MOV R20, R2 ;  /* 0x0000000200147202 */ /* 0x004fc40000000f00 */
[----:B------:R-:W-:-:S05]  /*7060*/  MOV R21, R3 ;  /* 0x0000000300157202 */ /* 0x000fca0000000f00 */
[----:B------:R-:W-:-:S05]  /*7070*/  IMAD.WIDE.U32 R2, R242, c[0x0][0x3a0], R20 ;  /* 0x0000e800f2027a25 */ /* 0x000fca00078e0014 */
[----:B------:R-:W-:-:S04]  /*7080*/  IADD3 R2, P0, R4, R2, RZ ;  /* 0x0000000204027210 */ /* 0x000fc80007f1e0ff */
[----:B------:R-:W-:Y:S01]  /*7090*/  IADD3.X R3, R5, R3, R0, P0, !PT ;  /* 0x0000000305037210 */ /* 0x000fe200007fe400 */
[----:B------:R-:W-:-:S04]  /*70a0*/  IMAD R0, R64, c[0x0][0x3b8], RZ ;  /* 0x0000ee0040007a24 */ /* 0x000fc800078e02ff */
[C---:B---3--:R-:W-:Y:S02]  /*70b0*/  IMAD R0, R39.reuse, c[0x0][0x3bc], R0 ;  /* 0x0000ef0027007a24 */ /* 0x048fe400078e0200 */
[----:B------:R-:W-:-:S05]  /*70c0*/  IMAD.WIDE.U32 R4, R39, c[0x0][0x3b8], R2 ;  /* 0x0000ee0027047a25 */ /* 0x000fca00078e0002 */
[----:B------:R-:W-:Y:S01]  /*70d0*/  IADD3 R22, R5, R0, RZ ;  /* 0x0000000005167210 */ /* 0x000fe20007ffe0ff */
[----:B------:R-:W-:Y:S05]  /*70e0*/  @P2 BRA `(.L_x_1249) ;  /* 0x000000e000002947 */ /* 0x000fea0003800000 */
[----:B-1--4-:R-:W1:Y:S01]  /*70f0*/  LDS.128 R12, [R196+0x14000] ;  /* 0x01400000c40c7984 */ /* 0x012e620000000c00 */
[----:B------:R-:W-:Y:S01]  /*7100*/  MOV R2, R4 ;  /* 0x0000000400027202 */ /* 0x000fe20000000f00 */
[----:B------:R-:W-:Y:S01]  /*7110*/  IMAD R0, R38, c[0x0][0x3a0], RZ ;  /* 0x0000e80026007a24 */ /* 0x000fe200078e02ff */
[----:B------:R-:W-:Y:S01]  /*7120*/  MOV R3, R22 ;  /* 0x0000001600037202 */ /* 0x000fe20000000f00 */
[----:B------:R-:W2:Y:S02]  /*7130*/  LDS.128 R8, [R196+0x12000] ;  /* 0x01200000c4087984 */ /* 0x000ea40000000c00 */
[C---:B------:R-:W-:Y:S02]  /*7140*/  IMAD R0, R232.reuse, c[0x0][0x3a4], R0 ;  /* 0x0000e900e8007a24 */ /* 0x040fe400078e0200 */
[----:B------:R-:W3:Y:S01]  /*7150*/  LDS.128 R16, [R196+0x16000] ;  /* 0x01600000c4107984 */ /* 0x000ee20000000c00 */
[----:B------:R-:W-:-:S05]  /*7160*/  IMAD.WIDE.U32 R6, R232, c[0x0][0x3a0], R2 ;  /* 0x0000e800e8067a25 */ /* 0x000fca00078e0002 */
[----:B------:R-:W-:Y:S02]  /*7170*/  IADD3 R0, R7, R0, RZ ;  /* 0x0000000007007210 */ /* 0x000fe40007ffe0ff */
[----:B------:R-:W-:-:S04]  /*7180*/  LEA R2, P0, R6, c[0x0][0x340], 0x1 ;  /* 0x0000d00006027a11 */ /* 0x000fc800078008ff */
[----:B------:R-:W-:-:S05]  /*7190*/  LEA.HI.X R3, R6, c[0x0][0x344], R0, 0x1, P0 ;  /* 0x0000d10006037a11 */ /* 0x000fca00000f0c00 */
[----:B-1----:R1:W-:Y:S04]  /*71a0*/  STG.E.128 [R2.64+0x80], R12 ;  /* 0x0000800c02007986 */ /* 0x0023e8000c101d06 */
[----:B--2---:R1:W-:Y:S04]  /*71b0*/  STG.E.128 [R2.64], R8 ;  /* 0x0000000802007986 */ /* 0x0043e8000c101d06 */
[----:B---3--:R1:W-:Y:S02]  /*71c0*/  STG.E.128 [R2.64+0x100], R16 ;  /* 0x0001001002007986 */ /* 0x0083e4000c101d06 */
.L_x_1249:
[----:B-1--4-:R-:W-:Y:S05]  /*71d0*/  BSYNC B0 ;  /* 0x0000000000007941 */ /* 0x012fea0003800000 */
.L_x_1248:
[----:B------:R-:W-:Y:S01]  /*71e0*/  IADD3 R0, R232, 0x20, RZ ;  /* 0x00000020e8007810 */ /* 0x000fe20007ffe0ff */
[----:B------:R-:W-:Y:S03]  /*71f0*/  BSSY B0, `(.L_x_1250) ;  /* 0x0000010000007945 */ /* 0x000fe60003800000 */
[----:B------:R-:W-:-:S13]  /*7200*/  ISETP.GE.AND P1, PT, R0, R23, PT ;  /* 0x000000170000720c */ /* 0x000fda0003f26270 */
[----:B------:R-:W-:Y:S05]  /*7210*/  @P1 BRA `(.L_x_1251) ;  /* 0x000000d000001947 */ /* 0x000fea0003800000 */
[----:B------:R-:W-:Y:S02]  /*7220*/  IADD3 R0, P0, R232, 0x20, RZ ;  /* 0x00000020e8007810 */ /* 0x000fe40007f1e0ff */
[----:B------:R-:W-:-:S03]  /*7230*/  MOV R3, R22 ;  /* 0x0000001600037202 */ /* 0x000fc60000000f00 */
        /* <DEDUP_REMOVED lines=10> */
[----:B------:R1:W-:Y:S02]  /*72e0*/  STG.E.128 [R2.64+0x100], R24 ;  /* 0x0001001802007986 */ /* 0x0003e4000c101d06 */
.L_x_1251:
[----:B------:R-:W-:Y:S05]  /*72f0*/  BSYNC B0 ;  /* 0x0000000000007941 */ /* 0x000fea0003800000 */
.L_x_1250:
[----:B-1----:R-:W-:Y:S01]  /*7300*/  IMAD.WIDE.U32 R2, R242, c[0x0][0x3a8], R20 ;  /* 0x0000ea00f2027a25 */ /* 0x002fe200078e0014 */
        /* <DEDUP_REMOVED lines=18> */
[----:B------:R1:W-:Y:S04]  /*7430*/  STG.E.128 [R2.64], R48 ;  /* 0x0000003002007986 */ /* 0x0003e8000c101d06 */
[----:B------:R1:W-:Y:S04]  /*7440*/  STG.E.128 [R2.64+0x80], R44 ;  /* 0x0000802c02007986 */ /* 0x0003e8000c101d06 */
[----:B------:R1:W-:Y:S02]  /*7450*/  STG.E.128 [R2.64+0x100], R40 ;  /* 0x0001002802007986 */ /* 0x0003e4000c101d06 */
.L_x_1253:
[----:B------:R-:W-:Y:S05]  /*7460*/  BSYNC B0 ;  /* 0x0000000000007941 */ /* 0x000fea0003800000 */
.L_x_1252:
        /* <DEDUP_REMOVED lines=15> */
.L_x_1242:
        /* <DEDUP_REMOVED lines=19> */
.L_x_1255:
        /* <DEDUP_REMOVED lines=15> */
.L_x_1256:
[----:B------:R-:W3:Y:S01]  /*7780*/  LDL.64 R16, [R1] ;  /* 0x0000000001107983 */ /* 0x000ee20000100a00 */
[----:B------:R-:W-:Y:S01]  /*7790*/  IMAD R9, R227, -0x40, R191 ;  /* 0xffffffc0e3097824 */ /* 0x000fe200078e02bf */
[----:B------:R-:W-:Y:S01]  /*77a0*/  BSSY B0, `(.L_x_1257) ;  /* 0x000001b000007945 */ /* 0x000fe20003800000 */
[----:B------:R-:W-:Y:S01]  /*77b0*/  IMAD R0, R251, c[0x0][0x3a0], RZ ;  /* 0x0000e800fb007a24 */ /* 0x000fe200078e02ff */
[----:B------:R-:W1:Y:S01]  /*77c0*/  S2R R6, SR_CTAID.Z ;  /* 0x0000000000067919 */ /* 0x000e620000002700 */
[----:B------:R-:W-:Y:S02]  /*77d0*/  SHF.R.S32.HI R12, RZ, 0x1f, R232 ;  /* 0x0000001fff0c7819 */ /* 0x000fe400000114e8 */
[----:B------:R-:W-:Y:S01]  /*77e0*/  IMAD R0, R242, c[0x0][0x3a4], R0 ;  /* 0x0000e900f2007a24 */ /* 0x000fe200078e0200 */
[----:B------:R-:W4:Y:S01]  /*77f0*/  S2R R13, SR_CTAID.Z ;  /* 0x00000000000d7919 */ /* 0x000f220000002700 */
[----:B------:R-:W-:-:S02]  /*7800*/  ISETP.GE.AND P2, PT, R232, R9, PT ;  /* 0x00000009e800720c */ /* 0x000fc40003f46270 */
[----:B-1----:R-:W-:-:S05]  /*7810*/  SHF.R.S32.HI R14, RZ, 0x1f, R6 ;  /* 0x0000001fff0e7819 */ /* 0x002fca0000011406 */
[----:B------:R-:W-:-:S04]  /*7820*/  IMAD R8, R14, c[0x0][0x3b8], RZ ;  /* 0x0000ee000e087a24 */ /* 0x000fc800078e02ff */
[----:B----4-:R-:W-:Y:S02]  /*7830*/  IMAD R8, R13, c[0x0][0x3bc], R8 ;  /* 0x0000ef000d087a24 */ /* 0x010fe400078e0208 */
[----:B---3--:R-:W-:-:S05]  /*7840*/  IMAD.WIDE.U32 R2, R242, c[0x0][0x3a0], R16 ;  /* 0x0000e800f2027a25 */ /* 0x008fca00078e0010 */
[----:B------:R-:W-:-:S04]  /*7850*/  IADD3 R4, P0, R4, R2, RZ ;  /* 0x0000000204047210 */ /* 0x000fc80007f1e0ff */
        /* <DEDUP_REMOVED lines=15> */
.L_x_1258:
[----:B------:R-:W-:Y:S05]  /*7950*/  BSYNC B0 ;  /* 0x0000000000007941 */ /* 0x000fea0003800000 */
.L_x_1257:
        /* <DEDUP_REMOVED lines=16> */
.L_x_1260:
[----:B------:R-:W-:Y:S05]  /*7a60*/  BSYNC B0 ;  /* 0x0000000000007941 */ /* 0x000fea0003800000 */
.L_x_1259:
        /* <DEDUP_REMOVED lines=22> */
.L_x_1262:
[----:B------:R-:W-:Y:S05]  /*7bd0*/  BSYNC B0 ;  /* 0x0000000000007941 */ /* 0x000fea0003800000 */
.L_x_1261:
        /* <DEDUP_REMOVED lines=13> */
.L_x_1254:
[----:B------:R-:W-:Y:S05]  /*7cb0*/  BSYNC B1 ;  /* 0x0000000000017941 */ /* 0x000fea0003800000 */
.L_x_1237:
[----:B------:R-:W-:-:S04]  /*7cc0*/  IADD3 R227, R227, c[0x0][0xc], RZ ;  /* 0x00000300e3e37a10 */ /* 0x000fc80007ffe0ff */
[----:B------:R-:W-:-:S13]  /*7cd0*/  ISETP.GE.AND P0, PT, R227, UR5, PT ;  /* 0x00000005e3007c0c */ /* 0x000fda000bf06270 */
[----:B------:R-:W-:Y:S01]  /*7ce0*/  @P0 CALL.REL.NOINC `(.L_x_1263) ;  /* 0x0000001000000944 */ /* 0x000fe20003c00000 */
[----:B------:R-:W-:Y:S05]  /*7cf0*/  BRA `(.L_x_1264) ;  /* 0xffff8ba000007947 */ /* 0x000fea000383ffff */
.L_x_1263:
[----:B------:R-:W-:Y:S05]  /*7d00*/  EXIT ;  /* 0x000000000000794d */ /* 0x000fea0003800000 */
.L_x_1265:
        /* <DEDUP_REMOVED lines=15> */
.L_x_1610:


//--------------------- .text._ZN5flash44flash_bwd_dq_dk_dv_loop_seqk_parallel_kernelI23Flash_bwd_kernel_traitsILi192ELi64ELi64ELi8ELi4ELi2ELi2ELb0ELb0EN7cutlass6half_tE19Flash_kernel_traitsILi192ELi64ELi64ELi8ES3_EELb0ELb0ELb0ELb0ELb0ELb1ELb1EEEvNS_16Flash_bwd_paramsE --------------------------
	.section	.text._ZN5flash44flash_bwd_dq_dk_dv_loop_seqk_parallel_kernelI23Flash_bwd_kernel_traitsILi192ELi64ELi64ELi8ELi4ELi2ELi2ELb0ELb0EN7cutlass6half_tE19Flash_kernel_traitsILi192ELi64ELi64ELi8ES3_EELb0ELb0ELb0ELb0ELb0ELb1ELb1EEEvNS_16Flash_bwd_paramsE,"ax",@progbits
	.sectioninfo	@"SHI_REGISTERS=255"
	.align	128
        .global         _ZN5flash44flash_bwd_dq_dk_dv_loop_seqk_parallel_kernelI23Flash_bwd_kernel_traitsILi192ELi64ELi64ELi8ELi4ELi2ELi2ELb0ELb0EN7cutlass6half_tE19Flash_kernel_traitsILi192ELi64ELi64ELi8ES3_EELb0ELb0ELb0ELb0ELb0ELb1ELb1EEEvNS_16Flash_bwd_paramsE
        .type           _ZN5flash44flash_bwd_dq_dk_dv_loop_seqk_parallel_kernelI23Flash_bwd_kernel_traitsILi192ELi64ELi64ELi8ELi4ELi2ELi2ELb0ELb0EN7cutlass6half_tE19Flash_kernel_traitsILi192ELi64ELi64ELi8ES3_EELb0ELb0ELb0ELb0ELb0ELb1ELb1EEEvNS_16Flash_bwd_paramsE,@function
        .size           _ZN5flash44flash_bwd_dq_dk_dv_loop_seqk_parallel_kernelI23Flash_bwd_kernel_traitsILi192ELi64ELi64ELi8ELi4ELi2ELi2ELb0ELb0EN7cutlass6half_tE19Flash_kernel_traitsILi192ELi64ELi64ELi8ES3_EELb0ELb0ELb0ELb0ELb0ELb1ELb1EEEvNS_16Flash_bwd_paramsE,(.L_x_1611 - _ZN5flash44flash_bwd_dq_dk_dv_loop_seqk_parallel_kernelI23Flash_bwd_kernel_traitsILi192ELi64ELi64ELi8ELi4ELi2ELi2ELb0ELb0EN7cutlass6half_tE19Flash_kernel_traitsILi192ELi64ELi64ELi8ES3_EELb0ELb0ELb0ELb0ELb0ELb1ELb1EEEvNS_16Flash_bwd_paramsE)
        .other          _ZN5flash44flash_bwd_dq_dk_dv_loop_seqk_parallel_kernelI23Flash_bwd_kernel_traitsILi192ELi64ELi64ELi8ELi4ELi2ELi2ELb0ELb0EN7cutlass6half_tE19Flash_kernel_traitsILi192ELi64ELi64ELi8ES3_EELb0ELb0ELb0ELb0ELb0ELb1ELb1EEEvNS_16Flash_bwd_paramsE,@"STO_CUDA_ENTRY STV_DEFAULT"
_ZN5flash44flash_bwd_dq_dk_dv_loop_seqk_parallel_kernelI23Flash_bwd_kernel_traitsILi192ELi64ELi64ELi8ELi4ELi2ELi2ELb0ELb0EN7cutlass6half_tE19Flash_kernel_traitsILi192ELi64ELi64ELi8ES3_EELb0ELb0ELb0ELb0ELb0ELb1ELb1EEEvNS_16Flash_bwd_paramsE:
.text._ZN5flash44flash_bwd_dq_dk_dv_loop_seqk_parallel_kernelI23Flash_bwd_kernel_traitsILi192ELi64ELi64ELi8ELi4ELi2ELi2ELb0ELb0EN7cutlass6half_tE19Flash_kernel_traitsILi192ELi64ELi64ELi8ES3_EELb0ELb0ELb0ELb0ELb0ELb1ELb1EEEvNS_16Flash_bwd_paramsE:
        /* <DEDUP_REMOVED lines=146> */
.L_x_1294:
        /* <DEDUP_REMOVED lines=35> */
.L_x_1266:
        /* <DEDUP_REMOVED lines=44> */
.L_x_1268:
        /* <DEDUP_REMOVED lines=15> */
.L_x_1269:
        /* <DEDUP_REMOVED lines=86> */
.L_x_1270:
[----:B------:R-:W-:-:S04]  /*1460*/  IMAD R15, R33, c[0x0][0x1c0], R32 ;  /* 0x00007000210f7a24 */ /* 0x000fc800078e0220 */
[----:B------:R-:W-:Y:S02]  /*1470*/  IMAD R15, R15, c[0x0][0x224], RZ ;  /* 0x000089000f0f7a24 */ /* 0x000fe400078e02ff */
.L_x_1271:
        /* <DEDUP_REMOVED lines=348> */
.L_x_1275:
        /* <DEDUP_REMOVED lines=17> */
[----:B------:R-:W-:Y:S03]  /*2b50*/  LDSM.16.M88.4 R92, [R3] ;  /* 0x00000000035c783b */ /* 0x000fe60000000200 */
        /* <DEDUP_REMOVED lines=208> */
[----:B------:R-:W-:Y:S06]  /*3860*/  STS [R202+0x20400], R3 ;  /* 0x02040003ca007388 */ /* 0x000fec0000000800 */
[----:B------:R2:W-:Y:S01]  /*3870*/  STS [R203+0x20000], R2 ;  /* 0x02000002cb007388 */ /* 0x0005e20000000800 */
[----:B-1----:R-:W-:Y:S05]  /*3880*/  F2FP.PACK_AB R0, R150, R151 ;  /* 0x000000979600723e */ /* 0x002fea00000000ff */
[----:B------:R1:W-:Y:S06]  /*3890*/  STS [R203+0x20400], R0 ;  /* 0x02040000cb007388 */ /* 0x0003ec0000000800 */
[----:B------:R-:W-:Y:S06]  /*38a0*/  LDSM.16.M88.4 R16, [R176+0xc000] ;  /* 0x00c00000b010783b */ /* 0x000fec0000000200 */
[----:B------:R-:W3:Y:S06]  /*38b0*/  LDSM.16.M88.4 R8, [R169+0x18000] ;  /* 0x01800000a908783b */ /* 0x000eec0000000200 */
[----:B------:R-:W4:Y:S06]  /*38c0*/  LDSM.16.M88.4 R68, [R169+0x18800] ;  /* 0x01880000a944783b */ /* 0x000f2c0000000200 */
[----:B--2---:R-:W2:Y:S06]  /*38d0*/  LDG.E R2, [R76.64] ;  /* 0x000000064c027981 */ /* 0x004eac000c1e1900 */
[----:B------:R-:W-:Y:S06]  /*38e0*/  LDSM.16.M88.4 R72, [R177+0xc000] ;  /* 0x00c00000b148783b */ /* 0x000fec0000000200 */
[----:B-1----:R-:W2:Y:S01]  /*38f0*/  LDG.E R0, [R76.64+0x20] ;  /* 0x000020064c007981 */ /* 0x002ea2000c1e1900 */
[C---:B---3--:R-:W-:Y:S08]  /*3900*/  HMMA.16816.F32 R4, R16.reuse, R8, RZ ;  /* 0x000000081004723c */ /* 0x048ff000000018ff */
        /* <DEDUP_REMOVED lines=78> */
[C---:B--2---:R-:W-:Y:S02]  /*3df0*/  FADD.FTZ R3, -R2.reuse, R5 ;  /* 0x0000000502037221 */ /* 0x044fe40000010100 */
[----:B------:R-:W-:Y:S02]  /*3e00*/  FADD.FTZ R4, -R2, R4 ;  /* 0x0000000402047221 */ /* 0x000fe40000010100 */
[----:B------:R-:W-:Y:S02]  /*3e10*/  FMUL.FTZ R3, R148, R3 ;  /* 0x0000000394037220 */ /* 0x000fe40000410000 */
[----:B------:R-:W-:Y:S02]  /*3e20*/  FMUL.FTZ R4, R94, R4 ;  /* 0x000000045e047220 */ /* 0x000fe40000410000 */
[C---:B------:R-:W-:Y:S02]  /*3e30*/  FADD.FTZ R5, -R2.reuse, R8 ;  /* 0x0000000802057221 */ /* 0x040fe40000010100 */
[----:B------:R-:W-:Y:S02]  /*3e40*/  FADD.FTZ R8, -R2, R9 ;  /* 0x0000000902087221 */ /* 0x000fe40000010100 */
[----:B------:R-:W-:Y:S02]  /*3e50*/  FMUL.FTZ R5, R98, R5 ;  /* 0x0000000562057220 */ /* 0x000fe40000410000 */
[----:B------:R-:W-:Y:S01]  /*3e60*/  FMUL.FTZ R8, R97, R8 ;  /* 0x0000000861087220 */ /* 0x000fe20000410000 */
[C---:B-1----:R-:W-:Y:S07]  /*3e70*/  HMMA.16816.F32 R12, R68.reuse, R72, R12 ;  /* 0x00000048440c723c */ /* 0x042fee000000180c */
[----:B------:R-:W-:Y:S01]  /*3e80*/  FFMA.FTZ R72, -R88, R88, 1 ;  /* 0x3f80000058487423 */ /* 0x000fe20000010158 */
[----:B------:R-:W-:Y:S04]  /*3e90*/  HMMA.16816.F32 R16, R68, R74, R16 ;  /* 0x0000004a4410723c */ /* 0x000fe80000001810 */
[----:B------:R-:W-:Y:S03]  /*3ea0*/  FMUL.FTZ R72, R72, c[0x0][0x2ec] ;  /* 0x0000bb0048487a20 */ /* 0x000fe60000410000 */
[----:B------:R-:W-:Y:S02]  /*3eb0*/  FFMA.FTZ R71, -R83, R83, 1 ;  /* 0x3f80000053477423 */ /* 0x000fe40000010153 */
[----:B------:R-:W-:Y:S03]  /*3ec0*/  FMUL.FTZ R72, R4, R72 ;  /* 0x0000004804487220 */ /* 0x000fe60000410000 */
[----:B------:R-:W-:Y:S02]  /*3ed0*/  FMUL.FTZ R71, R71, c[0x0][0x2ec] ;  /* 0x0000bb0047477a20 */ /* 0x000fe40000410000 */
[----:B------:R-:W-:Y:S02]  /*3ee0*/  FFMA.FTZ R4, -R82, R82, 1 ;  /* 0x3f80000052047423 */ /* 0x000fe40000010152 */
[----:B------:R-:W-:Y:S02]  /*3ef0*/  FMUL.FTZ R71, R3, R71 ;  /* 0x0000004703477220 */ /* 0x000fe40000410000 */
[----:B------:R-:W-:Y:S02]  /*3f00*/  FFMA.FTZ R3, -R89, R89, 1 ;  /* 0x3f80000059037423 */ /* 0x000fe40000010159 */
[C---:B------:R-:W-:Y:S02]  /*3f10*/  FADD.FTZ R12, -R2.reuse, R12 ;  /* 0x0000000c020c7221 */ /* 0x040fe40000010100 */
[C---:B------:R-:W-:Y:S02]  /*3f20*/  FADD.FTZ R9, -R2.reuse, R13 ;  /* 0x0000000d02097221 */ /* 0x040fe40000010100 */
[C---:B------:R-:W-:Y:S02]  /*3f30*/  FADD.FTZ R68, -R2.reuse, R16 ;  /* 0x0000001002447221 */ /* 0x040fe40000010100 */
[----:B------:R-:W-:Y:S02]  /*3f40*/  FADD.FTZ R17, -R2, R17 ;  /* 0x0000001102117221 */ /* 0x000fe40000010100 */
[----:B------:R-:W-:Y:S02]  /*3f50*/  FMUL.FTZ R16, R3, c[0x0][0x2ec] ;  /* 0x0000bb0003107a20 */ /* 0x000fe40000410000 */
[----:B------:R-:W-:Y:S02]  /*3f60*/  FMUL.FTZ R13, R4, c[0x0][0x2ec] ;  /* 0x0000bb00040d7a20 */ /* 0x000fe40000410000 */
[----:B------:R-:W-:Y:S02]  /*3f70*/  FMUL.FTZ R16, R5, R16 ;  /* 0x0000001005107220 */ /* 0x000fe40000410000 */
[----:B------:R-:W-:Y:S02]  /*3f80*/  FFMA.FTZ R70, -R81, R81, 1 ;  /* 0x3f80000051467423 */ /* 0x000fe40000010151 */
[----:B------:R-:W-:Y:S02]  /*3f90*/  FFMA.FTZ R69, -R80, R80, 1 ;  /* 0x3f80000050457423 */ /* 0x000fe40000010150 */
[----:B------:R-:W-:Y:S02]  /*3fa0*/  FMUL.FTZ R4, R96, R68 ;  /* 0x0000004460047220 */ /* 0x000fe40000410000 */
[----:B------:R-:W-:Y:S02]  /*3fb0*/  FMUL.FTZ R5, R95, R17 ;  /* 0x000000115f057220 */ /* 0x000fe40000410000 */
[----:B------:R-:W-:Y:S02]  /*3fc0*/  FFMA.FTZ R68, -R79, R79, 1 ;  /* 0x3f8000004f447423 */ /* 0x000fe4000001014f */
[----:B------:R-:W-:Y:S02]  /*3fd0*/  FFMA.FTZ R17, -R78, R78, 1 ;  /* 0x3f8000004e117423 */ /* 0x000fe4000001014e */
        /* <DEDUP_REMOVED lines=8> */
[C---:B------:R-:W-:Y:S02]  /*4060*/  FADD.FTZ R2, -R0.reuse, R6 ;  /* 0x0000000600027221 */ /* 0x040fe40000010100 */
[----:B------:R-:W-:Y:S02]  /*4070*/  FADD.FTZ R3, -R0, R7 ;  /* 0x0000000700037221 */ /* 0x000fe40000010100 */
[----:B------:R-:W-:Y:S02]  /*4080*/  FMUL.FTZ R68, R4, R68 ;  /* 0x0000004404447220 */ /* 0x000fe40000410000 */
[----:B------:R-:W-:Y:S02]  /*4090*/  FMUL.FTZ R17, R5, R17 ;  /* 0x0000001105117220 */ /* 0x000fe40000410000 */
[----:B------:R-:W-:Y:S02]  /*40a0*/  FFMA.FTZ R4, -R93, R93, 1 ;  /* 0x3f8000005d047423 */ /* 0x000fe4000001015d */
[----:B------:R-:W-:Y:S02]  /*40b0*/  FFMA.FTZ R5, -R92, R92, 1 ;  /* 0x3f8000005c057423 */ /* 0x000fe4000001015c */
[----:B------:R-:W-:Y:S02]  /*40c0*/  FADD.FTZ R9, -R0, R11 ;  /* 0x0000000b00097221 */ /* 0x000fe40000010100 */
[----:B------:R-:W-:Y:S02]  /*40d0*/  FFMA.FTZ R7, -R90, R90, 1 ;  /* 0x3f8000005a077423 */ /* 0x000fe4000001015a */
[----:B------:R-:W-:Y:S02]  /*40e0*/  FMUL.FTZ R2, R157, R2 ;  /* 0x000000029d027220 */ /* 0x000fe40000410000 */
[----:B------:R-:W-:Y:S02]  /*40f0*/  FMUL.FTZ R3, R155, R3 ;  /* 0x000000039b037220 */ /* 0x000fe40000410000 */
[----:B------:R-:W-:Y:S02]  /*4100*/  FMUL.FTZ R4, R4, c[0x0][0x2ec] ;  /* 0x0000bb0004047a20 */ /* 0x000fe40000410000 */
[----:B------:R-:W-:Y:S02]  /*4110*/  FMUL.FTZ R5, R5, c[0x0][0x2ec] ;  /* 0x0000bb0005057a20 */ /* 0x000fe40000410000 */
[----:B------:R-:W-:Y:S02]  /*4120*/  FMUL.FTZ R9, R152, R9 ;  /* 0x0000000998097220 */ /* 0x000fe40000410000 */
[----:B------:R-:W-:Y:S02]  /*4130*/  FMUL.FTZ R7, R7, c[0x0][0x2ec] ;  /* 0x0000bb0007077a20 */ /* 0x000fe40000410000 */
[----:B------:R-:W-:Y:S02]  /*4140*/  FMUL.FTZ R13, R8, R13 ;  /* 0x0000000d080d7220 */ /* 0x000fe40000410000 */
[----:B------:R-:W-:Y:S02]  /*4150*/  FADD.FTZ R6, -R0, R10 ;  /* 0x0000000a00067221 */ /* 0x000fe40000010100 */
[----:B------:R-:W-:Y:S02]  /*4160*/  FMUL.FTZ R4, R2, R4 ;  /* 0x0000000402047220 */ /* 0x000fe40000410000 */
[----:B------:R-:W-:Y:S02]  /*4170*/  FMUL.FTZ R5, R3, R5 ;  /* 0x0000000503057220 */ /* 0x000fe40000410000 */
[C---:B------:R-:W-:Y:S02]  /*4180*/  FADD.FTZ R3, -R0.reuse, R14 ;  /* 0x0000000e00037221 */ /* 0x040fe40000010100 */
[C---:B------:R-:W-:Y:S02]  /*4190*/  FADD.FTZ R14, -R0.reuse, R15 ;  /* 0x0000000f000e7221 */ /* 0x040fe40000010100 */
[----:B------:R-:W-:Y:S02]  /*41a0*/  FFMA.FTZ R8, -R91, R91, 1 ;  /* 0x3f8000005b087423 */ /* 0x000fe4000001015b */
[C---:B------:R-:W-:Y:S02]  /*41b0*/  FADD.FTZ R18, -R0.reuse, R18 ;  /* 0x0000001200127221 */ /* 0x040fe40000010100 */
        /* <DEDUP_REMOVED lines=47> */
.L_x_1273:
        /* <DEDUP_REMOVED lines=107> */
.L_x_1274:
        /* <DEDUP_REMOVED lines=449> */
.L_x_1276:
        /* <DEDUP_REMOVED lines=15> */
.L_x_1277:
        /* <DEDUP_REMOVED lines=43> */
.L_x_1279:
[----:B------:R-:W-:Y:S05]  /*6b10*/  BSYNC B0 ;  /* 0x0000000000007941 */ /* 0x000fea0003800000 */
.L_x_1278:
        /* <DEDUP_REMOVED lines=17> */
.L_x_1281:
[----:B------:R-:W-:Y:S05]  /*6c30*/  BSYNC B0 ;  /* 0x0000000000007941 */ /* 0x000fea0003800000 */
.L_x_1280:
        /* <DEDUP_REMOVED lines=22> */
.L_x_1283:
[----:B------:R-:W-:Y:S05]  /*6da0*/  BSYNC B0 ;  /* 0x0000000000007941 */ /* 0x000fea0003800000 */
.L_x_1282:
        /* <DEDUP_REMOVED lines=15> */
.L_x_1272:
        /* <DEDUP_REMOVED lines=19> */
.L_x_1285:
        /* <DEDUP_REMOVED lines=15> */
.L_x_1286:
        /* <DEDUP_REMOVED lines=28> */
.L_x_1288:
[----:B------:R-:W-:Y:S05]  /*7280*/  BSYNC B0 ;  /* 0x0000000000007941 */ /* 0x000fea0003800000 */
.L_x_1287:
        /* <DEDUP_REMOVED lines=16> */
.L_x_1290:
[----:B------:R-:W-:Y:S05]  /*7390*/  BSYNC B0 ;  /* 0x0000000000007941 */ /* 0x000fea0003800000 */
.L_x_1289:
        /* <DEDUP_REMOVED lines=22> */
.L_x_1292:
[----:B------:R-:W-:Y:S05]  /*7500*/  BSYNC B0 ;  /* 0x0000000000007941 */ /* 0x000fea0003800000 */
.L_x_1291:
        /* <DEDUP_REMOVED lines=13> */
.L_x_1284:
[----:B------:R-:W-:Y:S05]  /*75e0*/  BSYNC B1 ;  /* 0x0000000000017941 */ /* 0x000fea0003800000 */
.L_x_1267:
[----:B------:R-:W-:-:S04]  /*75f0*/  IADD3 R229, R229, c[0x0][0xc], RZ ;  /* 0x00000300e5e57a10 */ /* 0x000fc80007ffe0ff */
[----:B------:R-:W-:-:S13]  /*7600*/  ISETP.GE.AND P0, PT, R229, UR4, PT ;  /* 0x00000004e5007c0c */ /* 0x000fda000bf06270 */
[----:B------:R-:W-:Y:S01]  /*7610*/  @P0 CALL.REL.NOINC `(.L_x_1293) ;  /* 0x0000001000000944 */ /* 0x000fe20003c00000 */
[----:B------:R-:W-:Y:S05]  /*7620*/  BRA `(.L_x_1294) ;  /* 0xffff92f000007947 */ /* 0x000fea000383ffff */
.L_x_1293:
[----:B------:R-:W-:Y:S05]  /*7630*/  EXIT ;  /* 0x000000000000794d */ /* 0x000fea0003800000 */
.L_x_1295:
        /* <DEDUP_REMOVED lines=12> */
.L_x_1611:


//--------------------- .text._ZN5flash44flash_bwd_dq_dk_dv_loop_seqk_parallel_kernelI23Flash_bwd_kernel_traitsILi192ELi64ELi64ELi8ELi4ELi2ELi2ELb0ELb0EN7cutlass6half_tE19Flash_kernel_traitsILi192ELi64ELi64ELi8ES3_EELb1ELb0ELb0ELb1ELb0ELb0ELb0EEEvNS_16Flash_bwd_paramsE --------------------------
	.section	.text._ZN5flash44flash_bwd_dq_dk_dv_loop_seqk_parallel_kernelI23Flash_bwd_kernel_traitsILi192ELi64ELi64ELi8ELi4ELi2ELi2ELb0ELb0EN7cutlass6half_tE19Flash_kernel_traitsILi192ELi64ELi64ELi8ES3_EELb1ELb0ELb0ELb1ELb0ELb0ELb0EEEvNS_16Flash_bwd_paramsE,"ax",@progbits
	.sectioninfo	@"SHI_REGISTERS=255"
	.align	128
        .global         _ZN5flash44flash_bwd_dq_dk_dv_loop_seqk_parallel_kernelI23Flash_bwd_kernel_traitsILi192ELi64ELi64ELi8ELi4ELi2ELi2ELb0ELb0EN7cutlass6half_tE19Flash_kernel_traitsILi192ELi64ELi64ELi8ES3_EELb1ELb0ELb0ELb1ELb0ELb0ELb0EEEvNS_16Flash_bwd_paramsE
        .type           _ZN5flash44flash_bwd_dq_dk_dv_loop_seqk_parallel_kernelI23Flash_bwd_kernel_traitsILi192ELi64ELi64ELi8ELi4ELi2ELi2ELb0ELb0EN7cutlass6half_tE19Flash_kernel_traitsILi192ELi64ELi64ELi8ES3_EELb1ELb0ELb0ELb1ELb0ELb0ELb0EEEvNS_16Flash_bwd_paramsE,@function
        .size           _ZN5flash44flash_bwd_dq_dk_dv_loop_seqk_parallel_kernelI23Flash_bwd_kernel_traitsILi192ELi64ELi64ELi8ELi4ELi2ELi2ELb0ELb0EN7cutlass6half_tE19Flash_kernel_traitsILi192ELi64ELi64ELi8ES3_EELb1ELb0ELb0ELb1ELb0ELb0ELb0EEEvNS_16Flash_bwd_paramsE,(.L_x_1612 - _ZN5flash44flash_bwd_dq_dk_dv_loop_seqk_parallel_kernelI23Flash_bwd_kernel_traitsILi192ELi64ELi64ELi8ELi4ELi2ELi2ELb0ELb0EN7cutlass6half_tE19Flash_kernel_traitsILi192ELi64ELi64ELi8ES3_EELb1ELb0ELb0ELb1ELb0ELb0ELb0EEEvNS_16Flash_bwd_paramsE)
        .other          _ZN5flash44flash_bwd_dq_dk_dv_loop_seqk_parallel_kernelI23Flash_bwd_kernel_traitsILi192ELi64ELi64ELi8ELi4ELi2ELi2ELb0ELb0EN7cutlass6half_tE19Flash_kernel_traitsILi192ELi64ELi64ELi8ES3_EELb1ELb0ELb0ELb1ELb0ELb0ELb0EEEvNS_16Flash_bwd_paramsE,@"STO_CUDA_ENTRY STV_DEFAULT"
_ZN5flash44flash_bwd_dq_dk_dv_loop_seqk_parallel_kernelI23Flash_bwd_kernel_traitsILi192ELi64ELi64ELi8ELi4ELi2ELi2ELb0ELb0EN7cutlass6half_tE19Flash_kernel_traitsILi192ELi64ELi64ELi8ES3_EELb1ELb0ELb0ELb1ELb0ELb0ELb0EEEvNS_16Flash_bwd_paramsE:
.text._ZN5flash44flash_bwd_dq_dk_dv_loop_seqk_parallel_kernelI23Flash_bwd_kernel_traitsILi192ELi64ELi64ELi8ELi4ELi2ELi2ELb0ELb0EN7cutlass6half_tE19Flash_kernel_traitsILi192ELi64ELi64ELi8ES3_EELb1ELb0ELb0ELb1ELb0ELb0ELb0EEEvNS_16Flash_bwd_paramsE:
        /* <DEDUP_REMOVED lines=55> */
[----:B------:R-:W-:Y:S02]  /*0370*/  SHF.R.S32.HI R12, RZ, 0x1f, R8 ;  /* 0x0000001fff0c7819 */ /* 0x000fe40000011408 */
[----:B------:R-:W-:Y:S01]  /*0380*/  LOP3.LUT R6, R4, R2, RZ, 0x3c, !PT ;  /* 0x0000000204067212 */ /* 0x000fe200078e3cff */
[----:B------:R-:W-:Y:S01]  /*0390*/  IMAD.SHL.U32 R2, R181, 0x10, RZ ;  /* 0x00000010b5027824 */ /* 0x000fe200078e00ff */
[----:B------:R-:W-:Y:S02]  /*03a0*/  LOP3.LUT R0, R0, 0x1c0, RZ, 0xc0, !PT ;  /* 0x000001c000007812 */ /* 0x000fe400078ec0ff */
[----:B------:R-:W-:-:S02]  /*03b0*/  LEA.HI R12, R12, R8, RZ, 0x3 ;  /* 0x000000080c0c7211 */ /* 0x000fc400078f18ff */
[C---:B------:R-:W-:Y:S02]  /*03c0*/  LOP3.LUT R171, R0.reuse, 0x8, R10, 0xf8, !PT ;  /* 0x0000000800ab7812 */ /* 0x040fe400078ef80a */
[----:B------:R-:W-:Y:S02]  /*03d0*/  LOP3.LUT R2, R0, 0x10, R2, 0xf8, !PT ;  /* 0x0000001000027812 */ /* 0x000fe400078ef802 */
[----:B------:R-:W-:Y:S02]  /*03e0*/  SHF.R.S32.HI R21, RZ, 0x7, R13 ;  /* 0x00000007ff157819 */ /* 0x000fe4000001140d */
[----:B------:R-:W-:Y:S02]  /*03f0*/  LOP3.LUT R4, R12, 0xfffffff8, RZ, 0xc0, !PT ;  /* 0xfffffff80c047812 */ /* 0x000fe400078ec0ff */
[----:B------:R-:W-:Y:S02]  /*0400*/  LOP3.LUT R3, R7, 0x1, RZ, 0xc0, !PT ;  /* 0x0000000107037812 */ /* 0x000fe400078ec0ff */
[----:B------:R-:W-:Y:S01]  /*0410*/  SHF.R.U32.HI R0, RZ, 0x3, R0 ;  /* 0x00000003ff007819 */ /* 0x000fe20000011600 */
[----:B------:R-:W-:Y:S01]  /*0420*/  IMAD.IADD R19, R8, 0x1, -R4 ;  /* 0x0000000108137824 */ /* 0x000fe200078e0a04 */
[----:B------:R-:W-:Y:S01]  /*0430*/  ISETP.NE.U32.AND P0, PT, R3, 0x1, PT ;  /* 0x000000010300780c */ /* 0x000fe20003f05070 */
[----:B------:R-:W-:Y:S01]  /*0440*/  IMAD R3, R21, 0x800, R174 ;  /* 0x0000080015037824 */ /* 0x000fe200078e02ae */
[----:B------:R-:W-:-:S02]  /*0450*/  LOP3.LUT R171, R171, R0, RZ, 0x3c, !PT ;  /* 0x00000000abab7212 */ /* 0x000fc400078e3cff */
[----:B------:R-:W-:Y:S01]  /*0460*/  LOP3.LUT R4, R2, 0x8, R10, 0xf8, !PT ;  /* 0x0000000802047812 */ /* 0x000fe200078ef80a */
[----:B------:R1:W-:Y:S01]  /*0470*/  STL [R1+0x2c], R19 ;  /* 0x00002c1301007387 */ /* 0x0003e20000100800 */
[----:B------:R-:W-:Y:S01]  /*0480*/  SHF.R.S32.HI R5, RZ, 0x1f, R9 ;  /* 0x0000001fff057819 */ /* 0x000fe20000011409 */
[----:B------:R-:W-:Y:S01]  /*0490*/  IMAD.IADD R171, R3, 0x1, R171 ;  /* 0x0000000103ab7824 */ /* 0x000fe200078e02ab */
[----:B------:R-:W-:Y:S02]  /*04a0*/  SHF.R.S32.HI R2, RZ, 0x6, R14 ;  /* 0x00000006ff027819 */ /* 0x000fe4000001140e */
[----:B------:R-:W-:Y:S01]  /*04b0*/  LOP3.LUT R174, R174, R4, R0, 0xf6, !PT ;  /* 0x00000004aeae7212 */ /* 0x000fe200078ef600 */
[----:B------:R-:W-:Y:S01]  /*04c0*/  IMAD.SHL.U32 R0, R7, 0x40, RZ ;  /* 0x0000004007007824 */ /* 0x000fe200078e00ff */
[----:B------:R-:W-:Y:S01]  /*04d0*/  LEA.HI R3, R5, R20, RZ, 0x2 ;  /* 0x0000001405037211 */ /* 0x000fe200078f10ff */
[C---:B------:R-:W-:Y:S01]  /*04e0*/  IMAD R17, R2.reuse, 0x200, R6 ;  /* 0x0000020002117824 */ /* 0x040fe200078e0206 */
[----:B------:R-:W-:Y:S01]  /*04f0*/  R2P PR, R7, 0x6 ;  /* 0x0000000607007804 */ /* 0x000fe20000000000 */
[----:B------:R-:W-:Y:S01]  /*0500*/  IMAD.SHL.U32 R2, R2, 0x8, RZ ;  /* 0x0000000802027824 */ /* 0x000fe200078e00ff */
[----:B------:R-:W-:Y:S01]  /*0510*/  LOP3.LUT R3, R3, 0xfffffffc, RZ, 0xc0, !PT ;  /* 0xfffffffc03037812 */ /* 0x000fe200078ec0ff */
[----:B------:R-:W-:Y:S01]  /*0520*/  IMAD.SHL.U32 R5, R21, 0x20, RZ ;  /* 0x0000002015057824 */ /* 0x000fe200078e00ff */
[----:B------:R-:W-:Y:S01]  /*0530*/  LOP3.LUT R0, R0, 0x1c0, RZ, 0xc0, !PT ;  /* 0x000001c000007812 */ /* 0x000fe200078ec0ff */
[----:B------:R-:W-:Y:S01]  /*0540*/  IMAD.SHL.U32 R4, R11, 0x20, RZ ;  /* 0x000000200b047824 */ /* 0x000fe200078e00ff */
[----:B------:R-:W-:Y:S01]  /*0550*/  LOP3.LUT R2, R2, 0x18, RZ, 0xc0, !PT ;  /* 0x0000001802027812 */ /* 0x000fe200078ec0ff */
[----:B------:R-:W-:Y:S01]  /*0560*/  IMAD.IADD R10, R20, 0x1, -R3 ;  /* 0x00000001140a7824 */ /* 0x000fe200078e0a03 */
[----:B------:R-:W-:Y:S01]  /*0570*/  SHF.R.U32.HI R3, RZ, 0x3, R0 ;  /* 0x00000003ff037819 */ /* 0x000fe20000011600 */
[----:B------:R-:W-:Y:S01]  /*0580*/  IMAD.SHL.U32 R6, R19, 0x40, RZ ;  /* 0x0000004013067824 */ /* 0x000fe200078e00ff */
[----:B------:R-:W-:Y:S01]  /*0590*/  LOP3.LUT R5, R0, 0x20, R5, 0xf8, !PT ;  /* 0x0000002000057812 */ /* 0x000fe200078ef805 */
[----:B------:R-:W-:Y:S01]  /*05a0*/  IMAD.SHL.U32 R7, R15, 0x2, RZ ;  /* 0x000000020f077824 */ /* 0x000fe200078e00ff */
[----:B------:R-:W-:Y:S01]  /*05b0*/  LOP3.LUT R8, R2, 0x20, R4, 0xf8, !PT ;  /* 0x0000002002087812 */ /* 0x000fe200078ef804 */
[----:B------:R1:W-:Y:S01]  /*05c0*/  STL [R1+0x28], R17 ;  /* 0x0000281101007387 */ /* 0x0003e20000100800 */
[----:B------:R-:W-:Y:S01]  /*05d0*/  LOP3.LUT R9, R3, R0, R2, 0x1e, !PT ;  /* 0x0000000003097212 */ /* 0x000fe200078e1e02 */
[--C-:B------:R-:W-:Y:S01]  /*05e0*/  IMAD R4, R10, 0x400, R7.reuse ;  /* 0x000004000a047824 */ /* 0x100fe200078e0207 */
[----:B------:R-:W-:Y:S01]  /*05f0*/  LOP3.LUT R2, R6, 0x1c0, RZ, 0xc0, !PT ;  /* 0x000001c006027812 */ /* 0x000fe200078ec0ff */
[----:B------:R-:W-:Y:S01]  /*0600*/  IMAD.SHL.U32 R6, R11, 0x8, RZ ;  /* 0x000000080b067824 */ /* 0x000fe200078e00ff */
[----:B------:R-:W-:Y:S01]  /*0610*/  LOP3.LUT R0, R5, R3, RZ, 0x3c, !PT ;  /* 0x0000000305007212 */ /* 0x000fe200078e3cff */
[----:B------:R-:W-:Y:S01]  /*0620*/  IMAD.SHL.U32 R5, R12, 0x40, RZ ;  /* 0x000000400c057824 */ /* 0x000fe200078e00ff */
[----:B------:R-:W-:Y:S01]  /*0630*/  SHF.R.U32.HI R3, RZ, 0x3, R2 ;  /* 0x00000003ff037819 */ /* 0x000fe20000011602 */
[----:B------:R1:W-:Y:S01]  /*0640*/  STL [R1+0x18], R10 ;  /* 0x0000180a01007387 */ /* 0x0003e20000100800 */
[----:B------:R-:W-:Y:S01]  /*0650*/  LOP3.LUT R6, R2, 0x8, R6, 0xf8, !PT ;  /* 0x0000000802067812 */ /* 0x000fe200078ef806 */
[----:B------:R-:W-:Y:S01]  /*0660*/  IMAD.IADD R207, R4, 0x1, R0 ;  /* 0x0000000104cf7824 */ /* 0x000fe200078e0200 */
[----:B------:R-:W-:Y:S01]  /*0670*/  LOP3.LUT R0, R5, 0xfffffe00, RZ, 0xc0, !PT ;  /* 0xfffffe0005007812 */ /* 0x000fe200078ec0ff */
[----:B------:R1:W-:Y:S01]  /*0680*/  STL [R1+0x20], R16 ;  /* 0x0000201001007387 */ /* 0x0003e20000100800 */
[----:B------:R-:W-:Y:S01]  /*0690*/  LOP3.LUT R2, R3, R8, R2, 0x1e, !PT ;  /* 0x0000000803027212 */ /* 0x000fe200078e1e02 */
[----:B------:R-:W-:Y:S01]  /*06a0*/  IMAD R4, R181, 0x400, R7 ;  /* 0x00000400b5047824 */ /* 0x000fe200078e0207 */
[----:B------:R-:W-:Y:S01]  /*06b0*/  SEL R169, R169, 0xffffffe0, !P3 ;  /* 0xffffffe0a9a97807 */ /* 0x000fe20005800000 */
[--C-:B------:R-:W-:Y:S01]  /*06c0*/  IMAD R187, R10, 0x400, R0.reuse ;  /* 0x000004000abb7824 */ /* 0x100fe200078e0200 */
[----:B------:R-:W-:Y:S01]  /*06d0*/  LOP3.LUT R186, R2, R0, RZ, 0xfc, !PT ;  /* 0x0000000002ba7212 */ /* 0x000fe200078efcff */
[----:B------:R-:W-:Y:S01]  /*06e0*/  IMAD R181, R181, 0x400, R0 ;  /* 0x00000400b5b57824 */ /* 0x000fe200078e0200 */
[----:B------:R-:W-:Y:S01]  /*06f0*/  SHF.R.S32.HI R0, RZ, 0x1f, R18 ;  /* 0x0000001fff007819 */ /* 0x000fe20000011412 */
[----:B------:R-:W-:Y:S01]  /*0700*/  IMAD.SHL.U32 R207, R207, 0x2, RZ ;  /* 0x00000002cfcf7824 */ /* 0x000fe200078e00ff */
[----:B------:R-:W-:Y:S01]  /*0710*/  LOP3.LUT R3, R6, R3, RZ, 0x3c, !PT ;  /* 0x0000000306037212 */ /* 0x000fe200078e3cff */
[----:B------:R-:W-:Y:S01]  /*0720*/  IMAD.IADD R4, R4, 0x1, R9 ;  /* 0x0000000104047824 */ /* 0x000fe200078e0209 */
[----:B------:R-:W-:Y:S01]  /*0730*/  LEA.HI R0, R0, R18, RZ, 0x2 ;  /* 0x0000001200007211 */ /* 0x000fe200078f10ff */
[----:B------:R-:W-:Y:S01]  /*0740*/  IMAD R169, R171, 0x2, R169 ;  /* 0x00000002aba97824 */ /* 0x000fe200078e02a9 */
[----:B------:R-:W-:Y:S01]  /*0750*/  SEL R173, R173, 0xffffffc0, !P4 ;  /* 0xffffffc0adad7807 */ /* 0x000fe20006000000 */
[----:B------:R-:W-:Y:S01]  /*0760*/  IMAD.IADD R181, R3, 0x1, R181 ;  /* 0x0000000103b57824 */ /* 0x000fe200078e02b5 */
[----:B------:R-:W-:Y:S01]  /*0770*/  SEL R209, R209, 0x10, !P0 ;  /* 0x00000010d1d17807 */ /* 0x000fe20004000000 */
[----:B------:R-:W-:Y:S01]  /*0780*/  IMAD.SHL.U32 R172, R171, 0x2, RZ ;  /* 0x00000002abac7824 */ /* 0x000fe200078e00ff */
[----:B------:R-:W-:Y:S01]  /*0790*/  IADD3 R208, R207, 0x20, RZ ;  /* 0x00000020cfd07810 */ /* 0x000fe20007ffe0ff */
[----:B------:R-:W-:Y:S01]  /*07a0*/  IMAD R171, R171, 0x2, R173 ;  /* 0x00000002abab7824 */ /* 0x000fe200078e02ad */
[----:B------:R-:W-:Y:S01]  /*07b0*/  SHF.R.S32.HI R0, RZ, 0x2, R0 ;  /* 0x00000002ff007819 */ /* 0x000fe20000011400 */
[----:B------:R-:W-:Y:S01]  /*07c0*/  IMAD.IADD R170, R173, 0x1, R169 ;  /* 0x00000001adaa7824 */ /* 0x000fe200078e02a9 */
[----:B------:R-:W-:Y:S01]  /*07d0*/  LEA R242, R4, 0x12000, 0x1 ;  /* 0x0001200004f27811 */ /* 0x000fe200078e08ff */
[----:B------:R-:W-:Y:S01]  /*07e0*/  IMAD R173, R174, 0x2, R173 ;  /* 0x00000002aead7824 */ /* 0x000fe200078e02ad */
[C---:B------:R-:W-:Y:S01]  /*07f0*/  @P1 IADD3 R208, R207.reuse, -0x20, RZ ;  /* 0xffffffe0cfd01810 */ /* 0x040fe20007ffe0ff */
[----:B------:R-:W-:Y:S01]  /*0800*/  IMAD.IADD R210, R207, 0x1, R209 ;  /* 0x00000001cfd27824 */ /* 0x000fe200078e02d1 */
[----:B------:R-:W-:Y:S01]  /*0810*/  IADD3 R243, R242, 0x40, RZ ;  /* 0x00000040f2f37810 */ /* 0x000fe20007ffe0ff */
[----:B------:R-:W-:Y:S01]  /*0820*/  IMAD.IADD R187, R187, 0x1, R3 ;  /* 0x00000001bbbb7824 */ /* 0x000fe200078e0203 */
[----:B------:R-:W-:Y:S01]  /*0830*/  IADD3 R213, R204, 0x40, RZ ;  /* 0x00000040ccd57810 */ /* 0x000fe20007ffe0ff */
[----:B------:R-:W-:Y:S01]  /*0840*/  IMAD R215, R10, 0x10, R0 ;  /* 0x000000100ad77824 */ /* 0x000fe200078e0200 */
[----:B------:R-:W-:Y:S01]  /*0850*/  IADD3 R214, R204, 0x80, RZ ;  /* 0x00000080ccd67810 */ /* 0x000fe20007ffe0ff */
[----:B------:R-:W-:Y:S01]  /*0860*/  IMAD.SHL.U32 R192, R17, 0x2, RZ ;  /* 0x0000000211c07824 */ /* 0x000fe200078e00ff */
[----:B------:R-:W-:Y:S01]  /*0870*/  LEA R181, R181, 0x1e000, 0x1 ;  /* 0x0001e000b5b57811 */ /* 0x000fe200078e08ff */
[----:B------:R-:W-:Y:S01]  /*0880*/  IMAD.SHL.U32 R174, R174, 0x2, RZ ;  /* 0x00000002aeae7824 */ /* 0x000fe200078e00ff */
[----:B------:R-:W-:Y:S01]  /*0890*/  @P2 IADD3 R243, R242, -0x40, RZ ;  /* 0xffffffc0f2f32810 */ /* 0x000fe20007ffe0ff */
[----:B-12---:R-:W-:-:S02]  /*08a0*/  IMAD.IADD R209, R209, 0x1, R208 ;  /* 0x00000001d1d17824 */ /* 0x006fc400078e02d0 */
.L_x_1342:
[----:B-1----:R-:W1:Y:S01]  /*08b0*/  S2R R35, SR_CTAID.Y ;  /* 0x0000000000237919 */ /* 0x002e620000002600 */
[----:B--23--:R-:W2:Y:S01]  /*08c0*/  LDC.U8 R0, c[0x0][0x312] ;  /* 0x0000c480ff007b82 */ /* 0x00cea20000000000 */
[----:B------:R-:W-:-:S02]  /*08d0*/  ISETP.NE.U32.AND P1, PT, RZ, c[0x0][0x240], PT ;  /* 0x00009000ff007a0c */ /* 0x000fc40003f25070 */
[----:B------:R-:W-:Y:S02]  /*08e0*/  ISETP.EQ.U32.AND P5, PT, RZ, c[0x0][0x248], PT ;  /* 0x00009200ff007a0c */ /* 0x000fe40003fa2070 */
[----:B------:R-:W-:Y:S02]  /*08f0*/  ISETP.NE.AND.EX P1, PT, RZ, c[0x0][0x244], PT, P1 ;  /* 0x00009100ff007a0c */ /* 0x000fe40003f25310 */
[----:B------:R-:W-:Y:S01]  /*0900*/  ISETP.NE.U32.AND P3, PT, RZ, c[0x0][0x250], PT ;  /* 0x00009400ff007a0c */ /* 0x000fe20003f65070 */
[----:B------:R-:W-:-:S03]  /*0910*/  IMAD.MOV.U32 R9, RZ, RZ, -0x1 ;  /* 0xffffffffff097424 */ /* 0x000fc600078e00ff */
[----:B------:R-:W-:Y:S01]  /*0920*/  ISETP.NE.AND.EX P3, PT, RZ, c[0x0][0x254], PT, P3 ;  /* 0x00009500ff007a0c */ /* 0x000fe20003f65330 */
[C---:B-1----:R-:W-:Y:S01]  /*0930*/  IMAD.SHL.U32 R8, R35.reuse, 0x4, RZ ;  /* 0x0000000423087824 */ /* 0x042fe200078e00ff */
[----:B------:R-:W-:Y:S02]  /*0940*/  SHF.R.S32.HI R32, RZ, 0x1f, R35 ;  /* 0x0000001fff207819 */ /* 0x000fe40000011423 */
[----:B--2---:R-:W-:Y:S01]  /*0950*/  ISETP.NE.AND P4, PT, R0, RZ, PT ;  /* 0x000000ff0000720c */ /* 0x004fe20003f85270 */
[----:B------:R-:W-:Y:S01]  /*0960*/  IMAD.MOV.U32 R0, RZ, RZ, -0x1 ;  /* 0xffffffffff007424 */ /* 0x000fe200078e00ff */
[----:B------:R-:W-:Y:S02]  /*0970*/  SHF.L.U64.HI R7, R35, 0x2, R32 ;  /* 0x0000000223077819 */ /* 0x000fe40000010220 */
[----:B------:R-:W-:Y:S02]  /*0980*/  IADD3 R2, P0, R8, c[0x0][0x240], RZ ;  /* 0x0000900008027a10 */ /* 0x000fe40007f1e0ff */
        /* <DEDUP_REMOVED lines=21> */
.L_x_1296:
        /* <DEDUP_REMOVED lines=9> */
[----:B---3--:R-:W-:Y:S02]  /*0b70*/  IMAD.SHL.U32 R20, R69, 0x40, RZ ;  /* 0x0000004045147824 */ /* 0x008fe400078e00ff */
[--C-:B--2--5:R-:W-:Y:S01]  /*0b80*/  @P2 IMAD.IADD R195, R3, 0x1, -R237.reuse ;  /* 0x0000000103c32824 */ /* 0x124fe200078e0aed */
        /* <DEDUP_REMOVED lines=34> */
.L_x_1298:
        /* <DEDUP_REMOVED lines=15> */
.L_x_1299:
        /* <DEDUP_REMOVED lines=20> */
[----:B---3--:R-:W3:Y:S02]  /*0fe0*/  MUFU.RCP R2, R2 ;  /* 0x0000000200027308 */ /* 0x008ee40000001000 */
        /* <DEDUP_REMOVED lines=35> */
[C---:B------:R-:W-:Y:S01]  /*1220*/  IMAD R3, R19.reuse, R0, RZ ;  /* 0x0000000013037224 */ /* 0x040fe200078e02ff */
[----:B------:R-:W-:Y:S01]  /*1230*/  SHF.R.S32.HI R24, RZ, 0x1f, R20 ;  /* 0x0000001fff187819 */ /* 0x000fe20000011414 */
        /* <DEDUP_REMOVED lines=28> */
.L_x_1300:
[----:B------:R-:W-:-:S04]  /*1400*/  IMAD R0, R35, c[0x0][0x1c0], R238 ;  /* 0x0000700023007a24 */ /* 0x000fc800078e02ee */
[----:B------:R-:W-:Y:S02]  /*1410*/  IMAD R8, R0, c[0x0][0x224], RZ ;  /* 0x0000890000087a24 */ /* 0x000fe400078e02ff */
.L_x_1301:
[----:B------:R-:W2:Y:S01]  /*1420*/  LDL R34, [R1+0x24] ;  /* 0x0000240001227983 */ /* 0x000ea20000100800 */
[----:B------:R-:W-:Y:S01]  /*1430*/  IADD3 R2, P0, R204, R9, RZ ;  /* 0x00000009cc027210 */ /* 0x000fe20007f1e0ff */
[----:B------:R-:W-:Y:S01]  /*1440*/  IMAD R33, R33, c[0x0][0x1c0], RZ ;  /* 0x0000700021217a24 */ /* 0x000fe200078e02ff */
[----:B------:R-:W-:Y:S01]  /*1450*/  SHF.R.S32.HI R205, RZ, 0x1f, R204 ;  /* 0x0000001fffcd7819 */ /* 0x000fe200000114cc */
[----:B------:R-:W1:Y:S01]  /*1460*/  S2R R36, SR_TID.X ;  /* 0x0000000000247919 */ /* 0x000e620000002100 */
[----:B------:R-:W-:Y:S01]  /*1470*/  IMAD R0, R17, c[0x0][0x370], RZ ;  /* 0x0000dc0011007a24 */ /* 0x000fe200078e02ff */
[----:B------:R-:W-:Y:S01]  /*1480*/  SHF.R.S32.HI R31, RZ, 0x1f, R235 ;  /* 0x0000001fff1f7819 */ /* 0x000fe200000114eb */
[----:B------:R-:W-:Y:S01]  /*1490*/  IMAD.SHL.U32 R7, R33, 0x40, RZ ;  /* 0x0000004021077824 */ /* 0x000fe200078e00ff */
[----:B------:R-:W3:Y:S01]  /*14a0*/  S2R R37, SR_TID.X ;  /* 0x0000000000257919 */ /* 0x000ee20000002100 */
[----:B------:R-:W-:Y:S01]  /*14b0*/  IMAD.X R3, R205, 0x1, R11, P0 ;  /* 0x00000001cd037824 */ /* 0x000fe200000e060b */
[----:B------:R-:W-:Y:S01]  /*14c0*/  IADD3 R4, P3, R235, R10, RZ ;  /* 0x0000000aeb047210 */ /* 0x000fe20007f7e0ff */
        /* <DEDUP_REMOVED lines=22> */
[C---:B------:R-:W-:Y:S01]  /*1630*/  IMAD.IADD R15, R10.reuse, 0x1, R8 ;  /* 0x000000010a0f7824 */ /* 0x040fe200078e0208 */
[----:B------:R-:W-:Y:S01]  /*1640*/  IADD3 R3, R3, R7, RZ ;  /* 0x0000000703037210 */ /* 0x000fe20007ffe0ff */
[----:B------:R-:W-:Y:S01]  /*1650*/  IMAD R7, R239, c[0x0][0x1a8], RZ ;  /* 0x00006a00ef077a24 */ /* 0x000fe200078e02ff */
[----:B------:R-:W-:Y:S01]  /*1660*/  IADD3.X R5, R21, R5, R12, P2, !PT ;  /* 0x0000000515057210 */ /* 0x000fe200017fe40c */
[----:B------:R-:W-:Y:S01]  /*1670*/  IMAD.IADD R16, R10, 0x1, R14 ;  /* 0x000000010a107824 */ /* 0x000fe200078e020e */
[----:B------:R-:W-:Y:S01]  /*1680*/  LEA.HI.SX32 R10, R23, 0xffffffff, 0x1a ;  /* 0xffffffff170a7811 */ /* 0x000fe200078fd2ff */
[----:B------:R-:W-:-:S02]  /*1690*/  IMAD R7, R238, c[0x0][0x1ac], R7 ;  /* 0x00006b00ee077a24 */ /* 0x000fc400078e0207 */
[----:B------:R-:W-:-:S04]  /*16a0*/  IMAD.WIDE.U32 R4, R238, c[0x0][0x1a8], R4 ;  /* 0x00006a00ee047a25 */ /* 0x000fc800078e0004 */
[----:B------:R-:W-:Y:S01]  /*16b0*/  IMAD.WIDE.U32 R2, R235, c[0x0][0x370], R2 ;  /* 0x0000dc00eb027a25 */ /* 0x000fe200078e0002 */
[----:B------:R-:W-:-:S03]  /*16c0*/  LEA R8, P2, R4, c[0x0][0x160], 0x1 ;  /* 0x0000580004087a11 */ /* 0x000fc600078408ff */
[----:B------:R-:W-:Y:S02]  /*16d0*/  IMAD.IADD R12, R5, 0x1, R7 ;  /* 0x00000001050c7824 */ /* 0x000fe400078e0207 */
[----:B------:R-:W-:-:S04]  /*16e0*/  IMAD.WIDE R14, R15, R17, c[0x0][0x3c8] ;  /* 0x0000f2000f0e7625 */ /* 0x000fc800078e0211 */
        /* <DEDUP_REMOVED lines=53> */
.L_x_1304:
[----:B------:R-:W-:Y:S05]  /*1a40*/  BSYNC B0 ;  /* 0x0000000000007941 */ /* 0x000fea0003800000 */
.L_x_1303:
        /* <DEDUP_REMOVED lines=39> */
.L_x_1306:
[----:B------:R-:W-:Y:S05]  /*1cc0*/  BSYNC B0 ;  /* 0x0000000000007941 */ /* 0x000fea0003800000 */
.L_x_1305:
        /* <DEDUP_REMOVED lines=19> */
.L_x_1308:
        /* <DEDUP_REMOVED lines=28> */
.L_x_1309:
[----:B------:R-:W-:Y:S05]  /*1fc0*/  BSYNC B0 ;  /* 0x0000000000007941 */ /* 0x000fea0003800000 */
.L_x_1307:
        /* <DEDUP_REMOVED lines=17> */
.L_x_1311:
        /* <DEDUP_REMOVED lines=38> */
.L_x_1312:
[----:B------:R-:W-:Y:S05]  /*2340*/  BSYNC B0 ;  /* 0x0000000000007941 */ /* 0x000fea0003800000 */
.L_x_1310:
        /* <DEDUP_REMOVED lines=55> */
.L_x_1314:
[----:B--2---:R-:W-:Y:S05]  /*26c0*/  BSYNC B0 ;  /* 0x0000000000007941 */ /* 0x004fea0003800000 */
.L_x_1313:
        /* <DEDUP_REMOVED lines=38> */
.L_x_1316:
[----:B------:R-:W-:Y:S05]  /*2930*/  BSYNC B0 ;  /* 0x0000000000007941 */ /* 0x000fea0003800000 */
.L_x_1315:
        /* <DEDUP_REMOVED lines=45> */
.L_x_1318:
[----:B------:R-:W-:Y:S05]  /*2c10*/  BSYNC B0 ;  /* 0x0000000000007941 */ /* 0x000fea0003800000 */
.L_x_1317:
        /* <DEDUP_REMOVED lines=36> */
.L_x_1320:
[----:B------:R-:W-:Y:S05]  /*2e60*/  BSYNC B0 ;  /* 0x0000000000007941 */ /* 0x000fea0003800000 */
.L_x_1319:
[----:B------:R-:W-:Y:S01]  /*2e70*/  ISETP.NE.U32.AND P4, PT, RZ, c[0x0][0x318], PT ;  /* 0x0000c600ff007a0c */ /* 0x000fe20003f85070 */
[----:B------:R-:W-:Y:S01]  /*2e80*/  IMAD.MOV.U32 R218, RZ, RZ, c[0x0][0x308] ;  /* 0x0000c200ffda7624 */ /* 0x000fe200078e00ff */
[----:B--2---:R-:W2:Y:S01]  /*2e90*/  LDL R14, [R1+0x2c] ;  /* 0x00002c00010e7983 */ /* 0x004ea20000100800 */
[----:B------:R-:W-:Y:S01]  /*2ea0*/  IMAD.MOV.U32 R219, RZ, RZ, c[0x0][0x30c] ;  /* 0x0000c300ffdb7624 */ /* 0x000fe200078e00ff */
[----:B------:R-:W-:-:S02]  /*2eb0*/  ISETP.NE.AND.EX P4, PT, RZ, c[0x0][0x31c], PT, P4 ;  /* 0x0000c700ff007a0c */ /* 0x000fc40003f85340 */
[----:B------:R-:W0:Y:S11]  /*2ec0*/  LDGDEPBAR ;  /* 0x00000000000079af */ /* 0x000e360000000000 */
[----:B------:R-:W-:-:S02]  /*2ed0*/  @P4 IMAD R0, R32, c[0x0][0x320], RZ ;  /* 0x0000c80020004a24 */ /* 0x000fc400078e02ff */
[----:B-1----:R-:W-:-:S04]  /*2ee0*/  @P4 IMAD.WIDE.U32 R2, R35, c[0x0][0x320], R238 ;  /* 0x0000c80023024a25 */ /* 0x002fc800078e00ee */
[----:B------:R-:W-:Y:S01]  /*2ef0*/  @P4 IMAD R0, R35, c[0x0][0x324], R0 ;  /* 0x0000c90023004a24 */ /* 0x000fe200078e0200 */
[----:B------:R-:W-:-:S03]  /*2f00*/  @P4 LEA R4, P0, R2, c[0x0][0x318], 0x2 ;  /* 0x0000c60002044a11 */ /* 0x000fc600078010ff */
[----:B------:R-:W-:-:S05]  /*2f10*/  @P4 IMAD.IADD R0, R3, 0x1, R0 ;  /* 0x0000000103004824 */ /* 0x000fca00078e0200 */
[----:B------:R-:W-:Y:S02]  /*2f20*/  @P4 LEA.HI.X R5, R2, c[0x0][0x31c], R0, 0x2, P0 ;  /* 0x0000c70002054a11 */ /* 0x000fe400000f1400 */
[----:B---3--:R1:W3:Y:S04]  /*2f30*/  LDG.E.64 R2, [R218.64+0x8] ;  /* 0x00000806da027981 */ /* 0x0082e8000c1e1b00 */
[----:B------:R4:W2:Y:S04]  /*2f40*/  @P4 LDG.E R6, [R4.64] ;  /* 0x0000000604064981 */ /* 0x0008a8000c1e1900 */
[----:B-1----:R-:W2:Y:S01]  /*2f50*/  LDG.E.64 R218, [R218.64] ;  /* 0x00000006dada7981 */ /* 0x002ea2000c1e1b00 */
[----:B------:R-:W-:Y:S01]  /*2f60*/  IMAD R0, R35, c[0x0][0x1c0], R238 ;  /* 0x0000700023007a24 */ /* 0x000fe200078e02ee */
[----:B------:R-:W-:Y:S01]  /*2f70*/  SHF.R.S32.HI R8, RZ, 0x1f, R34 ;  /* 0x0000001fff087819 */ /* 0x000fe20000011422 */
[----:B------:R-:W2:Y:S01]  /*2f80*/  @P4 MUFU.RCP R9, c[0x0][0x238] ;  /* 0x00008e0000094b08 */ /* 0x000ea20000001000 */
[----:B------:R-:W1:Y:S01]  /*2f90*/  S2R R12, SR_TID.X ;  /* 0x00000000000c7919 */ /* 0x000e620000002100 */
[----:B------:R-:W-:Y:S01]  /*2fa0*/  IMAD.SHL.U32 R0, R0, 0x20, RZ ;  /* 0x0000002000007824 */ /* 0x000fe200078e00ff */
[----:B----4-:R-:W-:Y:S01]  /*2fb0*/  IADD3 R5, R20, 0x40, RZ ;  /* 0x0000004014057810 */ /* 0x010fe20007ffe0ff */
[----:B------:R-:W-:Y:S01]  /*2fc0*/  IMAD.MOV.U32 R191, RZ, RZ, RZ ;  /* 0x000000ffffbf7224 */ /* 0x000fe200078e00ff */
[----:B------:R-:W4:Y:S01]  /*2fd0*/  S2R R13, SR_TID.X ;  /* 0x00000000000d7919 */ /* 0x000f220000002100 */
[----:B------:R-:W-:Y:S01]  /*2fe0*/  IMAD.MOV.U32 R180, RZ, RZ, 0x40 ;  /* 0x00000040ffb47424 */ /* 0x000fe200078e00ff */
[----:B------:R-:W-:Y:S01]  /*2ff0*/  SHF.R.S32.HI R4, RZ, 0x1f, R0 ;  /* 0x0000001fff047819 */ /* 0x000fe20000011400 */
[----:B------:R-:W-:Y:S01]  /*3000*/  IMAD.MOV.U32 R193, RZ, RZ, R190 ;  /* 0x000000ffffc17224 */ /* 0x000fe200078e00be */
[----:B------:R-:W4:Y:S01]  /*3010*/  S2R R11, SR_TID.X ;  /* 0x00000000000b7919 */ /* 0x000f220000002100 */
[----:B------:R-:W-:Y:S01]  /*3020*/  ISETP.GE.AND P0, PT, R5, R195, PT ;  /* 0x000000c30500720c */ /* 0x000fe20003f06270 */
[----:B------:R-:W-:Y:S01]  /*3030*/  CS2R R142, SRZ ;  /* 0x00000000008e7805 */ /* 0x000fe2000001ff00 */
[----:B------:R-:W-:Y:S01]  /*3040*/  SHF.L.U32 R176, R187, 0x1, RZ ;  /* 0x00000001bbb07819 */ /* 0x000fe200000006ff */
        /* <DEDUP_REMOVED lines=12> */
[----:B-1----:R-:W-:Y:S01]  /*3110*/  SHF.R.S32.HI R12, RZ, 0x1f, R12 ;  /* 0x0000001fff0c7819 */ /* 0x002fe2000001140c */
[----:B------:R-:W-:Y:S01]  /*3120*/  CS2R R120, SRZ ;  /* 0x0000000000787805 */ /* 0x000fe2000001ff00 */
[----:B------:R-:W-:Y:S01]  /*3130*/  CS2R R118, SRZ ;  /* 0x0000000000767805 */ /* 0x000fe2000001ff00 */
[----:B------:R-:W-:Y:S01]  /*3140*/  CS2R R116, SRZ ;  /* 0x0000000000747805 */ /* 0x000fe2000001ff00 */
[----:B----4-:R-:W-:Y:S01]  /*3150*/  LEA.HI R12, R12, R13, RZ, 0x7 ;  /* 0x0000000d0c0c7211 */ /* 0x010fe200078f38ff */
[----:B------:R-:W-:Y:S01]  /*3160*/  CS2R R110, SRZ ;  /* 0x00000000006e7805 */ /* 0x000fe2000001ff00 */
[----:B------:R-:W-:Y:S01]  /*3170*/  CS2R R108, SRZ ;  /* 0x00000000006c7805 */ /* 0x000fe2000001ff00 */
[----:B------:R-:W-:Y:S01]  /*3180*/  CS2R R114, SRZ ;  /* 0x0000000000727805 */ /* 0x000fe2000001ff00 */
[----:B------:R-:W-:Y:S01]  /*3190*/  SHF.R.S32.HI R12, RZ, 0x7, R12 ;  /* 0x00000007ff0c7819 */ /* 0x000fe2000001140c */
[----:B------:R-:W-:Y:S01]  /*31a0*/  IMAD.SHL.U32 R11, R11, 0x2, RZ ;  /* 0x000000020b0b7824 */ /* 0x000fe200078e00ff */
[----:B------:R-:W-:Y:S01]  /*31b0*/  CS2R R112, SRZ ;  /* 0x0000000000707805 */ /* 0x000fe2000001ff00 */
[----:B------:R-:W-:Y:S01]  /*31c0*/  CS2R R106, SRZ ;  /* 0x00000000006a7805 */ /* 0x000fe2000001ff00 */
[----:B------:R-:W-:Y:S01]  /*31d0*/  CS2R R104, SRZ ;  /* 0x0000000000687805 */ /* 0x000fe2000001ff00 */
[----:B------:R-:W-:Y:S01]  /*31e0*/  IMAD.SHL.U32 R7, R12, 0x20, RZ ;  /* 0x000000200c077824 */ /* 0x000fe200078e00ff */
[----:B------:R-:W-:Y:S01]  /*31f0*/  CS2R R102, SRZ ;  /* 0x0000000000667805 */ /* 0x000fe2000001ff00 */
[----:B------:R-:W-:Y:S01]  /*3200*/  CS2R R100, SRZ ;  /* 0x0000000000647805 */ /* 0x000fe2000001ff00 */
[----:B------:R-:W-:Y:S01]  /*3210*/  CS2R R62, SRZ ;  /* 0x00000000003e7805 */ /* 0x000fe2000001ff00 */
[----:B------:R-:W-:Y:S01]  /*3220*/  CS2R R60, SRZ ;  /* 0x00000000003c7805 */ /* 0x000fe2000001ff00 */
[----:B------:R-:W-:Y:S01]  /*3230*/  LOP3.LUT R7, R7, 0x6, R11, 0xf8, !PT ;  /* 0x0000000607077812 */ /* 0x000fe200078ef80b */
[----:B------:R-:W-:Y:S01]  /*3240*/  CS2R R66, SRZ ;  /* 0x0000000000427805 */ /* 0x000fe2000001ff00 */
[----:B------:R-:W-:Y:S01]  /*3250*/  CS2R R64, SRZ ;  /* 0x0000000000407805 */ /* 0x000fe2000001ff00 */
[----:B------:R-:W-:Y:S01]  /*3260*/  CS2R R58, SRZ ;  /* 0x00000000003a7805 */ /* 0x000fe2000001ff00 */
[----:B------:R-:W-:Y:S01]  /*3270*/  CS2R R56, SRZ ;  /* 0x0000000000387805 */ /* 0x000fe2000001ff00 */
[----:B------:R-:W-:Y:S01]  /*3280*/  IMAD R234, R69, 0x40, R7 ;  /* 0x0000004045ea7824 */ /* 0x000fe200078e0207 */
        /* <DEDUP_REMOVED lines=17> */
[----:B------:R-:W-:-:S02]  /*33a0*/  @P0 IADD3 R250, R234, 0x19, RZ ;  /* 0x00000019eafa0810 */ /* 0x000fc40007ffe0ff */
[C---:B------:R-:W-:Y:S02]  /*33b0*/  @P0 IADD3 R249, R234.reuse, 0x18, RZ ;  /* 0x00000018eaf90810 */ /* 0x040fe40007ffe0ff */
[C---:B------:R-:W-:Y:S02]  /*33c0*/  @P0 IADD3 R248, R234.reuse, 0x11, RZ ;  /* 0x00000011eaf80810 */ /* 0x040fe40007ffe0ff */
[C---:B------:R-:W-:Y:S02]  /*33d0*/  @P0 IADD3 R247, R234.reuse, 0x10, RZ ;  /* 0x00000010eaf70810 */ /* 0x040fe40007ffe0ff */
[C---:B------:R-:W-:Y:S02]  /*33e0*/  @P0 IADD3 R246, R234.reuse, 0x9, RZ ;  /* 0x00000009eaf60810 */ /* 0x040fe40007ffe0ff */
[C---:B------:R-:W-:Y:S02]  /*33f0*/  @P0 IADD3 R245, R234.reuse, 0x8, RZ ;  /* 0x00000008eaf50810 */ /* 0x040fe40007ffe0ff */
[----:B------:R-:W-:-:S02]  /*3400*/  @P0 IADD3 R244, R234, 0x1, RZ ;  /* 0x00000001eaf40810 */ /* 0x000fc40007ffe0ff */
[----:B---3--:R-:W-:Y:S02]  /*3410*/  IADD3 R10, P2, P1, R0, R2, R34 ;  /* 0x00000002000a7210 */ /* 0x008fe4000795e022 */
[----:B------:R-:W-:Y:S01]  /*3420*/  IADD3 R2, R186, 0x3000, RZ ;  /* 0x00003000ba027810 */ /* 0x000fe20007ffe0ff */
[----:B------:R-:W-:Y:S01]  /*3430*/  CS2R R34, SRZ ;  /* 0x0000000000227805 */ /* 0x000fe2000001ff00 */
[----:B------:R-:W-:Y:S01]  /*3440*/  IADD3.X R0, R4, R3, R8, P2, P1 ;  /* 0x0000000304007210 */ /* 0x000fe200017e2408 */
[----:B------:R-:W-:Y:S01]  /*3450*/  IMAD.WIDE.U32 R240, R10, -0x2daee0ad, RZ ;  /* 0xd2511f530af07825 */ /* 0x000fe200078e00ff */
[----:B------:R-:W-:Y:S02]  /*3460*/  SEL R2, R2, R186, !P3 ;  /* 0x000000ba02027207 */ /* 0x000fe40005800000 */
[----:B------:R-:W-:Y:S01]  /*3470*/  LEA R3, R69, R12, 0x1 ;  /* 0x0000000c45037211 */ /* 0x000fe200078e08ff */
[----:B------:R1:W-:Y:S01]  /*3480*/  STL [R1+0x14], R0 ;  /* 0x0000140001007387 */ /* 0x0003e20000100800 */
[----:B--2---:R-:W-:Y:S01]  /*3490*/  @P4 FMUL.FTZ R191, R6, R9 ;  /* 0x0000000906bf4220 */ /* 0x004fe20000410000 */
[----:B------:R-:W-:Y:S01]  /*34a0*/  R2P PR, R14, 0x6 ;  /* 0x000000060e007804 */ /* 0x000fe20000000000 */
[----:B------:R-:W-:-:S04]  /*34b0*/  IMAD.SHL.U32 R168, R2, 0x2, RZ ;  /* 0x0000000202a87824 */ /* 0x000fc800078e00ff */
[----:B------:R-:W-:Y:S02]  /*34c0*/  SEL R185, R185, 0xffffffe0, !P1 ;  /* 0xffffffe0b9b97807 */ /* 0x000fe40004800000 */
[----:B------:R-:W-:-:S03]  /*34d0*/  SEL R180, R180, 0xffffffc0, !P2 ;  /* 0xffffffc0b4b47807 */ /* 0x000fc60005000000 */
[----:B------:R-:W-:Y:S02]  /*34e0*/  IMAD.IADD R182, R181, 0x1, R185 ;  /* 0x00000001b5b67824 */ /* 0x000fe400078e02b9 */
[----:B------:R-:W-:Y:S01]  /*34f0*/  IMAD.IADD R177, R185, 0x1, R176 ;  /* 0x00000001b9b17824 */ /* 0x000fe200078e02b0 */
[----:B------:R-:W-:Y:S01]  /*3500*/  LOP3.LUT R2, R219, R3, RZ, 0x3c, !PT ;  /* 0x00000003db027212 */ /* 0x000fe200078e3cff */
[----:B------:R-:W-:Y:S01]  /*3510*/  IMAD.IADD R183, R181, 0x1, R180 ;  /* 0x00000001b5b77824 */ /* 0x000fe200078e02b4 */
[C---:B------:R-:W-:Y:S01]  /*3520*/  IADD3 R3, R219.reuse, -0x56f99767, RZ ;  /* 0xa9066899db037810 */ /* 0x040fe20007ffe0ff */
[C---:B------:R-:W-:Y:S01]  /*3530*/  IMAD.IADD R179, R180.reuse, 0x1, R176 ;  /* 0x00000001b4b37824 */ /* 0x040fe200078e02b0 */
[----:B------:R-:W-:Y:S01]  /*3540*/  IADD3 R4, R219, -0x126145ec, RZ ;  /* 0xed9eba14db047810 */ /* 0x000fe20007ffe0ff */
[----:B------:R-:W-:Y:S01]  /*3550*/  IMAD.IADD R184, R180, 0x1, R182 ;  /* 0x00000001b4b87824 */ /* 0x000fe200078e02b6 */
[----:B------:R-:W-:Y:S01]  /*3560*/  IADD3 R5, R218, -0x4ab325aa, RZ ;  /* 0xb54cda56da057810 */ /* 0x000fe20007ffe0ff */
[----:B------:R-:W-:Y:S01]  /*3570*/  IMAD.IADD R178, R180, 0x1, R177 ;  /* 0x00000001b4b27824 */ /* 0x000fe200078e02b1 */
[----:B------:R-:W-:-:S02]  /*3580*/  IADD3 R5, R218, -0x255992d5, RZ ;  /* 0xdaa66d2bda057810 */ /* 0x000fc40007ffe0ff */
[----:B-1----:R-:W-:Y:S02]  /*3590*/  IADD3 R0, R187, 0x3000, RZ ;  /* 0x00003000bb007810 */ /* 0x002fe40007ffe0ff */
[----:B------:R-:W-:Y:S02]  /*35a0*/  LOP3.LUT R2, R2, R241, RZ, 0x3c, !PT ;  /* 0x000000f102027212 */ /* 0x000fe400078e3cff */
[----:B------:R-:W-:Y:S02]  /*35b0*/  SEL R175, R0, R187, !P3 ;  /* 0x000000bb00af7207 */ /* 0x000fe40005800000 */
[----:B------:R-:W-:Y:S01]  /*35c0*/  IADD3 R0, -R68, R215, -R234 ;  /* 0x000000d744007210 */ /* 0x000fe20007ffe9ea */
[----:B------:R-:W-:Y:S01]  /*35d0*/  IMAD.WIDE.U32 R216, R2, -0x326172a9, RZ ;  /* 0xcd9e8d5702d87825 */ /* 0x000fe200078e00ff */
[----:B------:R-:W-:-:S03]  /*35e0*/  IADD3 R251, R219, -0x4498517b, RZ ;  /* 0xbb67ae85dbfb7810 */ /* 0x000fc60007ffe0ff */
[----:B------:R-:W-:Y:S01]  /*35f0*/  IMAD.IADD R252, R0, 0x1, R195 ;  /* 0x0000000100fc7824 */ /* 0x000fe200078e02c3 */
[----:B------:R-:W-:Y:S01]  /*3600*/  IADD3 R0, R219, 0x646e171e, RZ ;  /* 0x646e171edb007810 */ /* 0x000fe20007ffe0ff */
[----:B------:R-:W-:-:S04]  /*3610*/  IMAD.SHL.U32 R175, R175, 0x2, RZ ;  /* 0x00000002afaf7824 */ /* 0x000fc800078e00ff */
[----:B------:R1:W-:Y:S04]  /*3620*/  STL [R1+0x10], R0 ;  /* 0x0000100001007387 */ /* 0x0003e80000100800 */
[----:B------:R2:W-:Y:S04]  /*3630*/  STL [R1+0xc], R3 ;  /* 0x00000c0301007387 */ /* 0x0005e80000100800 */
[----:B------:R3:W-:Y:S01]  /*3640*/  STL [R1+0x8], R4 ;  /* 0x0000080401007387 */ /* 0x0007e20000100800 */
[C---:B-1----:R-:W-:Y:S02]  /*3650*/  IADD3 R0, R219.reuse, 0x32370b8f, RZ ;  /* 0x32370b8fdb007810 */ /* 0x042fe40007ffe0ff */
[----:B--2---:R-:W-:-:S03]  /*3660*/  IADD3 R3, R219, 0x76cf5d0a, RZ ;  /* 0x76cf5d0adb037810 */ /* 0x004fc60007ffe0ff */
[----:B------:R1:W-:Y:S01]  /*3670*/  STL [R1+0x4], R0 ;  /* 0x0000040001007387 */ /* 0x0003e20000100800 */
[----:B---3--:R-:W-:-:S03]  /*3680*/  IADD3 R4, R218, 0x1715609d, RZ ;  /* 0x1715609dda047810 */ /* 0x008fc60007ffe0ff */
[----:B------:R2:W-:Y:S01]  /*3690*/  STL [R1], R3 ;  /* 0x0000000301007387 */ /* 0x0005e20000100800 */
[----:B------:R-:W-:Y:S01]  /*36a0*/  IADD3 R4, R218, 0x3c6ef372, RZ ;  /* 0x3c6ef372da047810 */ /* 0x000fe20007ffe0ff */
[----:B-1----:R-:W-:-:S04]  /*36b0*/  IMAD.MOV.U32 R0, RZ, RZ, c[0x0][0x22c] ;  /* 0x00008b00ff007624 */ /* 0x002fc800078e00ff */
[----:B------:R-:W-:Y:S01]  /*36c0*/  IMAD R0, R0, c[0x0][0x1c0], RZ ;  /* 0x0000700000007a24 */ /* 0x000fe200078e02ff */
[C---:B--2---:R-:W-:Y:S02]  /*36d0*/  IADD3 R3, R218.reuse, 0x78dde6e4, RZ ;  /* 0x78dde6e4da037810 */ /* 0x044fe40007ffe0ff */
[----:B------:R-:W-:Y:S01]  /*36e0*/  IADD3 R3, R218, -0x61c88647, RZ ;  /* 0x9e3779b9da037810 */ /* 0x000fe20007ffe0ff */
[C---:B------:R-:W-:Y:S01]  /*36f0*/  IMAD.SHL.U32 R200, R0.reuse, 0x8, RZ ;  /* 0x0000000800c87824 */ /* 0x040fe200078e00ff */
[----:B------:R-:W-:-:S04]  /*3700*/  SHF.L.U32 R236, R0, 0x4, RZ ;  /* 0x0000000400ec7819 */ /* 0x000fc800000006ff */
[C---:B------:R-:W-:Y:S02]  /*3710*/  IADD3 R5, R236.reuse, 0x20, RZ ;  /* 0x00000020ec057810 */ /* 0x040fe40007ffe0ff */
[C---:B------:R-:W-:Y:S02]  /*3720*/  IADD3 R3, R236.reuse, 0x60, RZ ;  /* 0x00000060ec037810 */ /* 0x040fe40007ffe0ff */
[----:B------:R-:W-:Y:S01]  /*3730*/  IADD3 R6, R236, 0xa0, RZ ;  /* 0x000000a0ec067810 */ /* 0x000fe20007ffe0ff */
[----:B------:R-:W-:Y:S01]  /*3740*/  IMAD.IADD R5, R200, 0x1, R5 ;  /* 0x00000001c8057824 */ /* 0x000fe200078e0205 */
[----:B------:R-:W-:Y:S01]  /*3750*/  IADD3 R4, R236, 0x40, RZ ;  /* 0x00000040ec047810 */ /* 0x000fe20007ffe0ff */
[----:B------:R-:W-:Y:S01]  /*3760*/  IMAD.IADD R3, R200, 0x1, R3 ;  /* 0x00000001c8037824 */ /* 0x000fe200078e0203 */
[----:B------:R-:W-:Y:S01]  /*3770*/  IADD3 R7, R236, 0x80, RZ ;  /* 0x00000080ec077810 */ /* 0x000fe20007ffe0ff */
[C---:B------:R-:W-:Y:S01]  /*3780*/  IMAD.IADD R0, R200.reuse, 0x1, R6 ;  /* 0x00000001c8007824 */ /* 0x040fe200078e0206 */
[C---:B------:R-:W-:Y:S01]  /*3790*/  IADD3 R5, R200.reuse, R5, RZ ;  /* 0x00000005c8057210 */ /* 0x040fe20007ffe0ff */
[----:B------:R-:W-:-:S02]  /*37a0*/  IMAD.IADD R4, R200, 0x1, R4 ;  /* 0x00000001c8047824 */ /* 0x000fc400078e0204 */
[C---:B------:R-:W-:Y:S02]  /*37b0*/  IMAD.IADD R2, R200.reuse, 0x1, R7 ;  /* 0x00000001c8027824 */ /* 0x040fe400078e0207 */
[C---:B------:R-:W-:Y:S02]  /*37c0*/  IMAD.IADD R3, R200.reuse, 0x1, R3 ;  /* 0x00000001c8037824 */ /* 0x040fe400078e0203 */
[C---:B------:R-:W-:Y:S02]  /*37d0*/  IMAD.IADD R0, R200.reuse, 0x1, R0 ;  /* 0x00000001c8007824 */ /* 0x040fe400078e0200 */
[C---:B------:R-:W-:Y:S01]  /*37e0*/  IMAD.IADD R4, R200.reuse, 0x1, R4 ;  /* 0x00000001c8047824 */ /* 0x040fe200078e0204 */
[C---:B------:R-:W-:Y:S01]  /*37f0*/  IADD3 R224, R200.reuse, R3, RZ ;  /* 0x00000003c8e07210 */ /* 0x040fe20007ffe0ff */
[C---:B------:R-:W-:Y:S02]  /*3800*/  IMAD.IADD R2, R200.reuse, 0x1, R2 ;  /* 0x00000001c8027824 */ /* 0x040fe400078e0202 */
[----:B------:R-:W-:-:S02]  /*3810*/  IMAD.IADD R220, R200, 0x1, R0 ;  /* 0x00000001c8dc7824 */ /* 0x000fc400078e0200 */
[C---:B------:R-:W-:Y:S02]  /*3820*/  IMAD.IADD R228, R200.reuse, 0x1, R5 ;  /* 0x00000001c8e47824 */ /* 0x040fe400078e0205 */
[C---:B------:R-:W-:Y:S01]  /*3830*/  IMAD.IADD R226, R200.reuse, 0x1, R4 ;  /* 0x00000001c8e27824 */ /* 0x040fe200078e0204 */
[C---:B------:R-:W-:Y:S01]  /*3840*/  IADD3 R219, R200.reuse, R220, RZ ;  /* 0x000000dcc8db7210 */ /* 0x040fe20007ffe0ff */
[C---:B------:R-:W-:Y:S02]  /*3850*/  IMAD.IADD R222, R200.reuse, 0x1, R2 ;  /* 0x00000001c8de7824 */ /* 0x040fe400078e0202 */
[C---:B------:R-:W-:Y:S02]  /*3860*/  IMAD.IADD R227, R200.reuse, 0x1, R228 ;  /* 0x00000001c8e37824 */ /* 0x040fe400078e02e4 */
[C---:B------:R-:W-:Y:S02]  /*3870*/  IMAD.IADD R225, R200.reuse, 0x1, R226 ;  /* 0x00000001c8e17824 */ /* 0x040fe400078e02e2 */
[----:B------:R-:W-:-:S02]  /*3880*/  IMAD.IADD R223, R200, 0x1, R224 ;  /* 0x00000001c8df7824 */ /* 0x000fc400078e02e0 */
[C---:B------:R-:W-:Y:S02]  /*3890*/  IMAD.IADD R221, R200.reuse, 0x1, R222 ;  /* 0x00000001c8dd7824 */ /* 0x040fe400078e02de */
[C---:B------:R-:W-:Y:S02]  /*38a0*/  IMAD.IADD R233, R200.reuse, 0x1, R227 ;  /* 0x00000001c8e97824 */ /* 0x040fe400078e02e3 */
[C---:B------:R-:W-:Y:S02]  /*38b0*/  IMAD.IADD R232, R200.reuse, 0x1, R225 ;  /* 0x00000001c8e87824 */ /* 0x040fe400078e02e1 */
[C---:B------:R-:W-:Y:S02]  /*38c0*/  IMAD.IADD R231, R200.reuse, 0x1, R223 ;  /* 0x00000001c8e77824 */ /* 0x040fe400078e02df */
[C---:B------:R-:W-:Y:S02]  /*38d0*/  IMAD.IADD R230, R200.reuse, 0x1, R221 ;  /* 0x00000001c8e67824 */ /* 0x040fe400078e02dd */
[----:B------:R-:W-:-:S02]  /*38e0*/  IMAD.IADD R229, R200, 0x1, R219 ;  /* 0x00000001c8e57824 */ /* 0x000fc400078e02db */
.L_x_1323:
[----:B------:R-:W0:Y:S01]  /*38f0*/  LDGDEPBAR ;  /* 0x00000000000079af */ /* 0x000e220000000000 */
[C---:B------:R-:W-:Y:S01]  /*3900*/  IMAD.IADD R0, R175.reuse, 0x1, R185 ;  /* 0x00000001af007824 */ /* 0x040fe200078e02b9 */
[C---:B------:R-:W-:Y:S01]  /*3910*/  IADD3 R94, R218.reuse, 0x3c6ef372, RZ ;  /* 0x3c6ef372da5e7810 */ /* 0x040fe20007ffe0ff */
[--C-:B------:R-:W-:Y:S01]  /*3920*/  IMAD.IADD R3, R175, 0x1, R180.reuse ;  /* 0x00000001af037824 */ /* 0x100fe200078e02b4 */
[----:B------:R-:W-:Y:S01]  /*3930*/  IADD3 R98, R218, 0x78dde6e4, RZ ;  /* 0x78dde6e4da627810 */ /* 0x000fe20007ffe0ff */
[----:B------:R-:W-:Y:S01]  /*3940*/  IMAD.IADD R2, R0, 0x1, R180 ;  /* 0x0000000100027824 */ /* 0x000fe200078e02b4 */
[-C--:B------:R-:W-:Y:S01]  /*3950*/  @P0 ISETP.GE.AND P5, PT, R249, R195.reuse, PT ;  /* 0x000000c3f900020c */ /* 0x080fe20003fa6270 */
[----:B------:R-:W-:Y:S01]  /*3960*/  ULDC.U8 UR4, c[0x0][0x2d8] ;  /* 0x0000b60000047ab9 */ /* 0x000fe20000000000 */
[----:B------:R-:W2:Y:S04]  /*3970*/  LDL R92, [R1+0x18] ;  /* 0x00001800015c7983 */ /* 0x000ea80000100800 */
[----:B------:R-:W3:Y:S04]  /*3980*/  LDL R91, [R1+0x14] ;  /* 0x00001400015b7983 */ /* 0x000ee80000100800 */
[----:B------:R-:W4:Y:S01]  /*3990*/  LDL R93, [R1+0x4] ;  /* 0x00000400015d7983 */ /* 0x000f220000100800 */
[----:B------:R-:W-:Y:S04]  /*39a0*/  DEPBAR.LE SB0, 0x0 ;  /* 0x000080000000791a */ /* 0x000fe80000000000 */
[----:B------:R-:W-:Y:S08]  /*39b0*/  BAR.SYNC.DEFER_BLOCKING 0x0 ;  /* 0x0000000000007b1d */ /* 0x000ff00000010000 */
[----:B------:R-:W-:Y:S08]  /*39c0*/  LDSM.16.M88.4 R16, [R175] ;  /* 0x00000000af10783b */ /* 0x000ff00000000200 */
[----:B------:R-:W1:Y:S08]  /*39d0*/  LDSM.16.M88.4 R8, [R172+0x12000] ;  /* 0x01200000ac08783b */ /* 0x000e700000000200 */
[----:B------:R-:W1:Y:S08]  /*39e0*/  LDSM.16.M88.4 R68, [R172+0x12800] ;  /* 0x01280000ac44783b */ /* 0x000e700000000200 */
[----:B------:R-:W-:Y:S08]  /*39f0*/  LDSM.16.M88.4 R72, [R0] ;  /* 0x000000000048783b */ /* 0x000ff00000000200 */
[----:B------:R-:W1:Y:S08]  /*3a00*/  LDSM.16.M88.4 R76, [R169+0x12000] ;  /* 0x01200000a94c783b */ /* 0x000e700000000200 */
[----:B------:R-:W1:Y:S02]  /*3a10*/  LDSM.16.M88.4 R80, [R169+0x12800] ;  /* 0x01280000a950783b */ /* 0x000e640000000200 */
[C---:B-1----:R-:W-:Y:S06]  /*3a20*/  HMMA.16816.F32 R4, R16.reuse, R8, RZ ;  /* 0x000000081004723c */ /* 0x042fec00000018ff */
[----:B------:R-:W-:Y:S02]  /*3a30*/  LDSM.16.M88.4 R84, [R171+0x12000] ;  /* 0x01200000ab54783b */ /* 0x000fe40000000200 */
[C---:B------:R-:W-:Y:S08]  /*3a40*/  HMMA.16816.F32 R8, R16.reuse, R10, RZ ;  /* 0x0000000a1008723c */ /* 0x040ff000000018ff */
[C---:B------:R-:W-:Y:S08]  /*3a50*/  HMMA.16816.F32 R12, R16.reuse, R68, RZ ;  /* 0x00000044100c723c */ /* 0x040ff000000018ff */
[----:B------:R-:W-:Y:S01]  /*3a60*/  HMMA.16816.F32 R16, R16, R70, RZ ;  /* 0x000000461010723c */ /* 0x000fe200000018ff */
[----:B------:R-:W1:Y:S07]  /*3a70*/  LDSM.16.M88.4 R68, [R3] ;  /* 0x000000000344783b */ /* 0x000e6e0000000200 */
[C---:B------:R-:W-:Y:S08]  /*3a80*/  HMMA.16816.F32 R4, R72.reuse, R76, R4 ;  /* 0x0000004c4804723c */ /* 0x040ff00000001804 */
[C---:B------:R-:W-:Y:S01]  /*3a90*/  HMMA.16816.F32 R8, R72.reuse, R78, R8 ;  /* 0x0000004e4808723c */ /* 0x040fe20000001808 */
[----:B------:R-:W1:Y:S07]  /*3aa0*/  LDSM.16.M88.4 R76, [R171+0x12800] ;  /* 0x01280000ab4c783b */ /* 0x000e6e0000000200 */
[C---:B------:R-:W-:Y:S08]  /*3ab0*/  HMMA.16816.F32 R12, R72.reuse, R80, R12 ;  /* 0x00000050480c723c */ /* 0x040ff0000000180c */
[----:B------:R-:W-:Y:S01]  /*3ac0*/  HMMA.16816.F32 R16, R72, R82, R16 ;  /* 0x000000524810723c */ /* 0x000fe20000001810 */
[----:B------:R-:W-:Y:S07]  /*3ad0*/  LDSM.16.M88.4 R72, [R2] ;  /* 0x000000000248783b */ /* 0x000fee0000000200 */
[C---:B-1----:R-:W-:Y:S01]  /*3ae0*/  HMMA.16816.F32 R4, R68.reuse, R84, R4 ;  /* 0x000000544404723c */ /* 0x042fe20000001804 */
[----:B------:R-:W1:Y:S07]  /*3af0*/  LDSM.16.M88.4 R80, [R170+0x12000] ;  /* 0x01200000aa50783b */ /* 0x000e6e0000000200 */
[C---:B------:R-:W-:Y:S01]  /*3b00*/  HMMA.16816.F32 R8, R68.reuse, R86, R8 ;  /* 0x000000564408723c */ /* 0x040fe20000001808 */
[----:B------:R-:W1:Y:S07]  /*3b10*/  LDSM.16.M88.4 R84, [R170+0x12800] ;  /* 0x01280000aa54783b */ /* 0x000e6e0000000200 */
[C---:B------:R-:W-:Y:S08]  /*3b20*/  HMMA.16816.F32 R12, R68.reuse, R76, R12 ;  /* 0x0000004c440c723c */ /* 0x040ff0000000180c */
[----:B------:R-:W-:Y:S01]  /*3b30*/  HMMA.16816.F32 R16, R68, R78, R16 ;  /* 0x0000004e4410723c */ /* 0x000fe20000001810 */
[----:B------:R-:W-:Y:S08]  /*3b40*/  LDSM.16.M88.4 R68, [R175+0x2000] ;  /* 0x00200000af44783b */ /* 0x000ff00000000200 */
[----:B------:R-:W1:Y:S02]  /*3b50*/  LDSM.16.M88.4 R76, [R172+0x14000] ;  /* 0x01400000ac4c783b */ /* 0x000e640000000200 */
[C---:B-1----:R-:W-:Y:S08]  /*3b60*/  HMMA.16816.F32 R4, R72.reuse, R80, R4 ;  /* 0x000000504804723c */ /* 0x042ff00000001804 */
[C---:B------:R-:W-:Y:S01]  /*3b70*/  HMMA.16816.F32 R8, R72.reuse, R82, R8 ;  /* 0x000000524808723c */ /* 0x040fe20000001808 */
[----:B------:R-:W-:Y:S07]  /*3b80*/  LDSM.16.M88.4 R80, [R0+0x2000] ;  /* 0x002000000050783b */ /* 0x000fee0000000200 */
[C---:B------:R-:W-:Y:S08]  /*3b90*/  HMMA.16816.F32 R12, R72.reuse, R84, R12 ;  /* 0x00000054480c723c */ /* 0x040ff0000000180c */
[----:B------:R-:W-:Y:S01]  /*3ba0*/  HMMA.16816.F32 R16, R72, R86, R16 ;  /* 0x000000564810723c */ /* 0x000fe20000001810 */
[----:B------:R-:W1:Y:S07]  /*3bb0*/  LDSM.16.M88.4 R72, [R172+0x14800] ;  /* 0x01480000ac48783b */ /* 0x000e6e0000000200 */
[C---:B------:R-:W-:Y:S01]  /*3bc0*/  HMMA.16816.F32 R4, R68.reuse, R76, R4 ;  /* 0x0000004c4404723c */ /* 0x040fe20000001804 */
[----:B------:R-:W1:Y:S07]  /*3bd0*/  LDSM.16.M88.4 R84, [R169+0x14000] ;  /* 0x01400000a954783b */ /* 0x000e6e0000000200 */
[C---:B------:R-:W-:Y:S01]  /*3be0*/  HMMA.16816.F32 R8, R68.reuse, R78, R8 ;  /* 0x0000004e4408723c */ /* 0x040fe20000001808 */
[----:B------:R-:W2:Y:S07]  /*3bf0*/  LDSM.16.M88.4 R76, [R169+0x14800] ;  /* 0x01480000a94c783b */ /* 0x000eae0000000200 */
[C---:B-1----:R-:W-:Y:S08]  /*3c00*/  HMMA.16816.F32 R12, R68.reuse, R72, R12 ;  /* 0x00000048440c723c */ /* 0x042ff0000000180c */
[----:B------:R-:W-:Y:S01]  /*3c10*/  HMMA.16816.F32 R16, R68, R74, R16 ;  /* 0x0000004a4410723c */ /* 0x000fe20000001810 */
[----:B------:R-:W-:Y:S07]  /*3c20*/  LDSM.16.M88.4 R68, [R3+0x2000] ;  /* 0x002000000344783b */ /* 0x000fee0000000200 */
        /* <DEDUP_REMOVED lines=20> */
[----:B------:R1:W-:Y:S07]  /*3d70*/  LDSM.16.M88.4 R68, [R0+0x4000] ;  /* 0x004000000044783b */ /* 0x0003ee0000000200 */
[C---:B--2---:R-:W-:Y:S01]  /*3d80*/  HMMA.16816.F32 R4, R72.reuse, R84, R4 ;  /* 0x000000544804723c */ /* 0x044fe20000001804 */
[----:B------:R-:W2:Y:S07]  /*3d90*/  LDSM.16.M88.4 R76, [R169+0x16000] ;  /* 0x01600000a94c783b */ /* 0x000eae0000000200 */
[C---:B------:R-:W-:Y:S01]  /*3da0*/  HMMA.16816.F32 R8, R72.reuse, R86, R8 ;  /* 0x000000564808723c */ /* 0x040fe20000001808 */
[----:B------:R-:W4:Y:S07]  /*3db0*/  LDSM.16.M88.4 R84, [R169+0x16800] ;  /* 0x01680000a954783b */ /* 0x000f2e0000000200 */
[C---:B---3--:R-:W-:Y:S04]  /*3dc0*/  HMMA.16816.F32 R12, R72.reuse, R80, R12 ;  /* 0x00000050480c723c */ /* 0x048fe8000000180c */
[----:B-1----:R-:W-:Y:S04]  /*3dd0*/  IMAD R0, R194, 0x40, R252 ;  /* 0x00000040c2007824 */ /* 0x002fe800078e02fc */
[----:B------:R-:W-:Y:S01]  /*3de0*/  HMMA.16816.F32 R16, R72, R82, R16 ;  /* 0x000000524810723c */ /* 0x000fe20000001810 */
[----:B------:R1:W-:Y:S03]  /*3df0*/  LDSM.16.M88.4 R72, [R3+0x4000] ;  /* 0x004000000348783b */ /* 0x0003e60000000200 */
[----:B------:R-:W-:Y:S04]  /*3e00*/  IADD3 R88, R0, 0x8, RZ ;  /* 0x0000000800587810 */ /* 0x000fe80007ffe0ff */
[----:B------:R-:W-:Y:S01]  /*3e10*/  ISETP.GE.AND P1, PT, R88, RZ, PT ;  /* 0x000000ff5800720c */ /* 0x000fe20003f26270 */
[----:B------:R-:W3:Y:S01]  /*3e20*/  LDSM.16.M88.4 R80, [R171+0x16000] ;  /* 0x01600000ab50783b */ /* 0x000ee20000000200 */
[C---:B--2---:R-:W-:Y:S11]  /*3e30*/  HMMA.16816.F32 R4, R68.reuse, R76, R4 ;  /* 0x0000004c4404723c */ /* 0x044ff60000001804 */
[----:B------:R-:W-:Y:S01]  /*3e40*/  @!UPT UIADD3 URZ, URZ, URZ, URZ ;  /* 0x0000003f3f3ff290 */ /* 0x000fe2000fffe03f */
[C---:B------:R-:W-:Y:S02]  /*3e50*/  @!P1 IADD3 R88, -R0.reuse, -0x8, RZ ;  /* 0xfffffff800589810 */ /* 0x040fe40007ffe1ff */
[----:B-1----:R-:W-:Y:S01]  /*3e60*/  IABS R3, R0 ;  /* 0x0000000000037213 */ /* 0x002fe20000000000 */
[C---:B------:R-:W-:Y:S01]  /*3e70*/  HMMA.16816.F32 R8, R68.reuse, R78, R8 ;  /* 0x0000004e4408723c */ /* 0x040fe20000001808 */
[----:B------:R-:W1:Y:S01]  /*3e80*/  LDSM.16.M88.4 R76, [R171+0x16800] ;  /* 0x01680000ab4c783b */ /* 0x000e620000000200 */
[----:B------:R-:W-:Y:S06]  /*3e90*/  I2F R89, R88 ;  /* 0x0000005800597306 */ /* 0x000fec0000201400 */
[C---:B----4-:R-:W-:Y:S04]  /*3ea0*/  HMMA.16816.F32 R12, R68.reuse, R84, R12 ;  /* 0x00000054440c723c */ /* 0x050fe8000000180c */
[----:B------:R2:W4:Y:S03]  /*3eb0*/  I2F R95, R3 ;  /* 0x00000003005f7306 */ /* 0x0005260000201400 */
[----:B------:R-:W-:Y:S01]  /*3ec0*/  IADD3 R84, R0, -0x1, RZ ;  /* 0xffffffff00547810 */ /* 0x000fe20007ffe0ff */
[----:B------:R-:W-:Y:S01]  /*3ed0*/  HMMA.16816.F32 R16, R68, R86, R16 ;  /* 0x000000564410723c */ /* 0x000fe20000001810 */
[----:B------:R1:W-:Y:S02]  /*3ee0*/  LDSM.16.M88.4 R68, [R2+0x4000] ;  /* 0x004000000244783b */ /* 0x0003e40000000200 */
[----:B------:R-:W-:Y:S05]  /*3ef0*/  ISETP.GE.AND P2, PT, R84, RZ, PT ;  /* 0x000000ff5400720c */ /* 0x000fea0003f46270 */
[C---:B---3--:R-:W-:Y:S07]  /*3f00*/  HMMA.16816.F32 R4, R72.reuse, R80, R4 ;  /* 0x000000504804723c */ /* 0x048fee0000001804 */
[C---:B------:R-:W-:Y:S01]  /*3f10*/  IADD3 R80, R0.reuse, -0x9, RZ ;  /* 0xfffffff700507810 */ /* 0x040fe20007ffe0ff */
[C---:B------:R-:W-:Y:S04]  /*3f20*/  HMMA.16816.F32 R8, R72.reuse, R82, R8 ;  /* 0x000000524808723c */ /* 0x040fe80000001808 */
[C---:B------:R-:W-:Y:S02]  /*3f30*/  @!P2 IADD3 R84, -R0.reuse, 0x1, RZ ;  /* 0x000000010054a810 */ /* 0x040fe40007ffe1ff */
[C---:B--2---:R-:W-:Y:S02]  /*3f40*/  IADD3 R3, R0.reuse, 0x7, RZ ;  /* 0x0000000700037810 */ /* 0x044fe40007ffe0ff */
[----:B------:R2:W3:Y:S01]  /*3f50*/  I2F R81, R84 ;  /* 0x0000005400517306 */ /* 0x0004e20000201400 */
[C---:B-1----:R-:W-:Y:S03]  /*3f60*/  HMMA.16816.F32 R12, R72.reuse, R76, R12 ;  /* 0x0000004c480c723c */ /* 0x042fe6000000180c */
[C---:B------:R-:W-:Y:S02]  /*3f70*/  IADD3 R2, R0.reuse, -0x8, RZ ;  /* 0xfffffff800027810 */ /* 0x040fe40007ffe0ff */
[----:B------:R-:W-:Y:S02]  /*3f80*/  ISETP.GE.AND P2, PT, R3, RZ, PT ;  /* 0x000000ff0300720c */ /* 0x000fe40003f46270 */
[----:B------:R-:W-:Y:S01]  /*3f90*/  IADD3 R77, R0, -0x10, RZ ;  /* 0xfffffff0004d7810 */ /* 0x000fe20007ffe0ff */
[----:B------:R-:W-:Y:S01]  /*3fa0*/  HMMA.16816.F32 R16, R72, R78, R16 ;  /* 0x0000004e4810723c */ /* 0x000fe20000001810 */
[----:B------:R-:W-:Y:S02]  /*3fb0*/  LDSM.16.M88.4 R72, [R170+0x16800] ;  /* 0x01680000aa48783b */ /* 0x000fe40000000200 */
[----:B------:R-:W-:Y:S02]  /*3fc0*/  ISETP.GE.AND P1, PT, R2, RZ, PT ;  /* 0x000000ff0200720c */ /* 0x000fe40003f26270 */
[----:B------:R-:W-:Y:S02]  /*3fd0*/  IADD3 R76, R0, -0x11, RZ ;  /* 0xffffffef004c7810 */ /* 0x000fe40007ffe0ff */
[----:B------:R-:W-:Y:S02]  /*3fe0*/  IMAD R78, R194, 0x4, R92 ;  /* 0x00000004c24e7824 */ /* 0x000fe400078e025c */
[----:B------:R-:W-:Y:S03]  /*3ff0*/  ISETP.GE.AND P3, PT, R76, RZ, PT ;  /* 0x000000ff4c00720c */ /* 0x000fe60003f66270 */
[----:B------:R-:W-:Y:S01]  /*4000*/  @!P2 IADD3 R3, -R0, -0x7, RZ ;  /* 0xfffffff90003a810 */ /* 0x000fe20007ffe1ff */
[----:B------:R-:W-:Y:S01]  /*4010*/  IMAD.WIDE.U32 R78, R78, -0x326172a9, RZ ;  /* 0xcd9e8d574e4e7825 */ /* 0x000fe200078e00ff */
[----:B------:R-:W-:Y:S01]  /*4020*/  ISETP.GE.AND P2, PT, R80, RZ, PT ;  /* 0x000000ff5000720c */ /* 0x000fe20003f46270 */
[----:B--2---:R-:W1:Y:S01]  /*4030*/  LDSM.16.M88.4 R84, [R170+0x16000] ;  /* 0x01600000aa54783b */ /* 0x004e620000000200 */
[----:B------:R2:W1:Y:S01]  /*4040*/  I2F R90, R3 ;  /* 0x00000003005a7306 */ /* 0x0004620000201400 */
[C---:B------:R-:W-:Y:S02]  /*4050*/  @!P1 IADD3 R2, -R0.reuse, 0x8, RZ ;  /* 0x0000000800029810 */ /* 0x040fe40007ffe1ff */
[----:B------:R-:W-:Y:S03]  /*4060*/  ISETP.GE.AND P1, PT, R77, RZ, PT ;  /* 0x000000ff4d00720c */ /* 0x000fe60003f26270 */
[----:B------:R-:W-:Y:S02]  /*4070*/  @!P3 IADD3 R76, -R0, 0x11, RZ ;  /* 0x00000011004cb810 */ /* 0x000fe40007ffe1ff */
[----:B------:R-:W-:Y:S02]  /*4080*/  @P0 ISETP.GE.AND P3, PT, R244, R195, PT ;  /* 0x000000c3f400020c */ /* 0x000fe40003f66270 */
[----:B------:R3:W-:Y:S01]  /*4090*/  I2F R83, R76 ;  /* 0x0000004c00537306 */ /* 0x0007e20000201400 */
[C---:B------:R-:W-:Y:S05]  /*40a0*/  @!P2 IADD3 R80, -R0.reuse, 0x9, RZ ;  /* 0x000000090050a810 */ /* 0x040fea0007ffe1ff */
[C---:B------:R-:W-:Y:S04]  /*40b0*/  @!P1 IADD3 R77, -R0.reuse, 0x10, RZ ;  /* 0x00000010004d9810 */ /* 0x040fe80007ffe1ff */
[----:B------:R4:W-:Y:S01]  /*40c0*/  I2F R82, R77 ;  /* 0x0000004d00527306 */ /* 0x0009e20000201400 */
[----:B--2---:R-:W-:Y:S04]  /*40d0*/  IADD3 R3, R0, -0x19, RZ ;  /* 0xffffffe700037810 */ /* 0x004fe80007ffe0ff */
[----:B------:R-:W-:Y:S05]  /*40e0*/  ISETP.GE.AND P1, PT, R3, RZ, PT ;  /* 0x000000ff0300720c */ /* 0x000fea0003f26270 */
[----:B------:R-:W-:Y:S01]  /*40f0*/  I2F R80, R80 ;  /* 0x0000005000507306 */ /* 0x000fe20000201400 */
[----:B---3--:R-:W-:Y:S02]  /*4100*/  LOP3.LUT R76, R79, R91, R218, 0x96, !PT ;  /* 0x0000005b4f4c7212 */ /* 0x008fe400078e96da */
[----:B------:R-:W-:Y:S01]  /*4110*/  IADD3 R91, R218, -0x61c88647, RZ ;  /* 0x9e3779b9da5b7810 */ /* 0x000fe20007ffe0ff */
[C---:B-1----:R-:W-:Y:S01]  /*4120*/  HMMA.16816.F32 R4, R68.reuse, R84, R4 ;  /* 0x000000544404723c */ /* 0x042fe20000001804 */
[----:B------:R-:W2:Y:S05]  /*4130*/  LDL R84, [R1] ;  /* 0x0000000001547983 */ /* 0x000eaa0000100800 */
[----:B------:R1:W3:Y:S01]  /*4140*/  I2F R88, R2 ;  /* 0x0000000200587306 */ /* 0x0002e20000201400 */
[----:B------:R-:W-:Y:S01]  /*4150*/  @!P1 IADD3 R3, -R0, 0x19, RZ ;  /* 0x0000001900039810 */ /* 0x000fe20007ffe1ff */
[----:B----4-:R-:W-:Y:S01]  /*4160*/  IMAD.WIDE.U32 R76, R76, -0x2daee0ad, RZ ;  /* 0xd2511f534c4c7825 */ /* 0x010fe200078e00ff */
[----:B-----5:R-:W-:Y:S01]  /*4170*/  FSETP.NEU.FTZ.AND P1, PT, R201, -INF , PT ;  /* 0xff800000c900780b */ /* 0x020fe20003f3d000 */
[C---:B------:R-:W-:Y:S01]  /*4180*/  HMMA.16816.F32 R8, R68.reuse, R86, R8 ;  /* 0x000000564408723c */ /* 0x040fe20000001808 */
[----:B------:R-:W4:Y:S05]  /*4190*/  LDL R87, [R1+0x8] ;  /* 0x0000080001577983 */ /* 0x000f2a0000100800 */
[----:B------:R3:W3:Y:S01]  /*41a0*/  I2F R96, R3 ;  /* 0x0000000300607306 */ /* 0x0006e20000201400 */
[----:B------:R-:W4:Y:S01]  /*41b0*/  LDL R85, [R1+0xc] ;  /* 0x00000c0001557983 */ /* 0x000f220000100800 */
[----:B------:R-:W-:Y:S01]  /*41c0*/  IADD3 R86, R218, -0x255992d5, RZ ;  /* 0xdaa66d2bda567810 */ /* 0x000fe20007ffe0ff */
[C---:B------:R-:W-:Y:S08]  /*41d0*/  HMMA.16816.F32 R12, R68.reuse, R72, R12 ;  /* 0x00000048440c723c */ /* 0x040ff0000000180c */
[----:B------:R-:W-:Y:S04]  /*41e0*/  HMMA.16816.F32 R16, R68, R74, R16 ;  /* 0x0000004a4410723c */ /* 0x000fe80000001810 */
[----:B-1----:R-:W-:Y:S01]  /*41f0*/  IADD3 R2, R0, -0x18, RZ ;  /* 0xffffffe800027810 */ /* 0x002fe20007ffe0ff */
[-C--:B------:R-:W-:Y:S02]  /*4200*/  FFMA.FTZ R4, R95, -R191.reuse, R4 ;  /* 0x800000bf5f047223 */ /* 0x080fe40000010004 */
[-C--:B------:R-:W-:Y:S01]  /*4210*/  FFMA.FTZ R6, R89, -R191.reuse, R6 ;  /* 0x800000bf59067223 */ /* 0x080fe20000010006 */
[----:B------:R-:W-:Y:S01]  /*4220*/  ISETP.GE.AND P2, PT, R2, RZ, PT ;  /* 0x000000ff0200720c */ /* 0x000fe20003f46270 */
[-C--:B------:R-:W-:Y:S03]  /*4230*/  FFMA.FTZ R5, R81, -R191.reuse, R5 ;  /* 0x800000bf51057223 */ /* 0x080fe60000010005 */
[----:B---3--:R-:W-:Y:S01]  /*4240*/  LOP3.LUT R3, R217, R78, R91, 0x96, !PT ;  /* 0x0000004ed9037212 */ /* 0x008fe200078e965b */
[-C--:B------:R-:W-:Y:S01]  /*4250*/  FFMA.FTZ R7, R90, -R191.reuse, R7 ;  /* 0x800000bf5a077223 */ /* 0x080fe20000010007 */
[----:B------:R-:W-:Y:S01]  /*4260*/  LOP3.LUT R78, R77, R240, R251, 0x96, !PT ;  /* 0x000000f04d4e7212 */ /* 0x000fe200078e96fb */
[----:B------:R-:W-:Y:S01]  /*4270*/  FFMA.FTZ R8, R88, -R191, R8 ;  /* 0x800000bf58087223 */ /* 0x000fe20000010008 */
[----:B------:R-:W-:Y:S01]  /*4280*/  @P0 FSEL R5, R5, -INF , !P3 ;  /* 0xff80000005050808 */ /* 0x000fe20005800000 */
[----:B------:R-:W-:Y:S01]  /*4290*/  IMAD.WIDE.U32 R72, R3, -0x2daee0ad, RZ ;  /* 0xd2511f5303487825 */ /* 0x000fe200078e00ff */
[----:B------:R-:W-:Y:S02]  /*42a0*/  @P0 FSEL R7, R7, -INF , !P3 ;  /* 0xff80000007070808 */ /* 0x000fe40005800000 */
[----:B------:R-:W-:Y:S01]  /*42b0*/  IADD3 R89, R218, 0x1715609d, RZ ;  /* 0x1715609dda597810 */ /* 0x000fe20007ffe0ff */
[----:B------:R-:W-:Y:S01]  /*42c0*/  IMAD.WIDE.U32 R78, R78, -0x326172a9, RZ ;  /* 0xcd9e8d574e4e7825 */ /* 0x000fe200078e00ff */
[----:B------:R-:W-:Y:S02]  /*42d0*/  @!P2 IADD3 R2, -R0, 0x18, RZ ;  /* 0x000000180002a810 */ /* 0x000fe40007ffe1ff */
[----:B------:R-:W-:Y:S01]  /*42e0*/  @P0 ISETP.GE.AND P2, PT, R234, R195, PT ;  /* 0x000000c3ea00020c */ /* 0x000fe20003f46270 */
[----:B------:R-:W-:Y:S01]  /*42f0*/  FMUL.FTZ R0, R206, 1.4426950216293334961 ;  /* 0x3fb8aa3bce007820 */ /* 0x000fe20000410000 */
[----:B------:R1:W3:Y:S01]  /*4300*/  I2F R97, R2 ;  /* 0x0000000200617306 */ /* 0x0002e20000201400 */
[-C--:B------:R-:W-:Y:S01]  /*4310*/  FFMA.FTZ R9, R80, -R191.reuse, R9 ;  /* 0x800000bf50097223 */ /* 0x080fe20000010009 */
[----:B------:R-:W-:Y:S01]  /*4320*/  @P0 FSEL R4, R4, -INF , !P2 ;  /* 0xff80000004040808 */ /* 0x000fe20005000000 */
[-C--:B------:R-:W-:Y:S01]  /*4330*/  FFMA.FTZ R10, R95, -R191.reuse, R10 ;  /* 0x800000bf5f0a7223 */ /* 0x080fe2000001000a */
[----:B------:R-:W-:Y:S01]  /*4340*/  @P0 FSEL R6, R6, -INF , !P2 ;  /* 0xff80000006060808 */ /* 0x000fe20005000000 */
[----:B------:R-:W-:Y:S01]  /*4350*/  FFMA.FTZ R11, R81, -R191, R11 ;  /* 0x800000bf510b7223 */ /* 0x000fe2000001000b */
[----:B------:R-:W-:Y:S01]  /*4360*/  @P0 ISETP.GE.AND P2, PT, R246, R195, PT ;  /* 0x000000c3f600020c */ /* 0x000fe20003f46270 */
[----:B------:R-:W-:Y:S01]  /*4370*/  FFMA.FTZ R18, R82, -R191, R18 ;  /* 0x800000bf52127223 */ /* 0x000fe20000010012 */
[----:B------:R-:W-:Y:S01]  /*4380*/  @P0 ISETP.GE.AND P3, PT, R248, R195, PT ;  /* 0x000000c3f800020c */ /* 0x000fe20003f66270 */
[-C--:B------:R-:W-:Y:S01]  /*4390*/  FFMA.FTZ R17, R96, -R191.reuse, R17 ;  /* 0x800000bf60117223 */ /* 0x080fe20000010011 */
[----:B------:R-:W-:Y:S01]  /*43a0*/  @P0 FSEL R9, R9, -INF , !P2 ;  /* 0xff80000009090808 */ /* 0x000fe20005000000 */
[-C--:B------:R-:W-:Y:S01]  /*43b0*/  FFMA.FTZ R12, R82, -R191.reuse, R12 ;  /* 0x800000bf520c7223 */ /* 0x080fe2000001000c */
[----:B------:R-:W-:Y:S01]  /*43c0*/  @P0 FSEL R11, R11, -INF , !P2 ;  /* 0xff8000000b0b0808 */ /* 0x000fe20005000000 */
[-C--:B------:R-:W-:Y:S01]  /*43d0*/  FFMA.FTZ R13, R83, -R191.reuse, R13 ;  /* 0x800000bf530d7223 */ /* 0x080fe2000001000d */
[----:B------:R-:W-:Y:S01]  /*43e0*/  @P0 FSEL R18, R18, -INF , !P5 ;  /* 0xff80000012120808 */ /* 0x000fe20006800000 */
[----:B------:R-:W-:Y:S01]  /*43f0*/  FFMA.FTZ R14, R88, -R191, R14 ;  /* 0x800000bf580e7223 */ /* 0x000fe2000001000e */
[----:B------:R-:W-:Y:S01]  /*4400*/  @P0 ISETP.GE.AND P2, PT, R247, R195, PT ;  /* 0x000000c3f700020c */ /* 0x000fe20003f46270 */
[-C--:B------:R-:W-:Y:S01]  /*4410*/  FFMA.FTZ R19, R83, -R191.reuse, R19 ;  /* 0x800000bf53137223 */ /* 0x080fe20000010013 */
[----:B------:R-:W-:Y:S01]  /*4420*/  @P0 FSEL R13, R13, -INF , !P3 ;  /* 0xff8000000d0d0808 */ /* 0x000fe20005800000 */
[-C--:B------:R-:W-:Y:S01]  /*4430*/  FFMA.FTZ R15, R80, -R191.reuse, R15 ;  /* 0x800000bf500f7223 */ /* 0x080fe2000001000f */
[----:B------:R-:W-:Y:S02]  /*4440*/  @P0 FSEL R12, R12, -INF , !P2 ;  /* 0xff8000000c0c0808 */ /* 0x000fe40005000000 */
[----:B------:R-:W-:Y:S01]  /*4450*/  @P0 FSEL R14, R14, -INF , !P2 ;  /* 0xff8000000e0e0808 */ /* 0x000fe20005000000 */
[----:B-1----:R-:W-:Y:S01]  /*4460*/  FMUL.FTZ R2, R201, 1.4426950216293334961 ;  /* 0x3fb8aa3bc9027820 */ /* 0x002fe20000410000 */
[----:B------:R-:W-:Y:S01]  /*4470*/  @P0 FSEL R15, R15, -INF , !P3 ;  /* 0xff8000000f0f0808 */ /* 0x000fe20005800000 */
[----:B---3--:R-:W-:Y:S03]  /*4480*/  FFMA.FTZ R16, R97, -R191, R16 ;  /* 0x800000bf61107223 */ /* 0x008fe60000010010 */
[----:B------:R-:W-:Y:S02]  /*4490*/  FSEL R2, R2, RZ, P1 ;  /* 0x000000ff02027208 */ /* 0x000fe40000800000 */
[----:B------:R-:W-:Y:S02]  /*44a0*/  FSETP.NEU.FTZ.AND P1, PT, R206, -INF , PT ;  /* 0xff800000ce00780b */ /* 0x000fe40003f3d000 */
[----:B------:R-:W-:Y:S01]  /*44b0*/  @P0 FSEL R16, R16, -INF , !P5 ;  /* 0xff80000010100808 */ /* 0x000fe20006800000 */
[--C-:B------:R-:W-:Y:S01]  /*44c0*/  FFMA.FTZ R4, R4, c[0x0][0x23c], -R2.reuse ;  /* 0x00008f0004047a23 */ /* 0x100fe20000010802 */
[----:B------:R-:W-:Y:S01]  /*44d0*/  FSEL R0, R0, RZ, P1 ;  /* 0x000000ff00007208 */ /* 0x000fe20000800000 */
[----:B------:R-:W-:Y:S01]  /*44e0*/  FFMA.FTZ R5, R5, c[0x0][0x23c], -R2 ;  /* 0x00008f0005057a23 */ /* 0x000fe20000010802 */
[-C--:B------:R-:W-:Y:S01]  /*44f0*/  @P0 ISETP.GE.AND P1, PT, R245, R195.reuse, PT ;  /* 0x000000c3f500020c */ /* 0x080fe20003f26270 */
[----:B------:R1:W-:Y:S01]  /*4500*/  MUFU.EX2 R92, R4 ;  /* 0x00000004005c7308 */ /* 0x0003e20000000800 */
[----:B------:R-:W-:Y:S01]  /*4510*/  @P0 ISETP.GE.AND P5, PT, R250, R195, PT ;  /* 0x000000c3fa00020c */ /* 0x000fe20003fa6270 */
[--C-:B------:R-:W-:Y:S01]  /*4520*/  FFMA.FTZ R6, R6, c[0x0][0x23c], -R0.reuse ;  /* 0x00008f0006067a23 */ /* 0x100fe20000010800 */
[----:B------:R-:W-:Y:S01]  /*4530*/  @P0 FSEL R8, R8, -INF , !P1 ;  /* 0xff80000008080808 */ /* 0x000fe20004800000 */
[--C-:B------:R-:W-:Y:S01]  /*4540*/  FFMA.FTZ R3, R7, c[0x0][0x23c], -R0.reuse ;  /* 0x00008f0007037a23 */ /* 0x100fe20000010800 */
[----:B------:R-:W-:Y:S01]  /*4550*/  @P0 FSEL R10, R10, -INF , !P1 ;  /* 0xff8000000a0a0808 */ /* 0x000fe20004800000 */
[----:B------:R-:W-:Y:S01]  /*4560*/  FFMA.FTZ R11, R11, c[0x0][0x23c], -R0 ;  /* 0x00008f000b0b7a23 */ /* 0x000fe20000010800 */
[----:B------:R-:W-:Y:S01]  /*4570*/  @P0 FSEL R17, R17, -INF , !P5 ;  /* 0xff80000011110808 */ /* 0x000fe20006800000 */
[----:B------:R-:W-:Y:S01]  /*4580*/  FFMA.FTZ R8, R8, c[0x0][0x23c], -R2 ;  /* 0x00008f0008087a23 */ /* 0x000fe20000010802 */
[----:B------:R-:W-:Y:S01]  /*4590*/  @P0 FSEL R19, R19, -INF , !P5 ;  /* 0xff80000013130808 */ /* 0x000fe20006800000 */
[----:B------:R3:W-:Y:S01]  /*45a0*/  MUFU.EX2 R91, R5 ;  /* 0x00000005005b7308 */ /* 0x0007e20000000800 */
[----:B------:R-:W-:Y:S02]  /*45b0*/  FFMA.FTZ R10, R10, c[0x0][0x23c], -R0 ;  /* 0x00008f000a0a7a23 */ /* 0x000fe40000010800 */
[--C-:B------:R-:W-:Y:S02]  /*45c0*/  FFMA.FTZ R16, R16, c[0x0][0x23c], -R2.reuse ;  /* 0x00008f0010107a23 */ /* 0x100fe40000010802 */
[--C-:B------:R-:W-:Y:S02]  /*45d0*/  FFMA.FTZ R12, R12, c[0x0][0x23c], -R2.reuse ;  /* 0x00008f000c0c7a23 */ /* 0x100fe40000010802 */
[----:B------:R-:W-:Y:S02]  /*45e0*/  FFMA.FTZ R13, R13, c[0x0][0x23c], -R2 ;  /* 0x00008f000d0d7a23 */ /* 0x000fe40000010802 */
[--C-:B------:R-:W-:Y:S01]  /*45f0*/  FFMA.FTZ R18, R18, c[0x0][0x23c], -R0.reuse ;  /* 0x00008f0012127a23 */ /* 0x100fe20000010800 */
[----:B------:R-:W-:Y:S01]  /*4600*/  MUFU.EX2 R90, R10 ;  /* 0x0000000a005a7308 */ /* 0x000fe20000000800 */
[--C-:B------:R-:W-:Y:S02]  /*4610*/  FFMA.FTZ R14, R14, c[0x0][0x23c], -R0.reuse ;  /* 0x00008f000e0e7a23 */ /* 0x100fe40000010800 */
[----:B------:R-:W-:Y:S01]  /*4620*/  FFMA.FTZ R15, R15, c[0x0][0x23c], -R0 ;  /* 0x00008f000f0f7a23 */ /* 0x000fe20000010800 */
[----:B-1----:R-:W-:Y:S01]  /*4630*/  LOP3.LUT R4, R79, R216, R94, 0x96, !PT ;  /* 0x000000d84f047212 */ /* 0x002fe200078e965e */
[----:B------:R-:W-:Y:S05]  /*4640*/  FFMA.FTZ R0, R19, c[0x0][0x23c], -R0 ;  /* 0x00008f0013007a23 */ /* 0x000fea0000010800 */
[----:B------:R-:W-:Y:S01]  /*4650*/  MUFU.EX2 R94, R6 ;  /* 0x00000006005e7308 */ /* 0x000fe20000000800 */
[----:B---3--:R-:W-:Y:S05]  /*4660*/  IMAD.WIDE.U32 R4, R4, -0x2daee0ad, RZ ;  /* 0xd2511f5304047825 */ /* 0x008fea00078e00ff */
[----:B------:R-:W-:Y:S04]  /*4670*/  LOP3.LUT R5, R5, R72, R93, 0x96, !PT ;  /* 0x0000004805057212 */ /* 0x000fe800078e965d */
[----:B------:R-:W-:Y:S10]  /*4680*/  MUFU.EX2 R81, R13 ;  /* 0x0000000d00517308 */ /* 0x000ff40000000800 */
[----:B------:R1:W-:Y:S10]  /*4690*/  MUFU.EX2 R93, R3 ;  /* 0x00000003005d7308 */ /* 0x0003f40000000800 */
[----:B------:R-:W-:Y:S10]  /*46a0*/  MUFU.EX2 R80, R15 ;  /* 0x0000000f00507308 */ /* 0x000ff40000000800 */
[----:B------:R-:W3:Y:S01]  /*46b0*/  MUFU.EX2 R77, R16 ;  /* 0x00000010004d7308 */ /* 0x000ee20000000800 */
[--C-:B-1----:R-:W-:Y:S02]  /*46c0*/  FFMA.FTZ R3, R9, c[0x0][0x23c], -R2.reuse ;  /* 0x00008f0009037a23 */ /* 0x102fe40000010802 */
[----:B------:R-:W-:Y:S07]  /*46d0*/  FFMA.FTZ R2, R17, c[0x0][0x23c], -R2 ;  /* 0x00008f0011027a23 */ /* 0x000fee0000010802 */
[----:B------:R-:W-:Y:S01]  /*46e0*/  MUFU.EX2 R79, R18 ;  /* 0x00000012004f7308 */ /* 0x000fe20000000800 */
[----:B--2---:R-:W-:Y:S02]  /*46f0*/  LOP3.LUT R6, R73, R76, R84, 0x96, !PT ;  /* 0x0000004c49067212 */ /* 0x004fe400078e9654 */
[----:B------:R-:W2:Y:S01]  /*4700*/  LDL R84, [R1+0x10] ;  /* 0x0000100001547983 */ /* 0x000ea20000100800 */
[----:B------:R-:W-:Y:S02]  /*4710*/  IADD3 R76, R218, -0x4ab325aa, RZ ;  /* 0xb54cda56da4c7810 */ /* 0x000fe40007ffe0ff */
[----:B------:R-:W-:Y:S05]  /*4720*/  IMAD.WIDE.U32 R6, R6, -0x326172a9, RZ ;  /* 0xcd9e8d5706067825 */ /* 0x000fea00078e00ff */
[----:B------:R-:W-:Y:S02]  /*4730*/  LOP3.LUT R72, R7, R78, R86, 0x96, !PT ;  /* 0x0000004e07487212 */ /* 0x000fe400078e9656 */
[----:B------:R4:W-:Y:S03]  /*4740*/  MUFU.EX2 R86, R8 ;  /* 0x0000000800567308 */ /* 0x0009e60000000800 */
[----:B------:R-:W-:Y:S07]  /*4750*/  IMAD.WIDE.U32 R72, R72, -0x2daee0ad, RZ ;  /* 0xd2511f5348487825 */ /* 0x000fee00078e00ff */
[----:B------:R-:W1:Y:S01]  /*4760*/  MUFU.EX2 R78, R0 ;  /* 0x00000000004e7308 */ /* 0x000e620000000800 */
[----:B----4-:R-:W-:Y:S01]  /*4770*/  LOP3.LUT R8, R73, R4, R87, 0x96, !PT ;  /* 0x0000000449087212 */ /* 0x010fe200078e9657 */
[----:B------:R-:W-:Y:S08]  /*4780*/  IMAD.WIDE.U32 R4, R5, -0x326172a9, RZ ;  /* 0xcd9e8d5705047825 */ /* 0x000ff000078e00ff */
[----:B------:R4:W1:Y:S01]  /*4790*/  MUFU.EX2 R87, R3 ;  /* 0x0000000300577308 */ /* 0x0008620000000800 */
[----:B------:R-:W-:Y:S01]  /*47a0*/  IMAD.WIDE.U32 R8, R8, -0x326172a9, RZ ;  /* 0xcd9e8d5708087825 */ /* 0x000fe200078e00ff */
[----:B------:R-:W-:Y:S03]  /*47b0*/  LOP3.LUT R6, R5, R6, R98, 0x96, !PT ;  /* 0x0000000605067212 */ /* 0x000fe600078e9662 */
[----:B------:R-:W-:Y:S01]  /*47c0*/  IMAD.MOV.U32 R98, RZ, RZ, c[0x0][0x22c] ;  /* 0x00008b00ff627624 */ /* 0x000fe200078e00ff */
[----:B------:R-:W-:Y:S01]  /*47d0*/  LOP3.LUT R4, R9, R4, R89, 0x96, !PT ;  /* 0x0000000409047212 */ /* 0x000fe200078e9659 */
[----:B------:R-:W-:Y:S03]  /*47e0*/  IMAD.WIDE.U32 R6, R6, -0x2daee0ad, RZ ;  /* 0xd2511f5306067825 */ /* 0x000fe600078e00ff */
[----:B------:R1:W1:Y:S01]  /*47f0*/  MUFU.EX2 R89, R11 ;  /* 0x0000000b00597308 */ /* 0x0002620000000800 */
[----:B------:R-:W-:Y:S01]  /*4800*/  IMAD.WIDE.U32 R4, R4, -0x2daee0ad, RZ ;  /* 0xd2511f5304047825 */ /* 0x000fe200078e00ff */
[----:B------:R-:W-:Y:S03]  /*4810*/  LOP3.LUT R72, R7, R72, R85, 0x96, !PT ;  /* 0x0000004807487212 */ /* 0x000fe600078e9655 */
[----:B------:R-:W-:Y:S01]  /*4820*/  IMAD R98, R98, c[0x0][0x1c0], RZ ;  /* 0x0000700062627a24 */ /* 0x000fe200078e02ff */
[C---:B------:R-:W-:Y:S02]  /*4830*/  LOP3.LUT R73, R4.reuse, 0xffff, RZ, 0xc0, !PT ;  /* 0x0000ffff04497812 */ /* 0x040fe400078ec0ff */
[----:B------:R-:W-:Y:S02]  /*4840*/  LOP3.LUT R7, R4, 0xff, RZ, 0xc0, !PT ;  /* 0x000000ff04077812 */ /* 0x000fe400078ec0ff */
[----:B------:R-:W-:Y:S01]  /*4850*/  MUFU.EX2 R85, R14 ;  /* 0x0000000e00557308 */ /* 0x000fe20000000800 */
[--C-:B------:R-:W-:Y:S01]  /*4860*/  SHF.R.U32.HI R95, RZ, 0x10, R4.reuse ;  /* 0x00000010ff5f7819 */ /* 0x100fe20000011604 */
[----:B------:R-:W-:Y:S01]  /*4870*/  IMAD.U32 R98, R98, -0x40, RZ ;  /* 0xffffffc062627824 */ /* 0x000fe200078e00ff */
[----:B----4-:R-:W-:Y:S02]  /*4880*/  SHF.R.U32.HI R3, RZ, 0x18, R4 ;  /* 0x00000018ff037819 */ /* 0x010fe40000011604 */
[----:B------:R-:W-:Y:S02]  /*4890*/  ISETP.LE.U32.AND P4, PT, R7, UR4, PT ;  /* 0x0000000407007c0c */ /* 0x000fe4000bf83070 */
[----:B------:R-:W-:Y:S11]  /*48a0*/  ISETP.LE.U32.AND P1, PT, R3, UR4, PT ;  /* 0x0000000403007c0c */ /* 0x000ff6000bf23070 */
[----:B---3--:R-:W-:Y:S02]  /*48b0*/  @!P4 FADD.FTZ R77, -R77, -RZ ;  /* 0x800000ff4d4dc221 */ /* 0x008fe40000010100 */
[----:B-1----:R-:W-:Y:S01]  /*48c0*/  @!P1 FADD.FTZ R78, -R78, -RZ ;  /* 0x800000ff4e4e9221 */ /* 0x002fe20000010100 */
[----:B--2---:R-:W-:Y:S01]  /*48d0*/  LOP3.LUT R6, R5, R6, R84, 0x96, !PT ;  /* 0x0000000605067212 */ /* 0x004fe200078e9654 */
[----:B------:R-:W-:Y:S01]  /*48e0*/  IMAD.WIDE.U32 R4, R72, -0x326172a9, RZ ;  /* 0xcd9e8d5748047825 */ /* 0x000fe200078e00ff */
[----:B------:R-:W1:Y:S04]  /*48f0*/  MUFU.EX2 R84, R12 ;  /* 0x0000000c00547308 */ /* 0x000e680000000800 */
[----:B------:R-:W-:Y:S02]  /*4900*/  LOP3.LUT R3, R5, R8, R76, 0x96, !PT ;  /* 0x0000000805037212 */ /* 0x000fe400078e964c */
[C---:B------:R-:W-:Y:S02]  /*4910*/  LOP3.LUT R8, R4.reuse, 0xffff, RZ, 0xc0, !PT ;  /* 0x0000ffff04087812 */ /* 0x040fe400078ec0ff */
[----:B------:R-:W-:Y:S02]  /*4920*/  LOP3.LUT R5, R3, 0xffff, RZ, 0xc0, !PT ;  /* 0x0000ffff03057812 */ /* 0x000fe400078ec0ff */
[----:B------:R2:W3:Y:S01]  /*4930*/  MUFU.EX2 R76, R2 ;  /* 0x00000002004c7308 */ /* 0x0004e20000000800 */
[----:B------:R-:W-:Y:S02]  /*4940*/  LOP3.LUT R10, R4, 0xff, RZ, 0xc0, !PT ;  /* 0x000000ff040a7812 */ /* 0x000fe400078ec0ff */
[----:B------:R-:W-:Y:S02]  /*4950*/  SHF.R.U32.HI R5, RZ, 0x8, R5 ;  /* 0x00000008ff057819 */ /* 0x000fe40000011605 */
[--C-:B------:R-:W-:Y:S02]  /*4960*/  SHF.R.U32.HI R11, RZ, 0x18, R4.reuse ;  /* 0x00000018ff0b7819 */ /* 0x100fe40000011604 */
[----:B------:R-:W-:Y:S02]  /*4970*/  LOP3.LUT R5, R5, 0xffff, RZ, 0xc0, !PT ;  /* 0x0000ffff05057812 */ /* 0x000fe400078ec0ff */
[----:B------:R-:W-:Y:S02]  /*4980*/  SHF.R.U32.HI R9, RZ, 0x10, R4 ;  /* 0x00000010ff097819 */ /* 0x000fe40000011604 */
[--C-:B------:R-:W-:Y:S02]  /*4990*/  SHF.R.U32.HI R4, RZ, 0x10, R3.reuse ;  /* 0x00000010ff047819 */ /* 0x100fe40000011603 */
[----:B------:R-:W-:Y:S02]  /*49a0*/  LOP3.LUT R7, R3, 0xff, RZ, 0xc0, !PT ;  /* 0x000000ff03077812 */ /* 0x000fe400078ec0ff */
[----:B------:R-:W-:Y:S02]  /*49b0*/  ISETP.LE.U32.AND P2, PT, R5, UR4, PT ;  /* 0x0000000405007c0c */ /* 0x000fe4000bf43070 */
[----:B------:R-:W-:Y:S02]  /*49c0*/  LOP3.LUT R4, R4, 0xff, RZ, 0xc0, !PT ;  /* 0x000000ff04047812 */ /* 0x000fe400078ec0ff */
[----:B------:R-:W-:Y:S02]  /*49d0*/  ISETP.LE.U32.AND P3, PT, R7, UR4, PT ;  /* 0x0000000407007c0c */ /* 0x000fe4000bf63070 */
[----:B------:R-:W-:Y:S02]  /*49e0*/  ISETP.LE.U32.AND P6, PT, R4, UR4, PT ;  /* 0x0000000404007c0c */ /* 0x000fe4000bfc3070 */
[----:B------:R-:W-:Y:S02]  /*49f0*/  SHF.R.U32.HI R4, RZ, 0x18, R3 ;  /* 0x00000018ff047819 */ /* 0x000fe40000011603 */
[----:B------:R-:W-:Y:S02]  /*4a00*/  SHF.R.U32.HI R3, RZ, 0x8, R8 ;  /* 0x00000008ff037819 */ /* 0x000fe40000011608 */
[----:B------:R-:W-:Y:S01]  /*4a10*/  ISETP.LE.U32.AND P5, PT, R4, UR4, PT ;  /* 0x0000000404007c0c */ /* 0x000fe2000bfa3070 */
[----:B------:R-:W-:Y:S01]  /*4a20*/  @!P2 FADD.FTZ R91, -R91, -RZ ;  /* 0x800000ff5b5ba221 */ /* 0x000fe20000010100 */
[----:B------:R-:W-:Y:S02]  /*4a30*/  LOP3.LUT R3, R3, 0xffff, RZ, 0xc0, !PT ;  /* 0x0000ffff03037812 */ /* 0x000fe400078ec0ff */
[----:B------:R-:W-:Y:S01]  /*4a40*/  LOP3.LUT R4, R9, 0xff, RZ, 0xc0, !PT ;  /* 0x000000ff09047812 */ /* 0x000fe200078ec0ff */
[----:B------:R-:W-:Y:S01]  /*4a50*/  @!P3 FADD.FTZ R92, -R92, -RZ ;  /* 0x800000ff5c5cb221 */ /* 0x000fe20000010100 */
[----:B------:R-:W-:Y:S01]  /*4a60*/  ISETP.LE.U32.AND P2, PT, R3, UR4, PT ;  /* 0x0000000403007c0c */ /* 0x000fe2000bf43070 */
[----:B------:R-:W-:Y:S01]  /*4a70*/  @!P6 FADD.FTZ R94, -R94, -RZ ;  /* 0x800000ff5e5ee221 */ /* 0x000fe20000010100 */
[----:B------:R-:W-:Y:S02]  /*4a80*/  LOP3.LUT R3, R6, 0xffff, RZ, 0xc0, !PT ;  /* 0x0000ffff06037812 */ /* 0x000fe400078ec0ff */
[----:B------:R-:W-:Y:S02]  /*4a90*/  ISETP.LE.U32.AND P3, PT, R10, UR4, PT ;  /* 0x000000040a007c0c */ /* 0x000fe4000bf63070 */
[----:B--2---:R-:W-:Y:S01]  /*4aa0*/  SHF.R.U32.HI R2, RZ, 0x8, R3 ;  /* 0x00000008ff027819 */ /* 0x004fe20000011603 */
[----:B------:R-:W-:Y:S01]  /*4ab0*/  @!P5 FADD.FTZ R93, -R93, -RZ ;  /* 0x800000ff5d5dd221 */ /* 0x000fe20000010100 */
[----:B------:R-:W-:Y:S02]  /*4ac0*/  ISETP.LE.U32.AND P6, PT, R11, UR4, PT ;  /* 0x000000040b007c0c */ /* 0x000fe4000bfc3070 */
[----:B------:R-:W-:Y:S02]  /*4ad0*/  LOP3.LUT R2, R2, 0xffff, RZ, 0xc0, !PT ;  /* 0x0000ffff02027812 */ /* 0x000fe400078ec0ff */
[----:B------:R-:W-:Y:S01]  /*4ae0*/  LOP3.LUT R3, R6, 0xff, RZ, 0xc0, !PT ;  /* 0x000000ff06037812 */ /* 0x000fe200078ec0ff */
[----:B------:R-:W-:Y:S01]  /*4af0*/  @!P2 FADD.FTZ R87, -R87, -RZ ;  /* 0x800000ff5757a221 */ /* 0x000fe20000010100 */
[----:B------:R-:W-:Y:S02]  /*4b00*/  ISETP.LE.U32.AND P2, PT, R2, UR4, PT ;  /* 0x0000000402007c0c */ /* 0x000fe4000bf43070 */
[----:B------:R-:W-:Y:S01]  /*4b10*/  SHF.R.U32.HI R2, RZ, 0x8, R73 ;  /* 0x00000008ff027819 */ /* 0x000fe20000011649 */
[----:B------:R-:W-:Y:S01]  /*4b20*/  @!P3 FADD.FTZ R86, -R86, -RZ ;  /* 0x800000ff5656b221 */ /* 0x000fe20000010100 */
[----:B------:R-:W-:Y:S02]  /*4b30*/  ISETP.LE.U32.AND P3, PT, R3, UR4, PT ;  /* 0x0000000403007c0c */ /* 0x000fe4000bf63070 */
[--C-:B------:R-:W-:Y:S01]  /*4b40*/  SHF.R.U32.HI R3, RZ, 0x10, R6.reuse ;  /* 0x00000010ff037819 */ /* 0x100fe20000011606 */
[----:B------:R-:W-:Y:S01]  /*4b50*/  @!P6 FADD.FTZ R89, -R89, -RZ ;  /* 0x800000ff5959e221 */ /* 0x000fe20000010100 */
[----:B------:R-:W-:Y:S02]  /*4b60*/  LOP3.LUT R0, R2, 0xffff, RZ, 0xc0, !PT ;  /* 0x0000ffff02007812 */ /* 0x000fe400078ec0ff */
[----:B------:R-:W-:Y:S02]  /*4b70*/  LOP3.LUT R3, R3, 0xff, RZ, 0xc0, !PT ;  /* 0x000000ff03037812 */ /* 0x000fe400078ec0ff */
[----:B------:R-:W-:Y:S01]  /*4b80*/  LOP3.LUT R2, R95, 0xff, RZ, 0xc0, !PT ;  /* 0x000000ff5f027812 */ /* 0x000fe200078ec0ff */
[----:B------:R-:W-:Y:S01]  /*4b90*/  @!P2 FADD.FTZ R81, -R81, -RZ ;  /* 0x800000ff5151a221 */ /* 0x000fe20000010100 */
[----:B------:R-:W-:Y:S02]  /*4ba0*/  ISETP.LE.U32.AND P5, PT, R4, UR4, PT ;  /* 0x0000000404007c0c */ /* 0x000fe4000bfa3070 */
[----:B------:R-:W-:Y:S01]  /*4bb0*/  ISETP.LE.U32.AND P2, PT, R2, UR4, PT ;  /* 0x0000000402007c0c */ /* 0x000fe2000bf43070 */
[----:B-1----:R-:W-:Y:S01]  /*4bc0*/  @!P3 FADD.FTZ R84, -R84, -RZ ;  /* 0x800000ff5454b221 */ /* 0x002fe20000010100 */
[----:B------:R-:W-:Y:S02]  /*4bd0*/  F2FP.RELU.PACK_AB R2, R93, R94 ;  /* 0x0000005e5d02723e */ /* 0x000fe400000008ff */
[----:B------:R-:W-:Y:S02]  /*4be0*/  ISETP.LE.U32.AND P6, PT, R3, UR4, PT ;  /* 0x0000000403007c0c */ /* 0x000fe4000bfc3070 */
[----:B------:R-:W-:Y:S01]  /*4bf0*/  F2FP.RELU.PACK_AB R3, R91, R92 ;  /* 0x0000005c5b03723e */ /* 0x000fe200000008ff */
[----:B------:R1:W-:Y:S01]  /*4c00*/  STS [R207+0x20400], R2 ;  /* 0x02040002cf007388 */ /* 0x0003e20000000800 */
[----:B------:R-:W-:Y:S02]  /*4c10*/  ISETP.LE.U32.AND P3, PT, R0, UR4, PT ;  /* 0x0000000400007c0c */ /* 0x000fe4000bf63070 */
[----:B------:R-:W-:Y:S01]  /*4c20*/  F2FP.RELU.PACK_AB R0, R87, R86 ;  /* 0x000000565700723e */ /* 0x000fe200000008ff */
[----:B------:R2:W-:Y:S01]  /*4c30*/  STS [R207+0x20000], R3 ;  /* 0x02000003cf007388 */ /* 0x0005e20000000800 */
[----:B------:R-:W-:Y:S01]  /*4c40*/  SHF.R.U32.HI R6, RZ, 0x18, R6 ;  /* 0x00000018ff067819 */ /* 0x000fe20000011606 */
[----:B------:R-:W-:Y:S01]  /*4c50*/  @!P5 FADD.FTZ R90, -R90, -RZ ;  /* 0x800000ff5a5ad221 */ /* 0x000fe20000010100 */
[----:B------:R-:W-:Y:S01]  /*4c60*/  F2FP.RELU.PACK_AB R4, R81, R84 ;  /* 0x000000545104723e */ /* 0x000fe200000008ff */
[----:B------:R4:W-:Y:S01]  /*4c70*/  STS [R210+0x20000], R0 ;  /* 0x02000000d2007388 */ /* 0x0009e20000000800 */
[----:B------:R-:W-:Y:S01]  /*4c80*/  ISETP.LE.U32.AND P5, PT, R6, UR4, PT ;  /* 0x0000000406007c0c */ /* 0x000fe2000bfa3070 */
[----:B------:R-:W-:Y:S01]  /*4c90*/  @!P6 FADD.FTZ R85, -R85, -RZ ;  /* 0x800000ff5555e221 */ /* 0x000fe20000010100 */
[----:B------:R-:W-:Y:S01]  /*4ca0*/  F2FP.RELU.PACK_AB R5, R89, R90 ;  /* 0x0000005a5905723e */ /* 0x000fe200000008ff */
[----:B------:R-:W-:Y:S01]  /*4cb0*/  @!P2 FADD.FTZ R79, -R79, -RZ ;  /* 0x800000ff4f4fa221 */ /* 0x000fe20000010100 */
[----:B------:R-:W-:Y:S01]  /*4cc0*/  FSETP.GE.FTZ.AND P2, PT, R91, RZ, PT ;  /* 0x000000ff5b00720b */ /* 0x000fe20003f56000 */
[----:B---3--:R-:W-:Y:S01]  /*4cd0*/  @!P3 FADD.FTZ R76, -R76, -RZ ;  /* 0x800000ff4c4cb221 */ /* 0x008fe20000010100 */
[----:B------:R-:W-:Y:S01]  /*4ce0*/  FSETP.GE.FTZ.AND P3, PT, R92, RZ, PT ;  /* 0x000000ff5c00720b */ /* 0x000fe20003f76000 */
[----:B------:R-:W-:Y:S01]  /*4cf0*/  STS [R210+0x20400], R5 ;  /* 0x02040005d2007388 */ /* 0x000fe20000000800 */
[----:B------:R-:W-:Y:S02]  /*4d00*/  FSETP.GE.FTZ.AND P6, PT, R87, RZ, PT ;  /* 0x000000ff5700720b */ /* 0x000fe40003fd6000 */
[----:B------:R-:W-:Y:S01]  /*4d10*/  FSETP.GE.FTZ.AND P4, PT, R81, RZ, PT ;  /* 0x000000ff5100720b */ /* 0x000fe20003f96000 */
[----:B------:R-:W-:Y:S02]  /*4d20*/  STS [R208+0x20000], R4 ;  /* 0x02000004d0007388 */ /* 0x000fe40000000800 */
[----:B------:R-:W-:Y:S01]  /*4d30*/  @!P5 FADD.FTZ R80, -R80, -RZ ;  /* 0x800000ff5050d221 */ /* 0x000fe20000010100 */
[----:B------:R-:W-:Y:S02]  /*4d40*/  FSETP.GE.FTZ.AND P5, PT, R84, RZ, PT ;  /* 0x000000ff5400720b */ /* 0x000fe40003fb6000 */
[----:B-1----:R-:W-:Y:S02]  /*4d50*/  F2FP.RELU.PACK_AB R2, R76, R77 ;  /* 0x0000004d4c02723e */ /* 0x002fe400000008ff */
[----:B--2---:R-:W-:Y:S02]  /*4d60*/  F2FP.RELU.PACK_AB R3, R80, R85 ;  /* 0x000000555003723e */ /* 0x004fe400000008ff */
[----:B----4-:R-:W-:Y:S03]  /*4d70*/  F2FP.RELU.PACK_AB R0, R78, R79 ;  /* 0x0000004f4e00723e */ /* 0x010fe600000008ff */
[----:B------:R1:W-:Y:S04]  /*4d80*/  STS [R208+0x20400], R3 ;  /* 0x02040003d0007388 */ /* 0x0003e80000000800 */
[----:B------:R-:W-:Y:S04]  /*4d90*/  STS [R209+0x20400], R0 ;  /* 0x02040000d1007388 */ /* 0x000fe80000000800 */
[----:B------:R2:W-:Y:S04]  /*4da0*/  STS [R209+0x20000], R2 ;  /* 0x02000002d1007388 */ /* 0x0005e80000000800 */
[----:B------:R-:W-:Y:S08]  /*4db0*/  LDSM.16.M88.4 R16, [R176+0xc000] ;  /* 0x00c00000b010783b */ /* 0x000ff00000000200 */
[----:B------:R-:W3:Y:S01]  /*4dc0*/  LDSM.16.M88.4 R8, [R172+0x18000] ;  /* 0x01800000ac08783b */ /* 0x000ee20000000200 */
[----:B-1----:R-:W-:Y:S07]  /*4dd0*/  IMAD.MOV.U32 R3, RZ, RZ, R211 ;  /* 0x000000ffff037224 */ /* 0x002fee00078e00d3 */
[----:B------:R-:W1:Y:S01]  /*4de0*/  LDSM.16.M88.4 R68, [R172+0x18800] ;  /* 0x01880000ac44783b */ /* 0x000e620000000200 */
[----:B--2---:R-:W-:Y:S07]  /*4df0*/  IMAD.MOV.U32 R2, RZ, RZ, R212 ;  /* 0x000000ffff027224 */ /* 0x004fee00078e00d4 */
[----:B------:R-:W-:Y:S01]  /*4e00*/  LDSM.16.M88.4 R72, [R177+0xc000] ;  /* 0x00c00000b148783b */ /* 0x000fe20000000200 */
[C---:B---3--:R-:W-:Y:S08]  /*4e10*/  HMMA.16816.F32 R4, R16.reuse, R8, RZ ;  /* 0x000000081004723c */ /* 0x048ff000000018ff */
[C---:B------:R-:W-:Y:S08]  /*4e20*/  HMMA.16816.F32 R8, R16.reuse, R10, RZ ;  /* 0x0000000a1008723c */ /* 0x040ff000000018ff */
[C---:B-1----:R-:W-:Y:S08]  /*4e30*/  HMMA.16816.F32 R12, R16.reuse, R68, RZ ;  /* 0x00000044100c723c */ /* 0x042ff000000018ff */
[----:B------:R-:W-:Y:S01]  /*4e40*/  HMMA.16816.F32 R16, R16, R70, RZ ;  /* 0x000000461010723c */ /* 0x000fe200000018ff */
[----:B------:R-:W1:Y:S07]  /*4e50*/  LDSM.16.M88.4 R68, [R169+0x18000] ;  /* 0x01800000a944783b */ /* 0x000e6e0000000200 */
[C---:B-1----:R-:W-:Y:S08]  /*4e60*/  HMMA.16816.F32 R4, R72.reuse, R68, R4 ;  /* 0x000000444804723c */ /* 0x042ff00000001804 */
[C---:B------:R-:W-:Y:S01]  /*4e70*/  HMMA.16816.F32 R8, R72.reuse, R70, R8 ;  /* 0x000000464808723c */ /* 0x040fe20000001808 */
[----:B------:R-:W1:Y:S07]  /*4e80*/  LDSM.16.M88.4 R68, [R169+0x18800] ;  /* 0x01880000a944783b */ /* 0x000e6e0000000200 */
[C---:B-1----:R-:W-:Y:S08]  /*4e90*/  HMMA.16816.F32 R12, R72.reuse, R68, R12 ;  /* 0x00000044480c723c */ /* 0x042ff0000000180c */
[----:B------:R-:W-:Y:S01]  /*4ea0*/  HMMA.16816.F32 R16, R72, R70, R16 ;  /* 0x000000464810723c */ /* 0x000fe20000001810 */
[----:B------:R-:W-:Y:S08]  /*4eb0*/  LDSM.16.M88.4 R68, [R179+0xc000] ;  /* 0x00c00000b344783b */ /* 0x000ff00000000200 */
[----:B------:R-:W1:Y:S02]  /*4ec0*/  LDSM.16.M88.4 R72, [R171+0x18000] ;  /* 0x01800000ab48783b */ /* 0x000e640000000200 */
        /* <DEDUP_REMOVED lines=63> */
[C---:B-1----:R-:W-:Y:S07]  /*52c0*/  HMMA.16816.F32 R4, R68.reuse, R72, R4 ;  /* 0x000000484404723c */ /* 0x042fee0000001804 */
[C---:B------:R-:W-:Y:S01]  /*52d0*/  LEA R72, P1, R215.reuse, R2, 0x2 ;  /* 0x00000002d7487211 */ /* 0x040fe200078210ff */
[C---:B------:R-:W-:Y:S04]  /*52e0*/  HMMA.16816.F32 R8, R68.reuse, R74, R8 ;  /* 0x0000004a4408723c */ /* 0x040fe80000001808 */
[----:B------:R-:W-:Y:S02]  /*52f0*/  LEA.HI.X.SX32 R73, R215, R3, 0x2, P1 ;  /* 0x00000003d7497211 */ /* 0x000fe400008f16ff */
[----:B------:R-:W-:Y:S03]  /*5300*/  FSETP.GE.FTZ.AND P1, PT, R86, RZ, PT ;  /* 0x000000ff5600720b */ /* 0x000fe60003f36000 */
[----:B------:R-:W2:Y:S04]  /*5310*/  LDG.E R2, [R72.64] ;  /* 0x0000000648027981 */ /* 0x000ea8000c1e1900 */
[----:B------:R2:W3:Y:S03]  /*5320*/  LDG.E R0, [R72.64+0x20] ;  /* 0x0000200648007981 */ /* 0x0004e6000c1e1900 */
[C---:B--2---:R-:W-:Y:S02]  /*5330*/  FADD.FTZ R72, -R2.reuse, R4 ;  /* 0x0000000402487221 */ /* 0x044fe40000010100 */
[C---:B------:R-:W-:Y:S06]  /*5340*/  FADD.FTZ R4, -R2.reuse, R5 ;  /* 0x0000000502047221 */ /* 0x040fec0000010100 */
        /* <DEDUP_REMOVED lines=41> */
[----:B------:R-:W-:Y:S01]  /*55e0*/  FADD.FTZ R4, -R0, R14 ;  /* 0x0000000e00047221 */ /* 0x000fe20000010100 */
[----:B------:R-:W-:Y:S01]  /*55f0*/  FSETP.GE.FTZ.AND P1, PT, R78, RZ, PT ;  /* 0x000000ff4e00720b */ /* 0x000fe20003f36000 */
[----:B------:R-:W-:Y:S01]  /*5600*/  FMUL.FTZ R69, R94, R6 ;  /* 0x000000065e457220 */ /* 0x000fe20000410000 */
[----:B------:R-:W-:Y:S01]  /*5610*/  FSEL R3, R3, R0, P2 ;  /* 0x0000000003037208 */ /* 0x000fe20001000000 */
[----:B------:R-:W-:Y:S01]  /*5620*/  FMUL.FTZ R17, R90, R2 ;  /* 0x000000025a117220 */ /* 0x000fe20000410000 */
[----:B------:R-:W-:Y:S01]  /*5630*/  FSETP.GE.FTZ.AND P3, PT, R80, RZ, PT ;  /* 0x000000ff5000720b */ /* 0x000fe20003f76000 */
[C---:B------:R-:W-:Y:S01]  /*5640*/  FADD.FTZ R2, -R0.reuse, R18 ;  /* 0x0000001200027221 */ /* 0x040fe20000010100 */
        /* <DEDUP_REMOVED lines=89> */
.L_x_1321:
        /* <DEDUP_REMOVED lines=24> */
[----:B------:R-:W-:Y:S01]  /*5d60*/  LDSM.16.MT88.4 R76, [R0+0xe800] ;  /* 0x00e80000004c783b */ /* 0x000fe20000004200 */
        /* <DEDUP_REMOVED lines=9> */
[----:B------:R-:W1:Y:S07]  /*5e00*/  LDSM.16.MT88.4 R16, [R0+0xc800] ;  /* 0x00c800000010783b */ /* 0x000e6e0000004200 */
[-C--:B----4-:R-:W-:Y:S08]  /*5e10*/  HMMA.16816.F32 R52, R4, R68.reuse, R52 ;  /* 0x000000440434723c */ /* 0x090ff00000001834 */
[C---:B------:R-:W-:Y:S08]  /*5e20*/  HMMA.16816.F32 R56, R12.reuse, R68, R56 ;  /* 0x000000440c38723c */ /* 0x040ff00000001838 */
[-C--:B------:R-:W-:Y:S01]  /*5e30*/  HMMA.16816.F32 R60, R12, R70.reuse, R60 ;  /* 0x000000460c3c723c */ /* 0x080fe2000000183c */
[----:B------:R-:W2:Y:S07]  /*5e40*/  LDSM.16.MT88.4 R12, [R0+0x10800] ;  /* 0x01080000000c783b */ /* 0x000eae0000004200 */
[----:B------:R-:W-:Y:S01]  /*5e50*/  HMMA.16816.F32 R64, R4, R70, R64 ;  /* 0x000000460440723c */ /* 0x000fe20000001840 */
[----:B------:R-:W-:Y:S05]  /*5e60*/  LDSM.16.MT88.4 R4, [R174+0x21000] ;  /* 0x02100000ae04783b */ /* 0x000fea0000004200 */
[----:B------:R-:W-:Y:S02]  /*5e70*/  LDSM.16.MT88.4 R68, [R173+0x21000] ;  /* 0x02100000ad44783b */ /* 0x000fe40000004200 */
        /* <DEDUP_REMOVED lines=9> */
[----:B------:R-:W3:Y:S07]  /*5f10*/  LDSM.16.MT88.4 R76, [R0+0xf000] ;  /* 0x00f00000004c783b */ /* 0x000eee0000004200 */
[-C--:B--2---:R-:W-:Y:S08]  /*5f20*/  HMMA.16816.F32 R52, R8, R12.reuse, R52 ;  /* 0x0000000c0834723c */ /* 0x084ff00000001834 */
[C---:B------:R-:W-:Y:S08]  /*5f30*/  HMMA.16816.F32 R56, R72.reuse, R12, R56 ;  /* 0x0000000c4838723c */ /* 0x040ff00000001838 */
[-C--:B------:R-:W-:Y:S01]  /*5f40*/  HMMA.16816.F32 R60, R72, R14.reuse, R60 ;  /* 0x0000000e483c723c */ /* 0x080fe2000000183c */
[----:B------:R-:W2:Y:S07]  /*5f50*/  LDSM.16.MT88.4 R72, [R0+0x11000] ;  /* 0x011000000048783b */ /* 0x000eae0000004200 */
[----:B------:R-:W-:Y:S01]  /*5f60*/  HMMA.16816.F32 R64, R8, R14, R64 ;  /* 0x0000000e0840723c */ /* 0x000fe20000001840 */
[----:B------:R-:W-:Y:S05]  /*5f70*/  LDSM.16.MT88.4 R8, [R174+0x21800] ;  /* 0x02180000ae08783b */ /* 0x000fea0000004200 */
[----:B------:R-:W4:Y:S02]  /*5f80*/  LDSM.16.MT88.4 R12, [R0+0xd800] ;  /* 0x00d80000000c783b */ /* 0x000f240000004200 */
[-C--:B-1----:R-:W-:Y:S08]  /*5f90*/  HMMA.16816.F32 R20, R4, R16.reuse, R20 ;  /* 0x000000100414723c */ /* 0x082ff00000001814 */
[C---:B------:R-:W-:Y:S08]  /*5fa0*/  HMMA.16816.F32 R24, R68.reuse, R16, R24 ;  /* 0x000000104418723c */ /* 0x040ff00000001818 */
[-C--:B------:R-:W-:Y:S08]  /*5fb0*/  HMMA.16816.F32 R28, R68, R18.reuse, R28 ;  /* 0x00000012441c723c */ /* 0x080ff0000000181c */
[C---:B------:R-:W-:Y:S01]  /*5fc0*/  HMMA.16816.F32 R32, R4.reuse, R18, R32 ;  /* 0x000000120420723c */ /* 0x040fe20000001820 */
[----:B------:R-:W1:Y:S07]  /*5fd0*/  LDSM.16.MT88.4 R16, [R173+0x21800] ;  /* 0x02180000ad10783b */ /* 0x000e6e0000004200 */
[-C--:B---3--:R-:W-:Y:S08]  /*5fe0*/  HMMA.16816.F32 R36, R4, R76.reuse, R36 ;  /* 0x0000004c0424723c */ /* 0x088ff00000001824 */
[C---:B------:R-:W-:Y:S08]  /*5ff0*/  HMMA.16816.F32 R40, R68.reuse, R76, R40 ;  /* 0x0000004c4428723c */ /* 0x040ff00000001828 */
[-C--:B------:R-:W-:Y:S08]  /*6000*/  HMMA.16816.F32 R44, R68, R78.reuse, R44 ;  /* 0x0000004e442c723c */ /* 0x080ff0000000182c */
[C---:B------:R-:W-:Y:S01]  /*6010*/  HMMA.16816.F32 R48, R4.reuse, R78, R48 ;  /* 0x0000004e0430723c */ /* 0x040fe20000001830 */
[----:B------:R-:W3:Y:S07]  /*6020*/  LDSM.16.MT88.4 R76, [R0+0xf800] ;  /* 0x00f80000004c783b */ /* 0x000eee0000004200 */
[-C--:B--2---:R-:W-:Y:S08]  /*6030*/  HMMA.16816.F32 R52, R4, R72.reuse, R52 ;  /* 0x000000480434723c */ /* 0x084ff00000001834 */
[C---:B------:R-:W-:Y:S08]  /*6040*/  HMMA.16816.F32 R56, R68.reuse, R72, R56 ;  /* 0x000000484438723c */ /* 0x040ff00000001838 */
[-C--:B------:R-:W-:Y:S01]  /*6050*/  HMMA.16816.F32 R60, R68, R74.reuse, R60 ;  /* 0x0000004a443c723c */ /* 0x080fe2000000183c */
[----:B------:R-:W2:Y:S05]  /*6060*/  LDSM.16.MT88.4 R68, [R0+0x11800] ;  /* 0x011800000044783b */ /* 0x000eaa0000004200 */
[----:B------:R-:W-:Y:S02]  /*6070*/  BAR.SYNC.DEFER_BLOCKING 0x0 ;  /* 0x0000000000007b1d */ /* 0x000fe40000010000 */
[----:B------:R-:W-:Y:S08]  /*6080*/  HMMA.16816.F32 R64, R4, R74, R64 ;  /* 0x0000004a0440723c */ /* 0x000ff00000001840 */
[-C--:B----4-:R-:W-:Y:S08]  /*6090*/  HMMA.16816.F32 R20, R8, R12.reuse, R20 ;  /* 0x0000000c0814723c */ /* 0x090ff00000001814 */
[C---:B-1----:R-:W-:Y:S08]  /*60a0*/  HMMA.16816.F32 R24, R16.reuse, R12, R24 ;  /* 0x0000000c1018723c */ /* 0x042ff00000001818 */
[-C--:B------:R-:W-:Y:S08]  /*60b0*/  HMMA.16816.F32 R28, R16, R14.reuse, R28 ;  /* 0x0000000e101c723c */ /* 0x080ff0000000181c */
[C---:B------:R-:W-:Y:S08]  /*60c0*/  HMMA.16816.F32 R32, R8.reuse, R14, R32 ;  /* 0x0000000e0820723c */ /* 0x040ff00000001820 */
[-C--:B---3--:R-:W-:Y:S08]  /*60d0*/  HMMA.16816.F32 R36, R8, R76.reuse, R36 ;  /* 0x0000004c0824723c */ /* 0x088ff00000001824 */
[C---:B------:R-:W-:Y:S08]  /*60e0*/  HMMA.16816.F32 R40, R16.reuse, R76, R40 ;  /* 0x0000004c1028723c */ /* 0x040ff00000001828 */
[-C--:B------:R-:W-:Y:S08]  /*60f0*/  HMMA.16816.F32 R44, R16, R78.reuse, R44 ;  /* 0x0000004e102c723c */ /* 0x080ff0000000182c */
[C---:B------:R-:W-:Y:S08]  /*6100*/  HMMA.16816.F32 R48, R8.reuse, R78, R48 ;  /* 0x0000004e0830723c */ /* 0x040ff00000001830 */
[-C--:B--2---:R-:W-:Y:S08]  /*6110*/  HMMA.16816.F32 R52, R8, R68.reuse, R52 ;  /* 0x000000440834723c */ /* 0x084ff00000001834 */
        /* <DEDUP_REMOVED lines=54> */
.L_x_1322:
[----:B------:R-:W-:Y:S01]  /*6480*/  LDSM.16.M88.4 R96, [R181] ;  /* 0x00000000b560783b */ /* 0x000fe20000000200 */
[----:B-1----:R-:W-:Y:S03]  /*6490*/  @P6 IADD3 R2, P1, R202, -0x100, RZ ;  /* 0xffffff00ca026810 */ /* 0x002fe60007f3e0ff */
[----:B------:R-:W1:Y:S02]  /*64a0*/  LDSM.16.MT88.4 R16, [R0+0x12000] ;  /* 0x012000000010783b */ /* 0x000e640000004200 */
[----:B------:R-:W-:Y:S01]  /*64b0*/  @P6 IMAD.MOV.U32 R202, RZ, RZ, R2 ;  /* 0x000000ffffca6224 */ /* 0x000fe200078e0002 */
[CC--:B------:R-:W-:Y:S01]  /*64c0*/  LEA R2, P2, R200.reuse, R188.reuse, 0x2 ;  /* 0x000000bcc8027211 */ /* 0x0c0fe200078410ff */
[----:B------:R-:W2:Y:S03]  /*64d0*/  LDSM.16.M88.4 R92, [R181+0x1000] ;  /* 0x00100000b55c783b */ /* 0x000ea60000000200 */
[-C--:B------:R-:W-:Y:S01]  /*64e0*/  LEA.HI.X.SX32 R3, R200, R189.reuse, 0x2, P2 ;  /* 0x000000bdc8037211 */ /* 0x080fe200010f16ff */
        /* <DEDUP_REMOVED lines=56> */
[----:B------:R-:W-:Y:S01]  /*6870*/  @P6 IMAD.MOV.U32 R203, RZ, RZ, R0 ;  /* 0x000000ffffcb6224 */ /* 0x000fe200078e0000 */
[----:B------:R-:W-:Y:S02]  /*6880*/  IADD3 R0, R236, 0x40, RZ ;  /* 0x00000040ec007810 */ /* 0x000fe40007ffe0ff */
        /* <DEDUP_REMOVED lines=9> */
[----:B------:R-:W-:Y:S03]  /*6920*/  IMAD.MOV.U32 R158, RZ, RZ, c[0x0][0x22c] ;  /* 0x00008b00ff9e7624 */ /* 0x000fe600078e00ff */
[----:B------:R-:W-:Y:S02]  /*6930*/  IMAD.IADD R0, R200, 0x1, R0 ;  /* 0x00000001c8007824 */ /* 0x000fe400078e0200 */
[----:B------:R-:W-:Y:S02]  /*6940*/  IMAD R158, R158, c[0x0][0x1c0], RZ ;  /* 0x000070009e9e7a24 */ /* 0x000fe400078e02ff */
[C---:B------:R-:W-:Y:S01]  /*6950*/  HMMA.16816.F32 R72, R160.reuse, R148, R72 ;  /* 0x00000094a048723c */ /* 0x040fe20000001848 */
[----:B------:R-:W-:Y:S03]  /*6960*/  IMAD.MOV.U32 R159, RZ, RZ, c[0x0][0x22c] ;  /* 0x00008b00ff9f7624 */ /* 0x000fe600078e00ff */
[----:B------:R-:W-:Y:S02]  /*6970*/  IMAD.SHL.U32 R158, R158, 0x20, RZ ;  /* 0x000000209e9e7824 */ /* 0x000fe400078e00ff */
[----:B------:R-:W-:Y:S02]  /*6980*/  IMAD.IADD R0, R200, 0x1, R0 ;  /* 0x00000001c8007824 */ /* 0x000fe400078e0200 */
[-C--:B------:R-:W-:Y:S04]  /*6990*/  HMMA.16816.F32 R76, R160, R150.reuse, R76 ;  /* 0x00000096a04c723c */ /* 0x080fe8000000184c */
[----:B------:R-:W-:Y:S04]  /*69a0*/  @P6 IMAD.WIDE R148, R215, 0x4, R202 ;  /* 0x00000004d7946825 */ /* 0x000fe800078e02ca */
[C---:B------:R-:W-:Y:S01]  /*69b0*/  HMMA.16816.F32 R80, R152.reuse, R150, R80 ;  /* 0x000000969850723c */ /* 0x040fe20000001850 */
[----:B------:R1:W5:Y:S03]  /*69c0*/  @P6 LDG.E R201, [R148.64] ;  /* 0x0000000694c96981 */ /* 0x000366000c1e1900 */
[----:B------:R-:W-:Y:S01]  /*69d0*/  IMAD R159, R159, c[0x0][0x1c0], RZ ;  /* 0x000070009f9f7a24 */ /* 0x000fe200078e02ff */
[----:B------:R1:W5:Y:S03]  /*69e0*/  @P6 LDG.E R206, [R148.64+0x20] ;  /* 0x0000200694ce6981 */ /* 0x000366000c1e1900 */
[-C--:B------:R-:W-:Y:S01]  /*69f0*/  HMMA.16816.F32 R84, R152, R164.reuse, R84 ;  /* 0x000000a49854723c */ /* 0x080fe20000001854 */
[----:B------:R2:W-:Y:S03]  /*6a00*/  RED.E.ADD.F32.FTZ.RN.STRONG.GPU [R188.64], R4 ;  /* 0x00000004bc00798e */ /* 0x0005e6000c10e786 */
[----:B------:R-:W-:Y:S01]  /*6a10*/  IMAD R159, R159, 0x28, RZ ;  /* 0x000000289f9f7824 */ /* 0x000fe200078e02ff */
        /* <DEDUP_REMOVED lines=23> */
[-C--:B------:R-:W-:Y:S02]  /*6b90*/  LEA.HI.X.SX32 R5, R157, R189.reuse, 0x2, P1 ;  /* 0x000000bd9d057211 */ /* 0x080fe400008f16ff */
[CC--:B---3--:R-:W-:Y:S01]  /*6ba0*/  LEA R8, P1, R159.reuse, R188.reuse, 0x2 ;  /* 0x000000bc9f087211 */ /* 0x0c8fe200078210ff */
[----:B------:R2:W-:Y:S01]  /*6bb0*/  RED.E.ADD.F32.FTZ.RN.STRONG.GPU [R6.64], R10 ;  /* 0x0000000a0600798e */ /* 0x0005e2000c10e786 */
[C---:B------:R-:W-:Y:S02]  /*6bc0*/  IADD3 R156, R236.reuse, 0x20, RZ ;  /* 0x00000020ec9c7810 */ /* 0x040fe40007ffe0ff */
[----:B------:R-:W-:Y:S01]  /*6bd0*/  IADD3 R157, R236, 0x20, RZ ;  /* 0x00000020ec9d7810 */ /* 0x000fe20007ffe0ff */
[----:B------:R3:W-:Y:S02]  /*6be0*/  RED.E.ADD.F32.FTZ.RN.STRONG.GPU [R4.64], R11 ;  /* 0x0000000b0400798e */ /* 0x0007e4000c10e786 */
[C---:B------:R-:W-:Y:S02]  /*6bf0*/  IMAD.IADD R156, R200.reuse, 0x1, R156 ;  /* 0x00000001c89c7824 */ /* 0x040fe400078e029c */
[----:B------:R-:W-:Y:S01]  /*6c00*/  RED.E.ADD.F32.FTZ.RN.STRONG.GPU [R188.64+0x80], R16 ;  /* 0x00008010bc00798e */ /* 0x000fe2000c10e786 */
[C---:B------:R-:W-:Y:S03]  /*6c10*/  IMAD.IADD R157, R200.reuse, 0x1, R157 ;  /* 0x00000001c89d7824 */ /* 0x040fe600078e029d */
[----:B------:R4:W-:Y:S01]  /*6c20*/  RED.E.ADD.F32.FTZ.RN.STRONG.GPU [R2.64+0x80], R17 ;  /* 0x000080110200798e */ /* 0x0009e2000c10e786 */
[----:B------:R-:W-:Y:S01]  /*6c30*/  IMAD.IADD R157, R200, 0x1, R157 ;  /* 0x00000001c89d7824 */ /* 0x000fe200078e029d */
[-C--:B-1----:R-:W-:Y:S05]  /*6c40*/  LEA.HI.X.SX32 R9, R159, R189.reuse, 0x2, P1 ;  /* 0x000000bd9f097211 */ /* 0x082fea00008f16ff */
[----:B------:R1:W-:Y:S01]  /*6c50*/  RED.E.ADD.F32.FTZ.RN.STRONG.GPU [R8.64], R18 ;  /* 0x000000120800798e */ /* 0x0003e2000c10e786 */
[CC--:B--2---:R-:W-:Y:S02]  /*6c60*/  LEA R6, P2, R156.reuse, R188.reuse, 0x2 ;  /* 0x000000bc9c067211 */ /* 0x0c4fe400078410ff */
[CC--:B------:R-:W-:Y:S02]  /*6c70*/  LEA R10, P1, R157.reuse, R188.reuse, 0x2 ;  /* 0x000000bc9d0a7211 */ /* 0x0c0fe400078210ff */
[-C--:B------:R-:W-:Y:S02]  /*6c80*/  LEA.HI.X.SX32 R7, R156, R189.reuse, 0x2, P2 ;  /* 0x000000bd9c077211 */ /* 0x080fe400010f16ff */
[-C--:B---3--:R-:W-:Y:S02]  /*6c90*/  LEA.HI.X.SX32 R11, R157, R189.reuse, 0x2, P1 ;  /* 0x000000bd9d0b7211 */ /* 0x088fe400008f16ff */
[CC--:B------:R-:W-:Y:S01]  /*6ca0*/  LEA R4, P2, R227.reuse, R188.reuse, 0x2 ;  /* 0x000000bce3047211 */ /* 0x0c0fe200078410ff */
[----:B------:R2:W-:Y:S01]  /*6cb0*/  RED.E.ADD.F32.FTZ.RN.STRONG.GPU [R6.64], R19 ;  /* 0x000000130600798e */ /* 0x0005e2000c10e786 */
[C---:B------:R-:W-:Y:S02]  /*6cc0*/  IADD3 R157, R236.reuse, 0x40, RZ ;  /* 0x00000040ec9d7810 */ /* 0x040fe40007ffe0ff */
[-C--:B------:R-:W-:Y:S01]  /*6cd0*/  LEA.HI.X.SX32 R5, R227, R189.reuse, 0x2, P2 ;  /* 0x000000bde3057211 */ /* 0x080fe200010f16ff */
[----:B------:R3:W-:Y:S01]  /*6ce0*/  RED.E.ADD.F32.FTZ.RN.STRONG.GPU [R10.64], R12 ;  /* 0x0000000c0a00798e */ /* 0x0007e2000c10e786 */
[C---:B------:R-:W-:Y:S02]  /*6cf0*/  IADD3 R156, R236.reuse, 0x40, RZ ;  /* 0x00000040ec9c7810 */ /* 0x040fe40007ffe0ff */
[C---:B----4-:R-:W-:Y:S02]  /*6d00*/  IADD3 R17, R236.reuse, 0x60, RZ ;  /* 0x00000060ec117810 */ /* 0x050fe40007ffe0ff */
[----:B------:R-:W-:Y:S01]  /*6d10*/  IADD3 R16, R236, 0x60, RZ ;  /* 0x00000060ec107810 */ /* 0x000fe20007ffe0ff */
[C---:B------:R-:W-:Y:S04]  /*6d20*/  IMAD.IADD R156, R200.reuse, 0x1, R156 ;  /* 0x00000001c89c7824 */ /* 0x040fe800078e029c */
[----:B------:R-:W-:Y:S01]  /*6d30*/  IMAD.IADD R16, R200, 0x1, R16 ;  /* 0x00000001c8107824 */ /* 0x000fe200078e0210 */
[CC--:B-1----:R-:W-:Y:S04]  /*6d40*/  LEA R8, P3, R228.reuse, R188.reuse, 0x2 ;  /* 0x000000bce4087211 */ /* 0x0c2fe800078610ff */
[-C--:B------:R-:W-:Y:S05]  /*6d50*/  LEA.HI.X.SX32 R9, R228, R189.reuse, 0x2, P3 ;  /* 0x000000bde4097211 */ /* 0x080fea00018f16ff */
[----:B------:R1:W-:Y:S01]  /*6d60*/  RED.E.ADD.F32.FTZ.RN.STRONG.GPU [R8.64], R13 ;  /* 0x0000000d0800798e */ /* 0x0003e2000c10e786 */
[CC--:B--2---:R-:W-:Y:S03]  /*6d70*/  LEA R6, P1, R233.reuse, R188.reuse, 0x2 ;  /* 0x000000bce9067211 */ /* 0x0c4fe600078210ff */
[----:B------:R2:W-:Y:S01]  /*6d80*/  RED.E.ADD.F32.FTZ.RN.STRONG.GPU [R4.64], R14 ;  /* 0x0000000e0400798e */ /* 0x0005e2000c10e786 */
[-C--:B------:R-:W-:Y:S02]  /*6d90*/  LEA.HI.X.SX32 R7, R233, R189.reuse, 0x2, P1 ;  /* 0x000000bde9077211 */ /* 0x080fe400008f16ff */
[----:B---3--:R-:W-:Y:S03]  /*6da0*/  IADD3 R12, R236, 0x80, RZ ;  /* 0x00000080ec0c7810 */ /* 0x008fe60007ffe0ff */
[----:B------:R3:W-:Y:S02]  /*6db0*/  RED.E.ADD.F32.FTZ.RN.STRONG.GPU [R6.64], R15 ;  /* 0x0000000f0600798e */ /* 0x0007e4000c10e786 */
[----:B------:R-:W-:Y:S02]  /*6dc0*/  IMAD.IADD R12, R200, 0x1, R12 ;  /* 0x00000001c80c7824 */ /* 0x000fe400078e020c */
[----:B------:R-:W-:Y:S04]  /*6dd0*/  RED.E.ADD.F32.FTZ.RN.STRONG.GPU [R188.64+0x100], R68 ;  /* 0x00010044bc00798e */ /* 0x000fe8000c10e786 */
[----:B------:R-:W-:Y:S01]  /*6de0*/  RED.E.ADD.F32.FTZ.RN.STRONG.GPU [R2.64+0x100], R69 ;  /* 0x000100450200798e */ /* 0x000fe2000c10e786 */
[-C--:B-1----:R-:W-:Y:S02]  /*6df0*/  LEA R8, P3, R226, R188.reuse, 0x2 ;  /* 0x000000bce2087211 */ /* 0x082fe400078610ff */
[----:B------:R-:W-:Y:S02]  /*6e00*/  IADD3 R13, R236, 0x80, RZ ;  /* 0x00000080ec0d7810 */ /* 0x000fe40007ffe0ff */
[CC--:B--2---:R-:W-:Y:S02]  /*6e10*/  LEA R4, P1, R157.reuse, R188.reuse, 0x2 ;  /* 0x000000bc9d047211 */ /* 0x0c4fe400078210ff */
[-C--:B------:R-:W-:Y:S02]  /*6e20*/  LEA.HI.X.SX32 R9, R226, R189.reuse, 0x2, P3 ;  /* 0x000000bde2097211 */ /* 0x080fe400018f16ff */
[-C--:B------:R-:W-:Y:S02]  /*6e30*/  LEA.HI.X.SX32 R5, R157, R189.reuse, 0x2, P1 ;  /* 0x000000bd9d057211 */ /* 0x080fe400008f16ff */
[-C--:B---3--:R-:W-:Y:S02]  /*6e40*/  LEA R6, P2, R156, R188.reuse, 0x2 ;  /* 0x000000bc9c067211 */ /* 0x088fe400078410ff */
[-C--:B------:R-:W-:Y:S01]  /*6e50*/  LEA R10, P1, R0, R188.reuse, 0x2 ;  /* 0x000000bc000a7211 */ /* 0x080fe200078210ff */
[----:B------:R1:W-:Y:S01]  /*6e60*/  RED.E.ADD.F32.FTZ.RN.STRONG.GPU [R4.64], R70 ;  /* 0x000000460400798e */ /* 0x0003e2000c10e786 */
[-C--:B------:R-:W-:Y:S02]  /*6e70*/  LEA.HI.X.SX32 R7, R156, R189.reuse, 0x2, P2 ;  /* 0x000000bd9c077211 */ /* 0x080fe400010f16ff */
[-C--:B------:R-:W-:Y:S02]  /*6e80*/  LEA.HI.X.SX32 R11, R0, R189.reuse, 0x2, P1 ;  /* 0x000000bd000b7211 */ /* 0x080fe400008f16ff */
[----:B------:R-:W-:Y:S01]  /*6e90*/  IADD3 R0, R236, 0x60, RZ ;  /* 0x00000060ec007810 */ /* 0x000fe20007ffe0ff */
[----:B------:R2:W-:Y:S04]  /*6ea0*/  RED.E.ADD.F32.FTZ.RN.STRONG.GPU [R6.64], R71 ;  /* 0x000000470600798e */ /* 0x0005e8000c10e786 */
[----:B------:R-:W-:Y:S01]  /*6eb0*/  RED.E.ADD.F32.FTZ.RN.STRONG.GPU [R10.64], R72 ;  /* 0x000000480a00798e */ /* 0x000fe2000c10e786 */
[C---:B------:R-:W-:Y:S03]  /*6ec0*/  IMAD.IADD R0, R200.reuse, 0x1, R0 ;  /* 0x00000001c8007824 */ /* 0x040fe600078e0200 */
[----:B------:R3:W-:Y:S01]  /*6ed0*/  RED.E.ADD.F32.FTZ.RN.STRONG.GPU [R8.64], R73 ;  /* 0x000000490800798e */ /* 0x0007e2000c10e786 */
[----:B------:R-:W-:Y:S03]  /*6ee0*/  IMAD.IADD R0, R200, 0x1, R0 ;  /* 0x00000001c8007824 */ /* 0x000fe600078e0200 */
        /* <DEDUP_REMOVED lines=19> */
[----:B------:R-:W-:Y:S01]  /*7020*/  LDSM.16.MT88.4 R16, [R168+0x2000] ;  /* 0x00200000a810783b */ /* 0x000fe20000004200 */
[----:B------:R-:W-:Y:S03]  /*7030*/  IADD3 R0, R236, 0x80, RZ ;  /* 0x00000080ec007810 */ /* 0x000fe60007ffe0ff */
[----:B------:R2:W-:Y:S02]  /*7040*/  RED.E.ADD.F32.FTZ.RN.STRONG.GPU [R6.64], R83 ;  /* 0x000000530600798e */ /* 0x0005e4000c10e786 */
[C---:B------:R-:W-:Y:S02]  /*7050*/  IMAD.IADD R0, R200.reuse, 0x1, R0 ;  /* 0x00000001c8007824 */ /* 0x040fe400078e0200 */
[----:B------:R-:W-:Y:S02]  /*7060*/  RED.E.ADD.F32.FTZ.RN.STRONG.GPU [R10.64], R76 ;  /* 0x0000004c0a00798e */ /* 0x000fe4000c10e786 */
[----:B------:R-:W-:Y:S02]  /*7070*/  IMAD.IADD R0, R200, 0x1, R0 ;  /* 0x00000001c8007824 */ /* 0x000fe400078e0200 */
        /* <DEDUP_REMOVED lines=15> */
[-C--:B------:R-:W-:Y:S02]  /*7170*/  LEA R10, P1, R0, R188.reuse, 0x2 ;  /* 0x000000bc000a7211 */ /* 0x080fe400078210ff */
[-C--:B--2---:R-:W-:Y:S01]  /*7180*/  LEA R6, P2, R12, R188.reuse, 0x2 ;  /* 0x000000bc0c067211 */ /* 0x084fe200078410ff */
[----:B------:R1:W-:Y:S01]  /*7190*/  RED.E.ADD.F32.FTZ.RN.STRONG.GPU [R4.64], R86 ;  /* 0x000000560400798e */ /* 0x0003e2000c10e786 */
[-C--:B------:R-:W-:Y:S02]  /*71a0*/  LEA.HI.X.SX32 R11, R0, R189.reuse, 0x2, P1 ;  /* 0x000000bd000b7211 */ /* 0x080fe400008f16ff */
[-C--:B------:R-:W-:Y:S02]  /*71b0*/  LEA.HI.X.SX32 R7, R12, R189.reuse, 0x2, P2 ;  /* 0x000000bd0c077211 */ /* 0x080fe400010f16ff */
[C---:B------:R-:W-:Y:S02]  /*71c0*/  IADD3 R13, R236.reuse, 0xa0, RZ ;  /* 0x000000a0ec0d7810 */ /* 0x040fe40007ffe0ff */
[C---:B------:R-:W-:Y:S01]  /*71d0*/  IADD3 R12, R236.reuse, 0xa0, RZ ;  /* 0x000000a0ec0c7810 */ /* 0x040fe20007ffe0ff */
[----:B------:R2:W-:Y:S01]  /*71e0*/  RED.E.ADD.F32.FTZ.RN.STRONG.GPU [R6.64], R87 ;  /* 0x000000570600798e */ /* 0x0005e2000c10e786 */
[----:B------:R-:W-:Y:S03]  /*71f0*/  IADD3 R0, R236, 0xa0, RZ ;  /* 0x000000a0ec007810 */ /* 0x000fe60007ffe0ff */
[----:B------:R3:W-:Y:S01]  /*7200*/  RED.E.ADD.F32.FTZ.RN.STRONG.GPU [R10.64], R88 ;  /* 0x000000580a00798e */ /* 0x0007e2000c10e786 */
[C---:B------:R-:W-:Y:S02]  /*7210*/  IMAD.IADD R12, R200.reuse, 0x1, R12 ;  /* 0x00000001c80c7824 */ /* 0x040fe400078e020c */
[C---:B------:R-:W-:Y:S01]  /*7220*/  IMAD.IADD R0, R200.reuse, 0x1, R0 ;  /* 0x00000001c8007824 */ /* 0x040fe200078e0200 */
[----:B------:R4:W-:Y:S03]  /*7230*/  RED.E.ADD.F32.FTZ.RN.STRONG.GPU [R8.64], R89 ;  /* 0x000000590800798e */ /* 0x0009e6000c10e786 */
[----:B------:R-:W-:Y:S01]  /*7240*/  IMAD.IADD R0, R200, 0x1, R0 ;  /* 0x00000001c8007824 */ /* 0x000fe200078e0200 */
        /* <DEDUP_REMOVED lines=17> */
[----:B------:R-:W-:Y:S01]  /*7360*/  LDSM.16.MT88.4 R12, [R173+0x1e000] ;  /* 0x01e00000ad0c783b */ /* 0x000fe20000004200 */
[CC--:B--2---:R-:W-:Y:S03]  /*7370*/  LEA R6, P3, R220.reuse, R188.reuse, 0x2 ;  /* 0x000000bcdc067211 */ /* 0x0c4fe600078610ff */
[----:B------:R1:W-:Y:S01]  /*7380*/  RED.E.ADD.F32.FTZ.RN.STRONG.GPU [R4.64], R98 ;  /* 0x000000620400798e */ /* 0x0003e2000c10e786 */
[-C--:B------:R-:W-:Y:S03]  /*7390*/  LEA.HI.X.SX32 R7, R220, R189.reuse, 0x2, P3 ;  /* 0x000000bddc077211 */ /* 0x080fe600018f16ff */
[----:B------:R-:W-:Y:S01]  /*73a0*/  RED.E.ADD.F32.FTZ.RN.STRONG.GPU [R10.64], R99 ;  /* 0x000000630a00798e */ /* 0x000fe2000c10e786 */
[----:B------:R-:W-:Y:S02]  /*73b0*/  ISETP.GT.AND P3, PT, R194, RZ, PT ;  /* 0x000000ffc200720c */ /* 0x000fe40003f64270 */
[CC--:B---3--:R-:W-:Y:S01]  /*73c0*/  LEA R2, P1, R229.reuse, R188.reuse, 0x2 ;  /* 0x000000bce5027211 */ /* 0x0c8fe200078210ff */
[----:B------:R-:W-:Y:S03]  /*73d0*/  RED.E.ADD.F32.FTZ.RN.STRONG.GPU [R8.64], R92 ;  /* 0x0000005c0800798e */ /* 0x000fe6000c10e786 */
[-C--:B------:R-:W-:Y:S01]  /*73e0*/  LEA.HI.X.SX32 R3, R229, R189.reuse, 0x2, P1 ;  /* 0x000000bde5037211 */ /* 0x080fe200008f16ff */
[----:B------:R-:W-:Y:S01]  /*73f0*/  RED.E.ADD.F32.FTZ.RN.STRONG.GPU [R6.64], R93 ;  /* 0x0000005d0600798e */ /* 0x000fe2000c10e786 */
[----:B------:R-:W-:Y:S02]  /*7400*/  ISETP.NE.U32.AND P1, PT, R0, 0x1, PT ;  /* 0x000000010000780c */ /* 0x000fe40003f25070 */
[C---:B------:R-:W-:Y:S01]  /*7410*/  IADD3 R0, R168.reuse, -0x6000, RZ ;  /* 0xffffa000a8007810 */ /* 0x040fe20007ffe0ff */
[----:B------:R-:W-:Y:S10]  /*7420*/  LDSM.16.MT88.4 R8, [R168] ;  /* 0x00000000a808783b */ /* 0x000ff40000004200 */
        /* <DEDUP_REMOVED lines=71> */
[----:B------:R-:W-:-:S02]  /*78a0*/  FMUL.FTZ R68, R48, c[0x0][0x2dc] ;  /* 0x0000b70030447a20 */ /* 0x000fc40000410000 */
[----:B------:R-:W-:Y:S01]  /*78b0*/  FMUL.FTZ R48, R44, c[0x0][0x2dc] ;  /* 0x0000b7002c307a20 */ /* 0x000fe20000410000 */
[----:B------:R-:W1:Y:S01]  /*78c0*/  S2R R96, SR_CTAID.Y ;  /* 0x0000000000607919 */ /* 0x000e620000002600 */
[----:B------:R-:W-:Y:S02]  /*78d0*/  FMUL.FTZ R10, R45, c[0x0][0x2dc] ;  /* 0x0000b7002d0a7a20 */ /* 0x000fe40000410000 */
        /* <DEDUP_REMOVED lines=34> */
[----:B------:R-:W-:Y:S02]  /*7b00*/  FMUL.FTZ R108, R108, c[0x0][0x2e0] ;  /* 0x0000b8006c6c7a20 */ /* 0x000fe40000410000 */
        /* <DEDUP_REMOVED lines=154> */
[----:B------:R4:W-:Y:S01]  /*84b0*/  STS [R243+0xb000], R2 ;  /* 0x00b00002f3007388 */ /* 0x0009e20000000800 */
[----:B-1----:R-:W-:-:S02]  /*84c0*/  SHF.R.S32.HI R5, RZ, 0x1f, R96 ;  /* 0x0000001fff057819 */ /* 0x002fc40000011460 */
[----:B--2---:R-:W-:-:S13]  /*84d0*/  ISETP.NE.AND P0, PT, R97, -0x1, PT ;  /* 0xffffffff6100780c */ /* 0x004fda0003f05270 */
[----:B---3--:R-:W-:-:S05]  /*84e0*/  @P0 IADD3 R0, R237, R97, RZ ;  /* 0x00000061ed000210 */ /* 0x008fca0007ffe0ff */
[----:B----4-:R-:W-:-:S04]  /*84f0*/  @P0 IMAD.WIDE.U32 R2, R0, c[0x0][0x3a0], RZ ;  /* 0x0000e80000020a25 */ /* 0x010fc800078e00ff */
        /* <DEDUP_REMOVED lines=13> */
.L_x_1324:
        /* <DEDUP_REMOVED lines=15> */
.L_x_1325:
[----:B------:R-:W2:Y:S01]  /*86c0*/  LDL R9, [R1+0x20] ;  /* 0x0000200001097983 */ /* 0x000ea20000100800 */
[----:B------:R-:W-:Y:S01]  /*86d0*/  SHF.R.S32.HI R5, RZ, 0x1f, R204 ;  /* 0x0000001fff057819 */ /* 0x000fe200000114cc */
[----:B------:R-:W-:Y:S01]  /*86e0*/  BSSY B0, `(.L_x_1326) ;  /* 0x000002d000007945 */ /* 0x000fe20003800000 */
[----:B------:R-:W-:Y:S01]  /*86f0*/  MOV R4, R204 ;  /* 0x000000cc00047202 */ /* 0x000fe20000000f00 */
[----:B------:R-:W-:Y:S01]  /*8700*/  BAR.SYNC.DEFER_BLOCKING 0x0 ;  /* 0x0000000000007b1d */ /* 0x000fe20000010000 */
[----:B------:R-:W-:Y:S02]  /*8710*/  SHF.R.S32.HI R26, RZ, 0x1f, R238 ;  /* 0x0000001fff1a7819 */ /* 0x000fe400000114ee */
[----:B------:R-:W-:-:S03]  /*8720*/  SHF.R.S32.HI R64, RZ, 0x1f, R235 ;  /* 0x0000001fff407819 */ /* 0x000fc600000114eb */
[----:B------:R1:W3:Y:S04]  /*8730*/  LDS.128 R36, [R192+0x13000] ;  /* 0x01300000c0247984 */ /* 0x0002e80000000c00 */
[----:B------:R1:W4:Y:S04]  /*8740*/  LDS.128 R32, [R192+0x15000] ;  /* 0x01500000c0207984 */ /* 0x0003280000000c00 */
[----:B------:R1:W1:Y:S04]  /*8750*/  LDS.128 R28, [R192+0x17000] ;  /* 0x01700000c01c7984 */ /* 0x0002680000000c00 */
[----:B------:R1:W1:Y:S04]  /*8760*/  LDS.128 R48, [R192+0x18000] ;  /* 0x01800000c0307984 */ /* 0x0002680000000c00 */
[----:B------:R1:W1:Y:S04]  /*8770*/  LDS.128 R60, [R192+0x19000] ;  /* 0x01900000c03c7984 */ /* 0x0002680000000c00 */
[----:B------:R1:W1:Y:S04]  /*8780*/  LDS.128 R44, [R192+0x1a000] ;  /* 0x01a00000c02c7984 */ /* 0x0002680000000c00 */
[----:B------:R1:W1:Y:S04]  /*8790*/  LDS.128 R56, [R192+0x1b000] ;  /* 0x01b00000c0387984 */ /* 0x0002680000000c00 */
[----:B------:R1:W1:Y:S04]  /*87a0*/  LDS.128 R40, [R192+0x1c000] ;  /* 0x01c00000c0287984 */ /* 0x0002680000000c00 */
[----:B------:R1:W1:Y:S01]  /*87b0*/  LDS.128 R52, [R192+0x1d000] ;  /* 0x01d00000c0347984 */ /* 0x0002620000000c00 */
[C---:B--2---:R-:W-:Y:S01]  /*87c0*/  SHF.L.U32 R0, R9.reuse, 0x6, RZ ;  /* 0x0000000609007819 */ /* 0x044fe200000006ff */
[----:B------:R-:W-:-:S03]  /*87d0*/  IMAD R11, R9, -0x40, R195 ;  /* 0xffffffc0090b7824 */ /* 0x000fc600078e02c3 */
[----:B------:R-:W-:Y:S01]  /*87e0*/  SHF.R.S32.HI R24, RZ, 0x1f, R0 ;  /* 0x0000001fff187819 */ /* 0x000fe20000011400 */
[----:B------:R-:W-:Y:S01]  /*87f0*/  IMAD.WIDE.U32 R2, R0, c[0x0][0x3a0], R4 ;  /* 0x0000e80000027a25 */ /* 0x000fe200078e0004 */
[----:B------:R-:W-:-:S03]  /*8800*/  ISETP.GE.AND P4, PT, R235, R11, PT ;  /* 0x0000000beb00720c */ /* 0x000fc60003f86270 */
[----:B------:R-:W-:Y:S01]  /*8810*/  IMAD R6, R24, c[0x0][0x3a0], RZ ;  /* 0x0000e80018067a24 */ /* 0x000fe200078e02ff */
[----:B------:R-:W-:-:S03]  /*8820*/  IADD3 R2, P0, R7, R2, RZ ;  /* 0x0000000207027210 */ /* 0x000fc60007f1e0ff */
[----:B------:R-:W-:-:S05]  /*8830*/  IMAD R6, R0, c[0x0][0x3a4], R6 ;  /* 0x0000e90000067a24 */ /* 0x000fca00078e0206 */
[----:B------:R-:W-:Y:S01]  /*8840*/  IADD3.X R3, R8, R3, R6, P0, !PT ;  /* 0x0000000308037210 */ /* 0x000fe200007fe406 */
[----:B------:R-:W-:-:S04]  /*8850*/  IMAD R6, R26, c[0x0][0x3b8], RZ ;  /* 0x0000ee001a067a24 */ /* 0x000fc800078e02ff */
[C---:B------:R-:W-:Y:S02]  /*8860*/  IMAD R8, R238.reuse, c[0x0][0x3bc], R6 ;  /* 0x0000ef00ee087a24 */ /* 0x040fe400078e0206 */
[----:B------:R-:W-:-:S05]  /*8870*/  IMAD.WIDE.U32 R6, R238, c[0x0][0x3b8], R2 ;  /* 0x0000ee00ee067a25 */ /* 0x000fca00078e0002 */
[----:B------:R-:W-:Y:S01]  /*8880*/  IADD3 R10, R7, R8, RZ ;  /* 0x00000008070a7210 */ /* 0x000fe20007ffe0ff */
[----:B------:R-:W-:Y:S05]  /*8890*/  @P4 BRA `(.L_x_1327) ;  /* 0x0000011000004947 */ /* 0x000fea0003800000 */
[----:B-1-34-:R-:W-:Y:S01]  /*88a0*/  ISETP.GE.AND P3, PT, R204, c[0x0][0x220], PT ;  /* 0x00008800cc007a0c */ /* 0x01afe20003f66270 */
[----:B------:R-:W1:Y:S01]  /*88b0*/  LDS.128 R20, [R192+0x14000] ;  /* 0x01400000c0147984 */ /* 0x000e620000000c00 */
        /* <DEDUP_REMOVED lines=12> */
[----:B-1----:R1:W-:Y:S04]  /*8980*/  @!P2 STG.E.128 [R2.64+0x80], R20 ;  /* 0x000080140200a986 */ /* 0x0023e8000c101d06 */
[----:B--2---:R1:W-:Y:S04]  /*8990*/  @!P1 STG.E.128 [R2.64+0x100], R16 ;  /* 0x0001001002009986 */ /* 0x0043e8000c101d06 */
[----:B---3--:R1:W-:Y:S02]  /*89a0*/  @!P3 STG.E.128 [R2.64], R12 ;  /* 0x0000000c0200b986 */ /* 0x0083e4000c101d06 */
.L_x_1327:
[----:B-1-34-:R-:W-:Y:S05]  /*89b0*/  BSYNC B0 ;  /* 0x0000000000007941 */ /* 0x01afea0003800000 */
.L_x_1326:
        /* <DEDUP_REMOVED lines=19> */
.L_x_1329:
[----:B------:R-:W-:Y:S05]  /*8af0*/  BSYNC B0 ;  /* 0x0000000000007941 */ /* 0x000fea0003800000 */
.L_x_1328:
        /* <DEDUP_REMOVED lines=25> */
.L_x_1331:
[----:B------:R-:W-:Y:S05]  /*8c90*/  BSYNC B0 ;  /* 0x0000000000007941 */ /* 0x000fea0003800000 */
.L_x_1330:
        /* <DEDUP_REMOVED lines=19> */
.L_x_1302:
[----:B------:R-:W2:Y:S04]  /*8dd0*/  LDL R9, [R1+0x1c] ;  /* 0x00001c0001097983 */ /* 0x000ea80000100800 */
[----:B------:R-:W1:Y:S02]  /*8de0*/  S2R R8, SR_CTAID.Y ;  /* 0x0000000000087919 */ /* 0x000e640000002600 */
[----:B-1----:R-:W-:Y:S02]  /*8df0*/  SHF.R.S32.HI R5, RZ, 0x1f, R8 ;  /* 0x0000001fff057819 */ /* 0x002fe40000011408 */
[----:B--2---:R-:W-:-:S13]  /*8e00*/  ISETP.NE.AND P0, PT, R9, -0x1, PT ;  /* 0xffffffff0900780c */ /* 0x004fda0003f05270 */
        /* <DEDUP_REMOVED lines=15> */
.L_x_1333:
        /* <DEDUP_REMOVED lines=15> */
.L_x_1334:
[----:B------:R-:W2:Y:S01]  /*8ff0*/  LDL R8, [R1+0x20] ;  /* 0x0000200001087983 */ /* 0x000ea20000100800 */
[----:B------:R-:W-:Y:S01]  /*9000*/  SHF.R.S32.HI R12, RZ, 0x1f, R238 ;  /* 0x0000001fff0c7819 */ /* 0x000fe200000114ee */
[----:B------:R-:W-:Y:S01]  /*9010*/  BSSY B0, `(.L_x_1335) ;  /* 0x000001e000007945 */ /* 0x000fe20003800000 */
[----:B------:R-:W-:Y:S02]  /*9020*/  SHF.R.S32.HI R15, RZ, 0x1f, R235 ;  /* 0x0000001fff0f7819 */ /* 0x000fe400000114eb */
[C---:B--2---:R-:W-:Y:S01]  /*9030*/  SHF.L.U32 R0, R8.reuse, 0x6, RZ ;  /* 0x0000000608007819 */ /* 0x044fe200000006ff */
[----:B------:R-:W-:Y:S02]  /*9040*/  IMAD R9, R8, -0x40, R195 ;  /* 0xffffffc008097824 */ /* 0x000fe400078e02c3 */
[----:B------:R-:W-:Y:S01]  /*9050*/  IMAD R8, R12, c[0x0][0x3b8], RZ ;  /* 0x0000ee000c087a24 */ /* 0x000fe200078e02ff */
[----:B------:R-:W-:Y:S01]  /*9060*/  SHF.R.S32.HI R10, RZ, 0x1f, R0 ;  /* 0x0000001fff0a7819 */ /* 0x000fe20000011400 */
[----:B------:R-:W-:Y:S01]  /*9070*/  IMAD.WIDE.U32 R2, R0, c[0x0][0x3a0], R204 ;  /* 0x0000e80000027a25 */ /* 0x000fe200078e00cc */
[----:B------:R-:W-:-:S03]  /*9080*/  ISETP.GE.AND P4, PT, R235, R9, PT ;  /* 0x00000009eb00720c */ /* 0x000fc60003f86270 */
[----:B------:R-:W-:Y:S02]  /*9090*/  IMAD R4, R10, c[0x0][0x3a0], RZ ;  /* 0x0000e8000a047a24 */ /* 0x000fe400078e02ff */
[----:B------:R-:W-:Y:S02]  /*90a0*/  IMAD R8, R238, c[0x0][0x3bc], R8 ;  /* 0x0000ef00ee087a24 */ /* 0x000fe400078e0208 */
[----:B------:R-:W-:Y:S01]  /*90b0*/  IMAD R5, R0, c[0x0][0x3a4], R4 ;  /* 0x0000e90000057a24 */ /* 0x000fe200078e0204 */
[----:B------:R-:W-:-:S04]  /*90c0*/  IADD3 R4, P0, R6, R2, RZ ;  /* 0x0000000206047210 */ /* 0x000fc80007f1e0ff */
[----:B------:R-:W-:-:S05]  /*90d0*/  IADD3.X R5, R7, R3, R5, P0, !PT ;  /* 0x0000000307057210 */ /* 0x000fca00007fe405 */
[----:B------:R-:W-:-:S05]  /*90e0*/  IMAD.WIDE.U32 R4, R238, c[0x0][0x3b8], R4 ;  /* 0x0000ee00ee047a25 */ /* 0x000fca00078e0004 */
        /* <DEDUP_REMOVED lines=16> */
.L_x_1336:
[----:B------:R-:W-:Y:S05]  /*91f0*/  BSYNC B0 ;  /* 0x0000000000007941 */ /* 0x000fea0003800000 */
.L_x_1335:
        /* <DEDUP_REMOVED lines=19> */
.L_x_1338:
[----:B------:R-:W-:Y:S05]  /*9330*/  BSYNC B0 ;  /* 0x0000000000007941 */ /* 0x000fea0003800000 */
.L_x_1337:
        /* <DEDUP_REMOVED lines=25> */
.L_x_1340:
[----:B------:R-:W-:Y:S05]  /*94d0*/  BSYNC B0 ;  /* 0x0000000000007941 */ /* 0x000fea0003800000 */
.L_x_1339:
        /* <DEDUP_REMOVED lines=16> */
.L_x_1332:
[----:B------:R-:W-:Y:S05]  /*95e0*/  BSYNC B1 ;  /* 0x0000000000017941 */ /* 0x000fea0003800000 */
.L_x_1297:
[----:B------:R-:W3:Y:S02]  /*95f0*/  LDL.LU R0, [R1+0x20] ;  /* 0x0000200001007983 */ /* 0x000ee40000300800 */
[----:B---3--:R-:W-:-:S04]  /*9600*/  IADD3 R0, R0, c[0x0][0xc], RZ ;  /* 0x0000030000007a10 */ /* 0x008fc80007ffe0ff */
[----:B------:R-:W-:Y:S01]  /*9610*/  ISETP.GE.AND P0, PT, R0, UR5, PT ;  /* 0x0000000500007c0c */ /* 0x000fe2000bf06270 */
[----:B------:R3:W-:-:S12]  /*9620*/  STL [R1+0x20], R0 ;  /* 0x0000200001007387 */ /* 0x0007d80000100800 */
[----:B------:R-:W-:Y:S01]  /*9630*/  @P0 CALL.REL.NOINC `(.L_x_1341) ;  /* 0x0000001000000944 */ /* 0x000fe20003c00000 */
[----:B------:R-:W-:Y:S05]  /*9640*/  BRA `(.L_x_1342) ;  /* 0xffff726000007947 */ /* 0x000fea000383ffff */
.L_x_1341:
[----:B------:R-:W-:Y:S05]  /*9650*/  EXIT ;  /* 0x000000000000794d */ /* 0x000fea0003800000 */
.L_x_1343:
        /* <DEDUP_REMOVED lines=10> */
.L_x_1612:


//--------------------- .text._ZN5flash44flash_bwd_dq_dk_dv_loop_seqk_parallel_kernelI23Flash_bwd_kernel_traitsILi192ELi64ELi64ELi8ELi4ELi2ELi2ELb0ELb0EN7cutlass6half_tE19Flash_kernel_traitsILi192ELi64ELi64ELi8ES3_EELb0ELb0ELb0ELb1ELb0ELb0ELb1EEEvNS_16Flash_bwd_paramsE --------------------------
	.section	.text._ZN5flash44flash_bwd_dq_dk_dv_loop_seqk_parallel_kernelI23Flash_bwd_kernel_traitsILi192ELi64ELi64ELi8ELi4ELi2ELi2ELb0ELb0EN7cutlass6half_tE19Flash_kernel_traitsILi192ELi64ELi64ELi8ES3_EELb0ELb0ELb0ELb1ELb0ELb0ELb1EEEvNS_16Flash_bwd_paramsE,"ax",@progbits
	.sectioninfo	@"SHI_REGISTERS=255"
	.align	128
        .global         _ZN5flash44flash_bwd_dq_dk_dv_loop_seqk_parallel_kernelI23Flash_bwd_kernel_traitsILi192ELi64ELi64ELi8ELi4ELi2ELi2ELb0ELb0EN7cutlass6half_tE19Flash_kernel_traitsILi192ELi64ELi64ELi8ES3_EELb0ELb0ELb0ELb1ELb0ELb0ELb1EEEvNS_16Flash_bwd_paramsE
        .type           _ZN5flash44flash_bwd_dq_dk_dv_loop_seqk_parallel_kernelI23Flash_bwd_kernel_traitsILi192ELi64ELi64ELi8ELi4ELi2ELi2ELb0ELb0EN7cutlass6half_tE19Flash_kernel_traitsILi192ELi64ELi64ELi8ES3_EELb0ELb0ELb0ELb1ELb0ELb0ELb1EEEvNS_16Flash_bwd_paramsE,@function
        .size           _ZN5flash44flash_bwd_dq_dk_dv_loop_seqk_parallel_kernelI23Flash_bwd_kernel_traitsILi192ELi64ELi64ELi8ELi4ELi2ELi2ELb0ELb0EN7cutlass6half_tE19Flash_kernel_traitsILi192ELi64ELi64ELi8ES3_EELb0ELb0ELb0ELb1ELb0ELb0ELb1EEEvNS_16Flash_bwd_paramsE,(.L_x_1613 - _ZN5flash44flash_bwd_dq_dk_dv_loop_seqk_parallel_kernelI23Flash_bwd_kernel_traitsILi192ELi64ELi64ELi8ELi4ELi2ELi2ELb0ELb0EN7cutlass6half_tE19Flash_kernel_traitsILi192ELi64ELi64ELi8ES3_EELb0ELb0ELb0ELb1ELb0ELb0ELb1EEEvNS_16Flash_bwd_paramsE)
        .other          _ZN5flash44flash_bwd_dq_dk_dv_loop_seqk_parallel_kernelI23Flash_bwd_kernel_traitsILi192ELi64ELi64ELi8ELi4ELi2ELi2ELb0ELb0EN7cutlass6half_tE19Flash_kernel_traitsILi192ELi64ELi64ELi8ES3_EELb0ELb0ELb0ELb1ELb0ELb0ELb1EEEvNS_16Flash_bwd_paramsE,@"STO_CUDA_ENTRY STV_DEFAULT"
_ZN5flash44flash_bwd_dq_dk_dv_loop_seqk_parallel_kernelI23Flash_bwd_kernel_traitsILi192ELi64ELi64ELi8ELi4ELi2ELi2ELb0ELb0EN7cutlass6half_tE19Flash_kernel_traitsILi192ELi64ELi64ELi8ES3_EELb0ELb0ELb0ELb1ELb0ELb0ELb1EEEvNS_16Flash_bwd_paramsE:
.text._ZN5flash44flash_bwd_dq_dk_dv_loop_seqk_parallel_kernelI23Flash_bwd_kernel_traitsILi192ELi64ELi64ELi8ELi4ELi2ELi2ELb0ELb0EN7cutlass6half_tE19Flash_kernel_traitsILi192ELi64ELi64ELi8ES3_EELb0ELb0ELb0ELb1ELb0ELb0ELb1EEEvNS_16Flash_bwd_paramsE:
        /* <DEDUP_REMOVED lines=69> */
[----:B------:R-:W-:Y:S01]  /*0450*/  IMAD.SHL.U32 R169, R169, 0x2, RZ ;  /* 0x00000002a9a97824 */ /* 0x000fe200078e00ff */
[----:B------:R-:W-:Y:S01]  /*0460*/  SHF.R.S32.HI R0, RZ, 0x6, R0 ;  /* 0x00000006ff007819 */ /* 0x000fe20000011400 */
[----:B------:R-:W-:Y:S01]  /*0470*/  IMAD.IADD R5, R12, 0x1, -R2 ;  /* 0x000000010c057824 */ /* 0x000fe200078e0a02 */
[----:B------:R-:W-:-:S02]  /*0480*/  ISETP.NE.U32.AND P0, PT, R3, 0x1, PT ;  /* 0x000000010300780c */ /* 0x000fc40003f05070 */
        /* <DEDUP_REMOVED lines=27> */
[----:B------:R-:W-:Y:S01]  /*0640*/  STL [R1], R17 ;  /* 0x0000001101007387 */ /* 0x000fe20000100800 */
[----:B------:R-:W-:Y:S01]  /*0650*/  LOP3.LUT R2, R2, 0x1c0, RZ, 0xc0, !PT ;  /* 0x000001c002027812 */ /* 0x000fe200078ec0ff */
[----:B------:R-:W-:Y:S01]  /*0660*/  IMAD.IADD R201, R0, 0x1, R3 ;  /* 0x0000000100c97824 */ /* 0x000fe200078e0203 */
[----:B------:R-:W-:Y:S01]  /*0670*/  LEA.HI R4, R4, R18, RZ, 0x2 ;  /* 0x0000001204047211 */ /* 0x000fe200078f10ff */
[----:B------:R-:W-:Y:S01]  /*0680*/  IMAD.SHL.U32 R0, R10, 0x8, RZ ;  /* 0x000000080a007824 */ /* 0x000fe200078e00ff */
[----:B------:R1:W-:Y:S01]  /*0690*/  STL [R1+0x8], R6 ;  /* 0x0000080601007387 */ /* 0x0003e20000100800 */
        /* <DEDUP_REMOVED lines=10> */
[----:B------:R-:W-:Y:S01]  /*0740*/  IMAD.IADD R4, R4, 0x1, R9 ;  /* 0x0000000104047824 */ /* 0x000fe200078e0209 */
[----:B------:R-:W-:Y:S01]  /*0750*/  SEL R203, R203, 0x10, !P0 ;  /* 0x00000010cbcb7807 */ /* 0x000fe20004000000 */
[----:B------:R-:W-:Y:S01]  /*0760*/  IMAD R252, R180, 0x10, R5 ;  /* 0x00000010b4fc7824 */ /* 0x000fe200078e0205 */
[----:B------:R-:W-:Y:S01]  /*0770*/  IADD3 R202, R201, 0x20, RZ ;  /* 0x00000020c9ca7810 */ /* 0x000fe20007ffe0ff */
[--C-:B------:R-:W-:Y:S01]  /*0780*/  IMAD R174, R174, 0x2, R171.reuse ;  /* 0x00000002aeae7824 */ /* 0x100fe200078e02ab */
[----:B------:R-:W-:Y:S01]  /*0790*/  LEA R231, R4, 0x12000, 0x1 ;  /* 0x0001200004e77811 */ /* 0x000fe200078e08ff */
[----:B------:R-:W-:Y:S01]  /*07a0*/  IMAD.IADD R172, R169, 0x1, R171 ;  /* 0x00000001a9ac7824 */ /* 0x000fe200078e02ab */
[C---:B------:R-:W-:Y:S01]  /*07b0*/  @P1 IADD3 R202, R201.reuse, -0x20, RZ ;  /* 0xffffffe0c9ca1810 */ /* 0x040fe20007ffe0ff */
[----:B------:R-:W-:Y:S01]  /*07c0*/  IMAD.IADD R204, R201, 0x1, R203 ;  /* 0x00000001c9cc7824 */ /* 0x000fe200078e02cb */
[----:B------:R-:W-:Y:S01]  /*07d0*/  IADD3 R234, R231, 0x40, RZ ;  /* 0x00000040e7ea7810 */ /* 0x000fe20007ffe0ff */
[----:B------:R-:W-:Y:S01]  /*07e0*/  IMAD.IADD R171, R171, 0x1, R170 ;  /* 0x00000001abab7824 */ /* 0x000fe200078e02aa */
[C---:B------:R-:W-:Y:S01]  /*07f0*/  IADD3 R207, R198.reuse, 0x40, RZ ;  /* 0x00000040c6cf7810 */ /* 0x040fe20007ffe0ff */
[----:B-1----:R-:W-:Y:S01]  /*0800*/  IMAD.SHL.U32 R6, R11, 0x40, RZ ;  /* 0x000000400b067824 */ /* 0x002fe200078e00ff */
[----:B------:R-:W-:Y:S01]  /*0810*/  IADD3 R208, R198, 0x80, RZ ;  /* 0x00000080c6d07810 */ /* 0x000fe20007ffe0ff */
[----:B------:R-:W-:Y:S01]  /*0820*/  IMAD.IADD R203, R203, 0x1, R202 ;  /* 0x00000001cbcb7824 */ /* 0x000fe200078e02ca */
[----:B------:R-:W-:-:S02]  /*0830*/  @P2 IADD3 R234, R231, -0x40, RZ ;  /* 0xffffffc0e7ea2810 */ /* 0x000fc40007ffe0ff */
[----:B------:R-:W-:-:S04]  /*0840*/  LOP3.LUT R0, R6, 0xfffffe00, RZ, 0xc0, !PT ;  /* 0xfffffe0006007812 */ /* 0x000fc800078ec0ff */
[----:B------:R-:W-:Y:S01]  /*0850*/  LOP3.LUT R179, R2, R0, RZ, 0xfc, !PT ;  /* 0x0000000002b37212 */ /* 0x000fe200078efcff */
[--C-:B------:R-:W-:Y:S02]  /*0860*/  IMAD R178, R178, 0x400, R0.reuse ;  /* 0x00000400b2b27824 */ /* 0x100fe400078e0200 */
[----:B------:R-:W-:Y:S01]  /*0870*/  IMAD R180, R180, 0x400, R0 ;  /* 0x00000400b4b47824 */ /* 0x000fe200078e0200 */
[----:B------:R-:W-:Y:S01]  /*0880*/  SHF.R.S32.HI R0, RZ, 0x1f, R230 ;  /* 0x0000001fff007819 */ /* 0x000fe200000114e6 */
[----:B------:R-:W-:Y:S01]  /*0890*/  IMAD.IADD R178, R3, 0x1, R178 ;  /* 0x0000000103b27824 */ /* 0x000fe200078e02b2 */
[----:B------:R-:W-:Y:S01]  /*08a0*/  IADD3 R0, R252, 0x8, RZ ;  /* 0x00000008fc007810 */ /* 0x000fe20007ffe0ff */
[----:B------:R-:W-:-:S03]  /*08b0*/  IMAD.IADD R180, R180, 0x1, R3 ;  /* 0x00000001b4b47824 */ /* 0x000fc600078e0203 */
[----:B--2---:R-:W-:Y:S02]  /*08c0*/  LEA R178, R178, 0x1e000, 0x1 ;  /* 0x0001e000b2b27811 */ /* 0x004fe400078e08ff */
.L_x_1390:
[----:B-1-3--:R-:W1:Y:S01]  /*08d0*/  S2R R32, SR_CTAID.Y ;  /* 0x0000000000207919 */ /* 0x00ae620000002600 */
[----:B--2---:R-:W2:Y:S01]  /*08e0*/  LDC.U8 R0, c[0x0][0x312] ;  /* 0x0000c480ff007b82 */ /* 0x004ea20000000000 */
[----:B------:R-:W-:Y:S02]  /*08f0*/  ISETP.NE.U32.AND P1, PT, RZ, c[0x0][0x240], PT ;  /* 0x00009000ff007a0c */ /* 0x000fe40003f25070 */
[----:B------:R-:W3:Y:S01]  /*0900*/  S2R R2, SR_CTAID.Y ;  /* 0x0000000000027919 */ /* 0x000ee20000002600 */
[----:B------:R-:W-:Y:S02]  /*0910*/  ISETP.EQ.U32.AND P5, PT, RZ, c[0x0][0x248], PT ;  /* 0x00009200ff007a0c */ /* 0x000fe40003fa2070 */
[----:B------:R-:W-:Y:S02]  /*0920*/  ISETP.NE.AND.EX P1, PT, RZ, c[0x0][0x244], PT, P1 ;  /* 0x00009100ff007a0c */ /* 0x000fe40003f25310 */
[----:B------:R-:W-:Y:S01]  /*0930*/  ISETP.NE.U32.AND P3, PT, RZ, c[0x0][0x250], PT ;  /* 0x00009400ff007a0c */ /* 0x000fe20003f65070 */
[----:B------:R-:W-:-:S03]  /*0940*/  IMAD.MOV.U32 R249, RZ, RZ, -0x1 ;  /* 0xfffffffffff97424 */ /* 0x000fc600078e00ff */
[----:B------:R-:W-:Y:S01]  /*0950*/  ISETP.NE.AND.EX P3, PT, RZ, c[0x0][0x254], PT, P3 ;  /* 0x00009500ff007a0c */ /* 0x000fe20003f65330 */
[----:B-1----:R-:W-:Y:S01]  /*0960*/  IMAD.SHL.U32 R8, R32, 0x4, RZ ;  /* 0x0000000420087824 */ /* 0x002fe200078e00ff */
        /* <DEDUP_REMOVED lines=21> */
[----:B----4-:R-:W-:Y:S05]  /*0ac0*/  @!P0 BRA `(.L_x_1344) ;  /* 0x0000003000008947 */ /* 0x010fea0003800000 */
[----:B---3--:R-:W2:Y:S02]  /*0ad0*/  @P4 LDG.E R4, [R2.64+0x4] ;  /* 0x0000040602044981 */ /* 0x008ea4000c1e1900 */
[----:B--2--5:R-:W-:-:S06]  /*0ae0*/  @P4 IADD3 R4, R4, -R249, RZ ;  /* 0x800000f904044210 */ /* 0x024fcc0007ffe0ff */
[----:B------:R1:W5:Y:S02]  /*0af0*/  @!P4 LDG.E R4, [R2.64] ;  /* 0x000000060204c981 */ /* 0x000364000c1e1900 */
.L_x_1344:
        /* <DEDUP_REMOVED lines=44> */
.L_x_1346:
        /* <DEDUP_REMOVED lines=15> */
.L_x_1347:
[----:B------:R-:W-:Y:S01]  /*0eb0*/  IABS R14, c[0x0][0x1c8] ;  /* 0x00007200000e7a13 */ /* 0x000fe20000000000 */
[----:B------:R-:W1:Y:S01]  /*0ec0*/  LDC.U8 R15, c[0x0][0x328] ;  /* 0x0000ca00ff0f7b82 */ /* 0x000e620000000000 */
[----:B------:R-:W-:Y:S01]  /*0ed0*/  IABS R7, R232 ;  /* 0x000000e800077213 */ /* 0x000fe20000000000 */
[C---:B------:R-:W-:Y:S01]  /*0ee0*/  @P0 IMAD.WIDE.U32 R4, R0.reuse, c[0x0][0x370], RZ ;  /* 0x0000dc0000040a25 */ /* 0x040fe200078e00ff */
[----:B------:R-:W2:Y:S01]  /*0ef0*/  I2F.RP R2, R14 ;  /* 0x0000000e00027306 */ /* 0x000ea20000209400 */
[----:B------:R-:W-:Y:S01]  /*0f00*/  MOV R12, c[0x0][0x224] ;  /* 0x00008900000c7a02 */ /* 0x000fe20000000f00 */
[----:B------:R-:W3:Y:S01]  /*0f10*/  S2R R16, SR_CTAID.X ;  /* 0x0000000000107919 */ /* 0x000ee20000002500 */
[----:B------:R-:W-:Y:S01]  /*0f20*/  MOV R8, R7 ;  /* 0x0000000700087202 */ /* 0x000fe20000000f00 */
[----:B------:R-:W-:Y:S01]  /*0f30*/  @P0 IMAD R11, R0, c[0x0][0x374], R5 ;  /* 0x0000dd00000b0a24 */ /* 0x000fe200078e0205 */
[----:B------:R-:W-:Y:S01]  /*0f40*/  LOP3.LUT R7, R232, c[0x0][0x1c8], RZ, 0x3c, !PT ;  /* 0x00007200e8077a12 */ /* 0x000fe200078e3cff */
[----:B------:R-:W-:Y:S01]  /*0f50*/  @P0 IMAD.MOV.U32 R9, RZ, RZ, R4 ;  /* 0x000000ffff090224 */ /* 0x000fe200078e0004 */
[----:B------:R-:W-:Y:S01]  /*0f60*/  SHF.R.S32.HI R12, RZ, 0x1f, R12 ;  /* 0x0000001fff0c7819 */ /* 0x000fe2000001140c */
[----:B------:R-:W-:Y:S01]  /*0f70*/  @!P0 IMAD.WIDE.U32 R4, R32, c[0x0][0x368], RZ ;  /* 0x0000da0020048a25 */ /* 0x000fe200078e00ff */
[----:B------:R-:W-:Y:S01]  /*0f80*/  ISETP.GE.AND P3, PT, R7, RZ, PT ;  /* 0x000000ff0700720c */ /* 0x000fe20003f66270 */
[----:B------:R-:W4:Y:S01]  /*0f90*/  LDC.U8 R21, c[0x0][0x3d0] ;  /* 0x0000f400ff157b82 */ /* 0x000f220000000000 */
[----:B------:R-:W-:Y:S01]  /*0fa0*/  MOV R29, c[0x0][0x22c] ;  /* 0x00008b00001d7a02 */ /* 0x000fe20000000f00 */
[----:B------:R-:W-:Y:S01]  /*0fb0*/  IMAD R7, R12, R32, RZ ;  /* 0x000000200c077224 */ /* 0x000fe200078e02ff */
[----:B------:R-:W-:Y:S01]  /*0fc0*/  @!P0 MOV R9, R4 ;  /* 0x0000000400098202 */ /* 0x000fe20000000f00 */
[----:B------:R-:W-:Y:S01]  /*0fd0*/  IMAD.WIDE.U32 R12, R32, c[0x0][0x224], RZ ;  /* 0x00008900200c7a25 */ /* 0x000fe200078e00ff */
[----:B------:R-:W-:Y:S01]  /*0fe0*/  SHF.R.S32.HI R251, RZ, 0x1f, R242 ;  /* 0x0000001ffffb7819 */ /* 0x000fe200000114f2 */
[----:B--2---:R-:W2:Y:S01]  /*0ff0*/  MUFU.RCP R2, R2 ;  /* 0x0000000200027308 */ /* 0x004ea20000001000 */
[----:B------:R-:W-:Y:S01]  /*1000*/  SHF.R.S32.HI R233, RZ, 0x1f, R232 ;  /* 0x0000001fffe97819 */ /* 0x000fe200000114e8 */
[----:B------:R-:W-:Y:S01]  /*1010*/  IMAD.WIDE R18, R29, c[0x0][0x1c0], RZ ;  /* 0x000070001d127a25 */ /* 0x000fe200078e02ff */
[----:B-1----:R-:W-:-:S03]  /*1020*/  ISETP.NE.AND P2, PT, R15, RZ, PT ;  /* 0x000000ff0f00720c */ /* 0x002fc60003f45270 */
[----:B---3--:R-:W-:Y:S01]  /*1030*/  IMAD.WIDE.U32 R30, R16, c[0x0][0x3d8], RZ ;  /* 0x0000f600101e7a25 */ /* 0x008fe200078e00ff */
[----:B--2---:R-:W-:-:S04]  /*1040*/  IADD3 R2, R2, 0xffffffe, RZ ;  /* 0x0ffffffe02027810 */ /* 0x004fc80007ffe0ff */
[----:B------:R-:W1:Y:S02]  /*1050*/  F2I.FTZ.U32.TRUNC.NTZ R3, R2 ;  /* 0x0000000200037305 */ /* 0x000e64000021f000 */
[----:B-1----:R-:W-:-:S05]  /*1060*/  IADD3 R2, RZ, -R3, RZ ;  /* 0x80000003ff027210 */ /* 0x002fca0007ffe0ff */
[----:B------:R-:W-:Y:S02]  /*1070*/  IMAD R6, R2, R14, RZ ;  /* 0x0000000e02067224 */ /* 0x000fe400078e02ff */
[----:B------:R-:W-:-:S04]  /*1080*/  IMAD.MOV.U32 R2, RZ, RZ, RZ ;  /* 0x000000ffff027224 */ /* 0x000fc800078e00ff */
[----:B------:R-:W-:-:S04]  /*1090*/  IMAD.HI.U32 R2, R3, R6, R2 ;  /* 0x0000000603027227 */ /* 0x000fc800078e0002 */
[----:B------:R-:W-:Y:S02]  /*10a0*/  @!P0 IMAD R6, R33, c[0x0][0x368], RZ ;  /* 0x0000da0021068a24 */ /* 0x000fe400078e02ff */
[----:B------:R-:W-:-:S04]  /*10b0*/  IMAD.HI.U32 R2, R2, R8, RZ ;  /* 0x0000000802027227 */ /* 0x000fc800078e00ff */
[----:B------:R-:W-:Y:S02]  /*10c0*/  IMAD.MOV R3, RZ, RZ, -R2 ;  /* 0x000000ffff037224 */ /* 0x000fe400078e0a02 */
[----:B------:R-:W-:Y:S02]  /*10d0*/  @!P0 IMAD R6, R32, c[0x0][0x36c], R6 ;  /* 0x0000db0020068a24 */ /* 0x000fe400078e0206 */
        /* <DEDUP_REMOVED lines=15> */
[----:B----4-:R-:W-:Y:S02]  /*11d0*/  ISETP.NE.AND P1, PT, R21, RZ, PT ;  /* 0x000000ff1500720c */ /* 0x010fe40003f25270 */
        /* <DEDUP_REMOVED lines=35> */
.L_x_1348:
[----:B------:R-:W-:-:S04]  /*1410*/  IMAD R0, R32, c[0x0][0x1c0], R232 ;  /* 0x0000700020007a24 */ /* 0x000fc800078e02e8 */
[----:B------:R-:W-:Y:S02]  /*1420*/  IMAD R8, R0, c[0x0][0x224], RZ ;  /* 0x0000890000087a24 */ /* 0x000fe400078e02ff */
.L_x_1349:
        /* <DEDUP_REMOVED lines=98> */
.L_x_1352:
[----:B------:R-:W-:Y:S05]  /*1a50*/  BSYNC B0 ;  /* 0x0000000000007941 */ /* 0x000fea0003800000 */
.L_x_1351:
        /* <DEDUP_REMOVED lines=39> */
.L_x_1354:
[----:B------:R-:W-:Y:S05]  /*1cd0*/  BSYNC B0 ;  /* 0x0000000000007941 */ /* 0x000fea0003800000 */
.L_x_1353:
[----:B------:R-:W5:Y:S01]  /*1ce0*/  LDL R2, [R1] ;  /* 0x0000000001027983 */ /* 0x000f620000100800 */
        /* <DEDUP_REMOVED lines=18> */
.L_x_1356:
        /* <DEDUP_REMOVED lines=28> */
.L_x_1357:
[----:B------:R-:W-:Y:S05]  /*1fd0*/  BSYNC B0 ;  /* 0x0000000000007941 */ /* 0x000fea0003800000 */
.L_x_1355:
        /* <DEDUP_REMOVED lines=17> */
.L_x_1359:
        /* <DEDUP_REMOVED lines=38> */
.L_x_1360:
[----:B------:R-:W-:Y:S05]  /*2350*/  BSYNC B0 ;  /* 0x0000000000007941 */ /* 0x000fea0003800000 */
.L_x_1358:
[----:B------:R-:W-:Y:S01]  /*2360*/  IMAD R11, R250, -0x40, R189 ;  /* 0xffffffc0fa0b7824 */ /* 0x000fe200078e02bd */
[C---:B-1----:R-:W-:Y:S01]  /*2370*/  IADD3 R2, R252.reuse, 0x8, RZ ;  /* 0x00000008fc027810 */ /* 0x042fe20007ffe0ff */
[----:B------:R-:W-:Y:S01]  /*2380*/  IMAD.SHL.U32 R227, R252, 0x4, RZ ;  /* 0x00000004fce37824 */ /* 0x000fe200078e00ff */
[----:B------:R-:W-:Y:S01]  /*2390*/  SHF.R.S32.HI R0, RZ, 0x1f, R252 ;  /* 0x0000001fff007819 */ /* 0x000fe200000114fc */
[----:B------:R-:W-:Y:S01]  /*23a0*/  IMAD.MOV.U32 R197, RZ, RZ, 0x7f800000 ;  /* 0x7f800000ffc57424 */ /* 0x000fe200078e00ff */
[----:B------:R-:W-:Y:S02]  /*23b0*/  ISETP.GE.AND P5, PT, R230, R11, PT ;  /* 0x0000000be600720c */ /* 0x000fe40003fa6270 */
[-C--:B------:R-:W-:Y:S02]  /*23c0*/  ISETP.GE.AND P2, PT, R252, R10.reuse, PT ;  /* 0x0000000afc00720c */ /* 0x080fe40003f46270 */
[----:B------:R-:W-:Y:S02]  /*23d0*/  ISETP.GE.AND P1, PT, R2, R10, PT ;  /* 0x0000000a0200720c */ /* 0x000fe40003f26270 */
[----:B------:R-:W-:-:S02]  /*23e0*/  SHF.L.U64.HI R226, R252, 0x2, R0 ;  /* 0x00000002fce27819 */ /* 0x000fc40000010200 */
[----:B------:R-:W-:Y:S02]  /*23f0*/  IADD3 R2, P0, R227, R206, RZ ;  /* 0x000000cee3027210 */ /* 0x000fe40007f1e0ff */
[----:B------:R-:W-:Y:S02]  /*2400*/  MOV R200, 0x7f800000 ;  /* 0x7f80000000c87802 */ /* 0x000fe40000000f00 */
[----:B------:R-:W-:Y:S01]  /*2410*/  IADD3.X R3, R226, R205, RZ, P0, !PT ;  /* 0x000000cde2037210 */ /* 0x000fe200007fe4ff */
[----:B------:R1:W-:Y:S01]  /*2420*/  @P5 STS.128 [R187+0x12000], RZ ;  /* 0x012000ffbb005388 */ /* 0x0003e20000000c00 */
[----:B------:R-:W-:-:S03]  /*2430*/  IMAD R0, R251, c[0x0][0x198], RZ ;  /* 0x00006600fb007a24 */ /* 0x000fc600078e02ff */
[----:B------:R1:W-:Y:S04]  /*2440*/  @P5 STS.128 [R187+0x14000], RZ ;  /* 0x014000ffbb005388 */ /* 0x0003e80000000c00 */
[----:B------:R1:W-:Y:S04]  /*2450*/  @P5 STS.128 [R187+0x16000], RZ ;  /* 0x016000ffbb005388 */ /* 0x0003e80000000c00 */
[----:B------:R2:W5:Y:S04]  /*2460*/  @!P2 LDG.E R197, [R2.64] ;  /* 0x0000000602c5a981 */ /* 0x000568000c1e1900 */
[----:B------:R2:W5:Y:S01]  /*2470*/  @!P1 LDG.E R200, [R2.64+0x20] ;  /* 0x0000200602c89981 */ /* 0x000562000c1e1900 */
[C---:B------:R-:W-:Y:S01]  /*2480*/  IMAD R0, R242.reuse, c[0x0][0x19c], R0 ;  /* 0x00006700f2007a24 */ /* 0x040fe200078e0200 */
[----:B------:R-:W-:Y:S01]  /*2490*/  BSSY B0, `(.L_x_1361) ;  /* 0x0000028000007945 */ /* 0x000fe20003800000 */
        /* <DEDUP_REMOVED lines=39> */
.L_x_1362:
[----:B-1----:R-:W-:Y:S05]  /*2710*/  BSYNC B0 ;  /* 0x0000000000007941 */ /* 0x002fea0003800000 */
.L_x_1361:
        /* <DEDUP_REMOVED lines=38> */
.L_x_1364:
[----:B------:R-:W-:Y:S05]  /*2980*/  BSYNC B0 ;  /* 0x0000000000007941 */ /* 0x000fea0003800000 */
.L_x_1363:
[----:B------:R1:W-:Y:S01]  /*2990*/  @P5 STS.128 [R187+0x18000], RZ ;  /* 0x018000ffbb005388 */ /* 0x0003e20000000c00 */
[C---:B--2---:R-:W-:Y:S01]  /*29a0*/  IMAD.WIDE.U32 R2, R242.reuse, c[0x0][0x1a0], R198 ;  /* 0x00006800f2027a25 */ /* 0x044fe200078e00c6 */
        /* <DEDUP_REMOVED lines=43> */
.L_x_1366:
[----:B------:R-:W-:Y:S05]  /*2c60*/  BSYNC B0 ;  /* 0x0000000000007941 */ /* 0x000fea0003800000 */
.L_x_1365:
        /* <DEDUP_REMOVED lines=37> */
.L_x_1368:
[----:B------:R-:W-:Y:S05]  /*2ec0*/  BSYNC B0 ;  /* 0x0000000000007941 */ /* 0x000fea0003800000 */
.L_x_1367:
[----:B------:R-:W-:Y:S01]  /*2ed0*/  ISETP.NE.U32.AND P1, PT, RZ, c[0x0][0x318], PT ;  /* 0x0000c600ff007a0c */ /* 0x000fe20003f25070 */
[----:B--2---:R-:W2:Y:S03]  /*2ee0*/  LDL R6, [R1+0x8] ;  /* 0x0000080001067983 */ /* 0x004ea60000100800 */
[----:B------:R-:W-:Y:S01]  /*2ef0*/  ISETP.NE.AND.EX P1, PT, RZ, c[0x0][0x31c], PT, P1 ;  /* 0x0000c700ff007a0c */ /* 0x000fe20003f25310 */
[----:B------:R-:W0:-:S12]  /*2f00*/  LDGDEPBAR ;  /* 0x00000000000079af */ /* 0x000e180000000000 */
[----:B------:R-:W-:Y:S02]  /*2f10*/  @P1 IMAD R0, R33, c[0x0][0x320], RZ ;  /* 0x0000c80021001a24 */ /* 0x000fe400078e02ff */
[----:B------:R-:W-:-:S04]  /*2f20*/  @P1 IMAD.WIDE.U32 R2, R32, c[0x0][0x320], R232 ;  /* 0x0000c80020021a25 */ /* 0x000fc800078e00e8 */
[----:B------:R-:W-:Y:S01]  /*2f30*/  @P1 IMAD R0, R32, c[0x0][0x324], R0 ;  /* 0x0000c90020001a24 */ /* 0x000fe200078e0200 */
[----:B------:R-:W-:-:S03]  /*2f40*/  @P1 LEA R4, P0, R2, c[0x0][0x318], 0x2 ;  /* 0x0000c60002041a11 */ /* 0x000fc600078010ff */
[----:B------:R-:W-:-:S05]  /*2f50*/  @P1 IMAD.IADD R0, R3, 0x1, R0 ;  /* 0x0000000103001824 */ /* 0x000fca00078e0200 */
[----:B------:R-:W-:-:S05]  /*2f60*/  @P1 LEA.HI.X R5, R2, c[0x0][0x31c], R0, 0x2, P0 ;  /* 0x0000c70002051a11 */ /* 0x000fca00000f1400 */
[----:B---3--:R-:W3:Y:S01]  /*2f70*/  @P1 LDG.E R4, [R4.64] ;  /* 0x0000000604041981 */ /* 0x008ee2000c1e1900 */
[----:B------:R-:W3:Y:S01]  /*2f80*/  @P1 MUFU.RCP R0, c[0x0][0x238] ;  /* 0x00008e0000001b08 */ /* 0x000ee20000001000 */
[----:B------:R-:W-:Y:S01]  /*2f90*/  IMAD.MOV.U32 R186, RZ, RZ, RZ ;  /* 0x000000ffffba7224 */ /* 0x000fe200078e00ff */
[----:B------:R-:W-:Y:S01]  /*2fa0*/  IADD3 R176, R180, 0x3000, RZ ;  /* 0x00003000b4b07810 */ /* 0x000fe20007ffe0ff */
[----:B------:R-:W-:Y:S01]  /*2fb0*/  IMAD.MOV.U32 R190, RZ, RZ, R183 ;  /* 0x000000ffffbe7224 */ /* 0x000fe200078e00b7 */
[----:B------:R-:W-:Y:S01]  /*2fc0*/  CS2R R142, SRZ ;  /* 0x00000000008e7805 */ /* 0x000fe2000001ff00 */
[----:B------:R-:W-:Y:S01]  /*2fd0*/  CS2R R140, SRZ ;  /* 0x00000000008c7805 */ /* 0x000fe2000001ff00 */
[----:B------:R-:W-:Y:S01]  /*2fe0*/  SEL R176, R176, R180, !P6 ;  /* 0x000000b4b0b07207 */ /* 0x000fe20007000000 */
        /* <DEDUP_REMOVED lines=47> */
[----:B------:R-:W-:Y:S01]  /*32e0*/  IADD3 R235, R242, 0x40, RZ ;  /* 0x00000040f2eb7810 */ /* 0x000fe20007ffe0ff */
[----:B------:R-:W-:Y:S01]  /*32f0*/  IMAD.MOV.U32 R181, RZ, RZ, 0x40 ;  /* 0x00000040ffb57424 */ /* 0x000fe200078e00ff */
[----:B------:R-:W-:Y:S01]  /*3300*/  MOV R182, 0x20 ;  /* 0x0000002000b67802 */ /* 0x000fe20000000f00 */
[----:B------:R-:W-:Y:S01]  /*3310*/  IMAD.SHL.U32 R177, R180, 0x2, RZ ;  /* 0x00000002b4b17824 */ /* 0x000fe200078e00ff */
[----:B--2---:R-:W-:-:S04]  /*3320*/  LEA R188, R250, R6, 0x6 ;  /* 0x00000006fabc7211 */ /* 0x004fc800078e30ff */
[----:B------:R-:W-:-:S05]  /*3330*/  IADD3 R68, -R68, R252, -R188 ;  /* 0x000000fc44447210 */ /* 0x000fca0007ffe9bc */
[----:B------:R-:W-:Y:S02]  /*3340*/  IMAD.IADD R236, R68, 0x1, R189 ;  /* 0x0000000144ec7824 */ /* 0x000fe400078e02bd */
[----:B---3--:R-:W-:Y:S01]  /*3350*/  @P1 FMUL.FTZ R186, R4, R0 ;  /* 0x0000000004ba1220 */ /* 0x008fe20000410000 */
[----:B------:R-:W-:-:S04]  /*3360*/  IADD3 R0, R179, 0x3000, RZ ;  /* 0x00003000b3007810 */ /* 0x000fc80007ffe0ff */
[----:B------:R-:W-:-:S04]  /*3370*/  SEL R0, R0, R179, !P6 ;  /* 0x000000b300007207 */ /* 0x000fc80007000000 */
[----:B------:R-:W-:Y:S01]  /*3380*/  SHF.L.U32 R168, R0, 0x1, RZ ;  /* 0x0000000100a87819 */ /* 0x000fe200000006ff */
[----:B------:R-:W-:-:S04]  /*3390*/  IMAD.MOV.U32 R0, RZ, RZ, c[0x0][0x22c] ;  /* 0x00008b00ff007624 */ /* 0x000fc800078e00ff */
[----:B------:R-:W-:-:S04]  /*33a0*/  IMAD R0, R0, c[0x0][0x1c0], RZ ;  /* 0x0000700000007a24 */ /* 0x000fc800078e02ff */
[C---:B------:R-:W-:Y:S01]  /*33b0*/  IMAD.SHL.U32 R228, R0.reuse, 0x10, RZ ;  /* 0x0000001000e47824 */ /* 0x040fe200078e00ff */
[----:B------:R-:W-:-:S04]  /*33c0*/  SHF.L.U32 R191, R0, 0x3, RZ ;  /* 0x0000000300bf7819 */ /* 0x000fc800000006ff */
[C---:B------:R-:W-:Y:S02]  /*33d0*/  IADD3 R248, R228.reuse, 0x20, RZ ;  /* 0x00000020e4f87810 */ /* 0x040fe40007ffe0ff */
[C---:B------:R-:W-:Y:S02]  /*33e0*/  IADD3 R246, R228.reuse, 0x60, RZ ;  /* 0x00000060e4f67810 */ /* 0x040fe40007ffe0ff */
[C---:B------:R-:W-:Y:S01]  /*33f0*/  IADD3 R244, R228.reuse, 0xa0, RZ ;  /* 0x000000a0e4f47810 */ /* 0x040fe20007ffe0ff */
[C---:B------:R-:W-:Y:S01]  /*3400*/  IMAD.IADD R241, R191.reuse, 0x1, R248 ;  /* 0x00000001bff17824 */ /* 0x040fe200078e02f8 */
[C---:B------:R-:W-:Y:S01]  /*3410*/  IADD3 R247, R228.reuse, 0x40, RZ ;  /* 0x00000040e4f77810 */ /* 0x040fe20007ffe0ff */
[C---:B------:R-:W-:Y:S01]  /*3420*/  IMAD.IADD R239, R191.reuse, 0x1, R246 ;  /* 0x00000001bfef7824 */ /* 0x040fe200078e02f6 */
[----:B------:R-:W-:Y:S01]  /*3430*/  IADD3 R245, R228, 0x80, RZ ;  /* 0x00000080e4f57810 */ /* 0x000fe20007ffe0ff */
[C---:B------:R-:W-:Y:S01]  /*3440*/  IMAD.IADD R6, R191.reuse, 0x1, R241 ;  /* 0x00000001bf067824 */ /* 0x040fe200078e02f1 */
[----:B------:R-:W-:-:S02]  /*3450*/  IADD3 R237, R191, R244, RZ ;  /* 0x000000f4bfed7210 */ /* 0x000fc40007ffe0ff */
[C---:B------:R-:W-:Y:S01]  /*3460*/  IADD3 R240, R191.reuse, R247, RZ ;  /* 0x000000f7bff07210 */ /* 0x040fe20007ffe0ff */
[C---:B------:R-:W-:Y:S01]  /*3470*/  IMAD.IADD R238, R191.reuse, 0x1, R245 ;  /* 0x00000001bfee7824 */ /* 0x040fe200078e02f5 */
[C---:B------:R-:W-:Y:S01]  /*3480*/  IADD3 R4, R191.reuse, R239, RZ ;  /* 0x000000efbf047210 */ /* 0x040fe20007ffe0ff */
[C---:B------:R-:W-:Y:S01]  /*3490*/  IMAD.IADD R2, R191.reuse, 0x1, R237 ;  /* 0x00000001bf027824 */ /* 0x040fe200078e02ed */
[C---:B------:R-:W-:Y:S01]  /*34a0*/  IADD3 R220, R191.reuse, R6, RZ ;  /* 0x00000006bfdc7210 */ /* 0x040fe20007ffe0ff */
[C---:B------:R-:W-:Y:S01]  /*34b0*/  IMAD.IADD R5, R191.reuse, 0x1, R240 ;  /* 0x00000001bf057824 */ /* 0x040fe200078e02f0 */
[C---:B------:R-:W-:Y:S01]  /*34c0*/  IADD3 R216, R191.reuse, R4, RZ ;  /* 0x00000004bfd87210 */ /* 0x040fe20007ffe0ff */
[C---:B------:R-:W-:Y:S01]  /*34d0*/  IMAD.IADD R3, R191.reuse, 0x1, R238 ;  /* 0x00000001bf037824 */ /* 0x040fe200078e02ee */
[C---:B------:R-:W-:Y:S01]  /*34e0*/  IADD3 R212, R191.reuse, R2, RZ ;  /* 0x00000002bfd47210 */ /* 0x040fe20007ffe0ff */
[C---:B------:R-:W-:Y:S02]  /*34f0*/  IMAD.IADD R218, R191.reuse, 0x1, R5 ;  /* 0x00000001bfda7824 */ /* 0x040fe400078e0205 */
[----:B------:R-:W-:-:S02]  /*3500*/  IMAD.IADD R214, R191, 0x1, R3 ;  /* 0x00000001bfd67824 */ /* 0x000fc400078e0203 */
        /* <DEDUP_REMOVED lines=9> */
[----:B------:R-:W-:Y:S02]  /*35a0*/  IADD3 R221, R191, R211, RZ ;  /* 0x000000d3bfdd7210 */ /* 0x000fe40007ffe0ff */
.L_x_1371:
[----:B------:R-:W0:Y:S01]  /*35b0*/  LDGDEPBAR ;  /* 0x00000000000079af */ /* 0x000e220000000000 */
[----:B------:R-:W-:Y:S02]  /*35c0*/  R2P PR, R243, 0x6 ;  /* 0x00000006f3007804 */ /* 0x000fe40000000000 */
[----:B------:R-:W-:Y:S02]  /*35d0*/  ISETP.GE.AND P3, PT, R235, R189, PT ;  /* 0x000000bdeb00720c */ /* 0x000fe40003f66270 */
[----:B------:R-:W-:Y:S02]  /*35e0*/  MOV R159, c[0x0][0x22c] ;  /* 0x00008b00009f7a02 */ /* 0x000fe40000000f00 */
[----:B------:R-:W-:Y:S02]  /*35f0*/  SEL R148, R182, 0xffffffe0, !P1 ;  /* 0xffffffe0b6947807 */ /* 0x000fe40004800000 */
[----:B------:R-:W-:Y:S01]  /*3600*/  SEL R173, R181, 0xffffffc0, !P2 ;  /* 0xffffffc0b5ad7807 */ /* 0x000fe20005000000 */
[----:B------:R-:W-:Y:S01]  /*3610*/  IMAD R159, R159, c[0x0][0x1c0], RZ ;  /* 0x000070009f9f7a24 */ /* 0x000fe200078e02ff */
[C---:B------:R-:W-:Y:S02]  /*3620*/  IADD3 R0, R176.reuse, R148, RZ ;  /* 0x00000094b0007210 */ /* 0x040fe40007ffe0ff */
[-C--:B------:R-:W-:Y:S02]  /*3630*/  IADD3 R2, R176, R173.reuse, RZ ;  /* 0x000000adb0027210 */ /* 0x080fe40007ffe0ff */
[----:B------:R-:W-:Y:S02]  /*3640*/  IADD3 R3, R0, R173, RZ ;  /* 0x000000ad00037210 */ /* 0x000fe40007ffe0ff */
[C---:B------:R-:W-:Y:S02]  /*3650*/  ISETP.GE.AND P4, PT, R196.reuse, 0x1, PT ;  /* 0x00000001c400780c */ /* 0x040fe40003f86270 */
[----:B------:R-:W-:Y:S01]  /*3660*/  LEA R159, -R159, RZ, 0x6 ;  /* 0x000000ff9f9f7211 */ /* 0x000fe200078e31ff */
[----:B------:R-:W-:Y:S04]  /*3670*/  DEPBAR.LE SB0, 0x0 ;  /* 0x000080000000791a */ /* 0x000fe80000000000 */
[----:B------:R-:W-:Y:S08]  /*3680*/  BAR.SYNC.DEFER_BLOCKING 0x0 ;  /* 0x0000000000007b1d */ /* 0x000ff00000010000 */
[----:B------:R-:W-:Y:S08]  /*3690*/  LDSM.16.M88.4 R16, [R176] ;  /* 0x00000000b010783b */ /* 0x000ff00000000200 */
[----:B------:R-:W2:Y:S08]  /*36a0*/  LDSM.16.M88.4 R8, [R169+0x12000] ;  /* 0x01200000a908783b */ /* 0x000eb00000000200 */
[----:B------:R-:W3:Y:S08]  /*36b0*/  LDSM.16.M88.4 R68, [R169+0x12800] ;  /* 0x01280000a944783b */ /* 0x000ef00000000200 */
[----:B------:R-:W-:Y:S08]  /*36c0*/  LDSM.16.M88.4 R72, [R0] ;  /* 0x000000000048783b */ /* 0x000ff00000000200 */
[----:B------:R-:W1:Y:S08]  /*36d0*/  LDSM.16.M88.4 R76, [R170+0x12000] ;  /* 0x01200000aa4c783b */ /* 0x000e700000000200 */
[----:B------:R-:W4:Y:S01]  /*36e0*/  LDSM.16.M88.4 R80, [R170+0x12800] ;  /* 0x01280000aa50783b */ /* 0x000f220000000200 */
[C---:B--2---:R-:W-:Y:S07]  /*36f0*/  HMMA.16816.F32 R4, R16.reuse, R8, RZ ;  /* 0x000000081004723c */ /* 0x044fee00000018ff */
[----:B------:R-:W-:Y:S01]  /*3700*/  LDSM.16.M88.4 R84, [R2] ;  /* 0x000000000254783b */ /* 0x000fe20000000200 */
[C---:B------:R-:W-:Y:S07]  /*3710*/  HMMA.16816.F32 R8, R16.reuse, R10, RZ ;  /* 0x0000000a1008723c */ /* 0x040fee00000018ff */
[----:B------:R-:W2:Y:S01]  /*3720*/  LDSM.16.M88.4 R88, [R172+0x12000] ;  /* 0x01200000ac58783b */ /* 0x000ea20000000200 */
[C---:B---3--:R-:W-:Y:S07]  /*3730*/  HMMA.16816.F32 R12, R16.reuse, R68, RZ ;  /* 0x00000044100c723c */ /* 0x048fee00000018ff */
[----:B------:R-:W-:Y:S01]  /*3740*/  LDSM.16.M88.4 R92, [R171+0x12000] ;  /* 0x01200000ab5c783b */ /* 0x000fe20000000200 */
[----:B------:R-:W-:Y:S07]  /*3750*/  HMMA.16816.F32 R16, R16, R70, RZ ;  /* 0x000000461010723c */ /* 0x000fee00000018ff */
[----:B------:R-:W3:Y:S01]  /*3760*/  LDSM.16.M88.4 R68, [R172+0x12800] ;  /* 0x01280000ac44783b */ /* 0x000ee20000000200 */
[C---:B-1----:R-:W-:Y:S08]  /*3770*/  HMMA.16816.F32 R4, R72.reuse, R76, R4 ;  /* 0x0000004c4804723c */ /* 0x042ff00000001804 */
[C---:B------:R-:W-:Y:S01]  /*3780*/  HMMA.16816.F32 R8, R72.reuse, R78, R8 ;  /* 0x0000004e4808723c */ /* 0x040fe20000001808 */
[----:B------:R-:W1:Y:S07]  /*3790*/  LDSM.16.M88.4 R76, [R3] ;  /* 0x00000000034c783b */ /* 0x000e6e0000000200 */
[C---:B----4-:R-:W-:Y:S08]  /*37a0*/  HMMA.16816.F32 R12, R72.reuse, R80, R12 ;  /* 0x00000050480c723c */ /* 0x050ff0000000180c */
[----:B------:R-:W-:Y:S01]  /*37b0*/  HMMA.16816.F32 R16, R72, R82, R16 ;  /* 0x000000524810723c */ /* 0x000fe20000001810 */
[----:B------:R-:W4:Y:S07]  /*37c0*/  LDSM.16.M88.4 R72, [R171+0x12800] ;  /* 0x01280000ab48783b */ /* 0x000f2e0000000200 */
[C---:B--2---:R-:W-:Y:S01]  /*37d0*/  HMMA.16816.F32 R4, R84.reuse, R88, R4 ;  /* 0x000000585404723c */ /* 0x044fe20000001804 */
[----:B------:R-:W-:Y:S07]  /*37e0*/  LDSM.16.M88.4 R80, [R176+0x2000] ;  /* 0x00200000b050783b */ /* 0x000fee0000000200 */
[C---:B------:R-:W-:Y:S01]  /*37f0*/  HMMA.16816.F32 R8, R84.reuse, R90, R8 ;  /* 0x0000005a5408723c */ /* 0x040fe20000001808 */
[----:B------:R-:W2:Y:S07]  /*3800*/  LDSM.16.M88.4 R88, [R169+0x14000] ;  /* 0x01400000a958783b */ /* 0x000eae0000000200 */
[C---:B---3--:R-:W-:Y:S08]  /*3810*/  HMMA.16816.F32 R12, R84.reuse, R68, R12 ;  /* 0x00000044540c723c */ /* 0x048ff0000000180c */
[----:B------:R-:W-:Y:S01]  /*3820*/  HMMA.16816.F32 R16, R84, R70, R16 ;  /* 0x000000465410723c */ /* 0x000fe20000001810 */
[----:B------:R-:W3:Y:S07]  /*3830*/  LDSM.16.M88.4 R68, [R169+0x14800] ;  /* 0x01480000a944783b */ /* 0x000eee0000000200 */
[C---:B-1----:R-:W-:Y:S01]  /*3840*/  HMMA.16816.F32 R4, R76.reuse, R92, R4 ;  /* 0x0000005c4c04723c */ /* 0x042fe20000001804 */
[----:B------:R-:W-:Y:S07]  /*3850*/  LDSM.16.M88.4 R84, [R0+0x2000] ;  /* 0x002000000054783b */ /* 0x000fee0000000200 */
[C---:B------:R-:W-:Y:S01]  /*3860*/  HMMA.16816.F32 R8, R76.reuse, R94, R8 ;  /* 0x0000005e4c08723c */ /* 0x040fe20000001808 */
[----:B------:R-:W1:Y:S07]  /*3870*/  LDSM.16.M88.4 R92, [R170+0x14000] ;  /* 0x01400000aa5c783b */ /* 0x000e6e0000000200 */
        /* <DEDUP_REMOVED lines=25> */
[----:B------:R1:W-:Y:S07]  /*3a10*/  LDSM.16.M88.4 R76, [R0+0x4000] ;  /* 0x00400000004c783b */ /* 0x0003ee0000000200 */
[C---:B------:R-:W-:Y:S01]  /*3a20*/  HMMA.16816.F32 R8, R80.reuse, R94, R8 ;  /* 0x0000005e5008723c */ /* 0x040fe20000001808 */
[----:B------:R-:W3:Y:S07]  /*3a30*/  LDSM.16.M88.4 R92, [R170+0x16000] ;  /* 0x01600000aa5c783b */ /* 0x000eee0000000200 */
[C---:B----4-:R-:W-:Y:S08]  /*3a40*/  HMMA.16816.F32 R12, R80.reuse, R72, R12 ;  /* 0x00000048500c723c */ /* 0x050ff0000000180c */
[----:B------:R-:W-:Y:S01]  /*3a50*/  HMMA.16816.F32 R16, R80, R74, R16 ;  /* 0x0000004a5010723c */ /* 0x000fe20000001810 */
[----:B------:R-:W4:Y:S03]  /*3a60*/  LDSM.16.M88.4 R72, [R170+0x16800] ;  /* 0x01680000aa48783b */ /* 0x000f260000000200 */
[----:B-1----:R-:W-:Y:S04]  /*3a70*/  LEA R0, R196, R236, 0x6 ;  /* 0x000000ecc4007211 */ /* 0x002fe800078e30ff */
[C---:B--2---:R-:W-:Y:S01]  /*3a80*/  HMMA.16816.F32 R4, R84.reuse, R88, R4 ;  /* 0x000000585404723c */ /* 0x044fe20000001804 */
[----:B------:R-:W-:Y:S06]  /*3a90*/  LDSM.16.M88.4 R80, [R172+0x16000] ;  /* 0x01600000ac50783b */ /* 0x000fec0000000200 */
[C---:B------:R-:W-:Y:S01]  /*3aa0*/  IADD3 R89, R0.reuse, 0x7, RZ ;  /* 0x0000000700597810 */ /* 0x040fe20007ffe0ff */
[C---:B------:R-:W-:Y:S04]  /*3ab0*/  HMMA.16816.F32 R8, R84.reuse, R90, R8 ;  /* 0x0000005a5408723c */ /* 0x040fe80000001808 */
[C---:B------:R-:W-:Y:S03]  /*3ac0*/  IADD3 R88, R0.reuse, -0x8, RZ ;  /* 0xfffffff800587810 */ /* 0x040fe60007ffe0ff */
[----:B------:R-:W-:Y:S01]  /*3ad0*/  IADD3 R90, R0, 0x8, RZ ;  /* 0x00000008005a7810 */ /* 0x000fe20007ffe0ff */
[C---:B---3--:R-:W-:Y:S03]  /*3ae0*/  HMMA.16816.F32 R12, R84.reuse, R68, R12 ;  /* 0x00000044540c723c */ /* 0x048fe6000000180c */
[----:B------:R-:W-:Y:S05]  /*3af0*/  ISETP.GE.AND P0, PT, R90, RZ, PT ;  /* 0x000000ff5a00720c */ /* 0x000fea0003f06270 */
[----:B------:R-:W-:Y:S01]  /*3b00*/  HMMA.16816.F32 R16, R84, R70, R16 ;  /* 0x000000465410723c */ /* 0x000fe20000001810 */
[----:B------:R1:W2:Y:S06]  /*3b10*/  LDSM.16.M88.4 R68, [R2+0x4000] ;  /* 0x004000000244783b */ /* 0x0002ac0000000200 */
[----:B------:R-:W-:Y:S01]  /*3b20*/  IABS R84, R0 ;  /* 0x0000000000547213 */ /* 0x000fe20000000000 */
[C---:B------:R-:W-:Y:S03]  /*3b30*/  HMMA.16816.F32 R4, R76.reuse, R92, R4 ;  /* 0x0000005c4c04723c */ /* 0x040fe60000001804 */
[----:B------:R3:W-:Y:S02]  /*3b40*/  I2F R92, R84 ;  /* 0x00000054005c7306 */ /* 0x0007e40000201400 */
[----:B------:R-:W-:Y:S02]  /*3b50*/  @!P0 IADD3 R90, -R0, -0x8, RZ ;  /* 0xfffffff8005a8810 */ /* 0x000fe40007ffe1ff */
[----:B------:R-:W-:Y:S01]  /*3b60*/  ISETP.GE.AND P0, PT, R88, RZ, PT ;  /* 0x000000ff5800720c */ /* 0x000fe20003f06270 */
[C---:B------:R-:W-:Y:S05]  /*3b70*/  HMMA.16816.F32 R8, R76.reuse, R94, R8 ;  /* 0x0000005e4c08723c */ /* 0x040fea0000001808 */
[----:B------:R-:W-:Y:S03]  /*3b80*/  I2F R90, R90 ;  /* 0x0000005a005a7306 */ /* 0x000fe60000201400 */
[C---:B----4-:R-:W-:Y:S04]  /*3b90*/  HMMA.16816.F32 R12, R76.reuse, R72, R12 ;  /* 0x000000484c0c723c */ /* 0x050fe8000000180c */
[C---:B-1----:R-:W-:Y:S02]  /*3ba0*/  IADD3 R2, R0.reuse, -0x1, RZ ;  /* 0xffffffff00027810 */ /* 0x042fe40007ffe0ff */
[----:B------:R-:W-:Y:S02]  /*3bb0*/  @!P0 IADD3 R88, -R0, 0x8, RZ ;  /* 0x0000000800588810 */ /* 0x000fe40007ffe1ff */
[----:B------:R-:W-:Y:S01]  /*3bc0*/  HMMA.16816.F32 R16, R76, R74, R16 ;  /* 0x0000004a4c10723c */ /* 0x000fe20000001810 */
[----:B------:R-:W-:Y:S02]  /*3bd0*/  LDSM.16.M88.4 R76, [R171+0x16000] ;  /* 0x01600000ab4c783b */ /* 0x000fe40000000200 */
[----:B------:R-:W-:Y:S01]  /*3be0*/  ISETP.GE.AND P1, PT, R2, RZ, PT ;  /* 0x000000ff0200720c */ /* 0x000fe20003f26270 */
[----:B------:R-:W-:Y:S04]  /*3bf0*/  I2F R88, R88 ;  /* 0x0000005800587306 */ /* 0x000fe80000201400 */
[C---:B--2---:R-:W-:Y:S01]  /*3c00*/  HMMA.16816.F32 R4, R68.reuse, R80, R4 ;  /* 0x000000504404723c */ /* 0x044fe20000001804 */
[----:B---3--:R-:W1:Y:S07]  /*3c10*/  LDSM.16.M88.4 R84, [R172+0x16800] ;  /* 0x01680000ac54783b */ /* 0x008e6e0000000200 */
[C---:B------:R-:W-:Y:S01]  /*3c20*/  @!P1 IADD3 R2, -R0.reuse, 0x1, RZ ;  /* 0x0000000100029810 */ /* 0x040fe20007ffe1ff */
[C---:B------:R-:W-:Y:S01]  /*3c30*/  HMMA.16816.F32 R8, R68.reuse, R82, R8 ;  /* 0x000000524408723c */ /* 0x040fe20000001808 */
[----:B------:R2:W3:Y:S02]  /*3c40*/  LDSM.16.M88.4 R72, [R3+0x4000] ;  /* 0x004000000348783b */ /* 0x0004e40000000200 */
[----:B------:R4:W-:Y:S01]  /*3c50*/  I2F R91, R2 ;  /* 0x00000002005b7306 */ /* 0x0009e20000201400 */
[----:B------:R-:W-:Y:S02]  /*3c60*/  ISETP.GE.AND P1, PT, R89, RZ, PT ;  /* 0x000000ff5900720c */ /* 0x000fe40003f26270 */
[C---:B------:R-:W-:Y:S02]  /*3c70*/  IADD3 R81, R0.reuse, -0x10, RZ ;  /* 0xfffffff000517810 */ /* 0x040fe40007ffe0ff */
[----:B------:R-:W-:Y:S02]  /*3c80*/  IADD3 R80, R0, -0x11, RZ ;  /* 0xffffffef00507810 */ /* 0x000fe40007ffe0ff */
[----:B------:R-:W-:Y:S02]  /*3c90*/  ISETP.GE.AND P0, PT, R81, RZ, PT ;  /* 0x000000ff5100720c */ /* 0x000fe40003f06270 */
[----:B------:R-:W-:Y:S05]  /*3ca0*/  ISETP.GE.AND P2, PT, R80, RZ, PT ;  /* 0x000000ff5000720c */ /* 0x000fea0003f46270 */
[C---:B------:R-:W-:Y:S06]  /*3cb0*/  @!P1 IADD3 R89, -R0.reuse, -0x7, RZ ;  /* 0xfffffff900599810 */ /* 0x040fec0007ffe1ff */
[----:B------:R-:W-:Y:S01]  /*3cc0*/  I2F R89, R89 ;  /* 0x0000005900597306 */ /* 0x000fe20000201400 */
[C---:B--2---:R-:W-:Y:S02]  /*3cd0*/  IADD3 R3, R0.reuse, -0x18, RZ ;  /* 0xffffffe800037810 */ /* 0x044fe40007ffe0ff */
[C---:B------:R-:W-:Y:S02]  /*3ce0*/  @!P0 IADD3 R81, -R0.reuse, 0x10, RZ ;  /* 0x0000001000518810 */ /* 0x040fe40007ffe1ff */
[C---:B----4-:R-:W-:Y:S02]  /*3cf0*/  IADD3 R2, R0.reuse, -0x9, RZ ;  /* 0xfffffff700027810 */ /* 0x050fe40007ffe0ff */
[----:B------:R-:W-:Y:S02]  /*3d00*/  @!P2 IADD3 R80, -R0, 0x11, RZ ;  /* 0x000000110050a810 */ /* 0x000fe40007ffe1ff */
[----:B------:R-:W-:Y:S01]  /*3d10*/  ISETP.GE.AND P1, PT, R2, RZ, PT ;  /* 0x000000ff0200720c */ /* 0x000fe20003f26270 */
[C---:B-1----:R-:W-:Y:S01]  /*3d20*/  HMMA.16816.F32 R12, R68.reuse, R84, R12 ;  /* 0x00000054440c723c */ /* 0x042fe2000000180c */
[----:B------:R-:W-:Y:S07]  /*3d30*/  I2F R81, R81 ;  /* 0x0000005100517306 */ /* 0x000fee0000201400 */
[----:B------:R-:W-:Y:S01]  /*3d40*/  HMMA.16816.F32 R16, R68, R86, R16 ;  /* 0x000000564410723c */ /* 0x000fe20000001810 */
[----:B------:R-:W1:Y:S02]  /*3d50*/  LDSM.16.M88.4 R68, [R171+0x16800] ;  /* 0x01680000ab44783b */ /* 0x000e640000000200 */
[----:B------:R-:W-:Y:S01]  /*3d60*/  I2F R80, R80 ;  /* 0x0000005000507306 */ /* 0x000fe20000201400 */
[C---:B------:R-:W-:Y:S02]  /*3d70*/  @!P1 IADD3 R2, -R0.reuse, 0x9, RZ ;  /* 0x0000000900029810 */ /* 0x040fe40007ffe1ff */
[----:B------:R-:W-:Y:S02]  /*3d80*/  ISETP.GE.AND P1, PT, R3, RZ, PT ;  /* 0x000000ff0300720c */ /* 0x000fe40003f26270 */
[C---:B---3--:R-:W-:Y:S05]  /*3d90*/  HMMA.16816.F32 R4, R72.reuse, R76, R4 ;  /* 0x0000004c4804723c */ /* 0x048fea0000001804 */
[----:B------:R2:W-:Y:S03]  /*3da0*/  I2F R82, R2 ;  /* 0x0000000200527306 */ /* 0x0005e60000201400 */
[C---:B------:R-:W-:Y:S04]  /*3db0*/  HMMA.16816.F32 R8, R72.reuse, R78, R8 ;  /* 0x0000004e4808723c */ /* 0x040fe80000001808 */
[----:B------:R-:W-:Y:S02]  /*3dc0*/  @!P1 IADD3 R3, -R0, 0x18, RZ ;  /* 0x0000001800039810 */ /* 0x000fe40007ffe1ff */
[-C--:B------:R-:W-:Y:S02]  /*3dd0*/  @P3 ISETP.GE.AND P1, PT, R188, R189.reuse, PT ;  /* 0x000000bdbc00320c */ /* 0x080fe40003f26270 */
[----:B------:R-:W-:Y:S08]  /*3de0*/  I2F R77, R3 ;  /* 0x00000003004d7306 */ /* 0x000ff00000201400 */
[----:B------:R-:W-:Y:S02]  /*3df0*/  FMUL.FTZ R4, R4, c[0x0][0x2ec] ;  /* 0x0000bb0004047a20 */ /* 0x000fe40000410000 */
[----:B------:R-:W-:Y:S02]  /*3e00*/  FMUL.FTZ R5, R5, c[0x0][0x2ec] ;  /* 0x0000bb0005057a20 */ /* 0x000fe40000410000 */
[----:B------:R-:W3:Y:S01]  /*3e10*/  MUFU.TANH R95, R4 ;  /* 0x00000004005f7308 */ /* 0x000ee20000002400 */
[----:B--2---:R-:W-:Y:S01]  /*3e20*/  IADD3 R2, R0, -0x19, RZ ;  /* 0xffffffe700027810 */ /* 0x004fe20007ffe0ff */
[----:B------:R-:W-:Y:S02]  /*3e30*/  FMUL.FTZ R6, R6, c[0x0][0x2ec] ;  /* 0x0000bb0006067a20 */ /* 0x000fe40000410000 */
[----:B------:R-:W-:Y:S01]  /*3e40*/  FMUL.FTZ R7, R7, c[0x0][0x2ec] ;  /* 0x0000bb0007077a20 */ /* 0x000fe20000410000 */
[C---:B-1----:R-:W-:Y:S03]  /*3e50*/  HMMA.16816.F32 R12, R72.reuse, R68, R12 ;  /* 0x00000044480c723c */ /* 0x042fe6000000180c */
[----:B------:R-:W-:Y:S01]  /*3e60*/  ISETP.GE.AND P0, PT, R2, RZ, PT ;  /* 0x000000ff0200720c */ /* 0x000fe20003f06270 */
[----:B------:R-:W-:Y:S01]  /*3e70*/  FMUL.FTZ R8, R8, c[0x0][0x2ec] ;  /* 0x0000bb0008087a20 */ /* 0x000fe20000410000 */
[----:B------:R-:W1:Y:S01]  /*3e80*/  MUFU.TANH R93, R5 ;  /* 0x00000005005d7308 */ /* 0x000e620000002400 */
[----:B------:R-:W-:Y:S02]  /*3e90*/  FMUL.FTZ R9, R9, c[0x0][0x2ec] ;  /* 0x0000bb0009097a20 */ /* 0x000fe40000410000 */
[----:B------:R-:W-:Y:S04]  /*3ea0*/  HMMA.16816.F32 R16, R72, R70, R16 ;  /* 0x000000464810723c */ /* 0x000fe80000001810 */
[----:B------:R-:W-:Y:S02]  /*3eb0*/  FMUL.FTZ R10, R10, c[0x0][0x2ec] ;  /* 0x0000bb000a0a7a20 */ /* 0x000fe40000410000 */
[----:B------:R-:W-:Y:S01]  /*3ec0*/  FMUL.FTZ R11, R11, c[0x0][0x2ec] ;  /* 0x0000bb000b0b7a20 */ /* 0x000fe20000410000 */
[----:B------:R2:W4:Y:S01]  /*3ed0*/  MUFU.TANH R155, R6 ;  /* 0x00000006009b7308 */ /* 0x0005220000002400 */
[----:B------:R-:W-:Y:S02]  /*3ee0*/  @!P0 IADD3 R2, -R0, 0x19, RZ ;  /* 0x0000001900028810 */ /* 0x000fe40007ffe1ff */
[----:B-----5:R-:W-:Y:S02]  /*3ef0*/  FSETP.NEU.FTZ.AND P0, PT, R197, -INF , PT ;  /* 0xff800000c500780b */ /* 0x020fe40003f1d000 */
[-C--:B---3--:R-:W-:Y:S01]  /*3f00*/  FFMA.FTZ R3, R92, -R186.reuse, R95 ;  /* 0x800000ba5c037223 */ /* 0x088fe2000001005f */
[----:B------:R-:W-:Y:S03]  /*3f10*/  @P3 IADD3 R4, R188, 0x1, RZ ;  /* 0x00000001bc043810 */ /* 0x000fe60007ffe0ff */
[----:B------:R-:W-:Y:S01]  /*3f20*/  FMUL.FTZ R12, R12, c[0x0][0x2ec] ;  /* 0x0000bb000c0c7a20 */ /* 0x000fe20000410000 */
[----:B------:R3:W-:Y:S01]  /*3f30*/  I2F R76, R2 ;  /* 0x00000002004c7306 */ /* 0x0007e20000201400 */
[----:B------:R-:W-:Y:S01]  /*3f40*/  @P3 FSEL R3, R3, -INF , !P1 ;  /* 0xff80000003033808 */ /* 0x000fe20004800000 */
[----:B------:R-:W-:Y:S01]  /*3f50*/  FMUL.FTZ R13, R13, c[0x0][0x2ec] ;  /* 0x0000bb000d0d7a20 */ /* 0x000fe20000410000 */
[-C--:B------:R-:W-:Y:S01]  /*3f60*/  @P3 ISETP.GE.AND P2, PT, R4, R189.reuse, PT ;  /* 0x000000bd0400320c */ /* 0x080fe20003f46270 */
[-C--:B-1----:R-:W-:Y:S02]  /*3f70*/  FFMA.FTZ R0, R91, -R186.reuse, R93 ;  /* 0x800000ba5b007223 */ /* 0x082fe4000001005d */
[----:B------:R-:W-:Y:S02]  /*3f80*/  FMUL.FTZ R14, R14, c[0x0][0x2ec] ;  /* 0x0000bb000e0e7a20 */ /* 0x000fe40000410000 */
[----:B------:R-:W-:Y:S01]  /*3f90*/  FMUL.FTZ R15, R15, c[0x0][0x2ec] ;  /* 0x0000bb000f0f7a20 */ /* 0x000fe20000410000 */
[----:B------:R-:W-:Y:S01]  /*3fa0*/  @P3 FSEL R0, R0, -INF , !P2 ;  /* 0xff80000000003808 */ /* 0x000fe20005000000 */
[----:B------:R1:W1:Y:S01]  /*3fb0*/  MUFU.TANH R154, R7 ;  /* 0x00000007009a7308 */ /* 0x0002620000002400 */
[----:B------:R-:W-:Y:S02]  /*3fc0*/  FMUL.FTZ R16, R16, c[0x0][0x2ec] ;  /* 0x0000bb0010107a20 */ /* 0x000fe40000410000 */
[----:B------:R-:W-:Y:S01]  /*3fd0*/  FMUL.FTZ R17, R17, c[0x0][0x2ec] ;  /* 0x0000bb0011117a20 */ /* 0x000fe20000410000 */
[----:B--2---:R-:W-:Y:S01]  /*3fe0*/  @P3 IADD3 R6, R188, 0x18, RZ ;  /* 0x00000018bc063810 */ /* 0x004fe20007ffe0ff */
[-C--:B----4-:R-:W-:Y:S02]  /*3ff0*/  FFMA.FTZ R4, R90, -R186.reuse, R155 ;  /* 0x800000ba5a047223 */ /* 0x090fe4000001009b */
[----:B------:R-:W-:Y:S02]  /*4000*/  FMUL.FTZ R18, R18, c[0x0][0x2ec] ;  /* 0x0000bb0012127a20 */ /* 0x000fe40000410000 */
[----:B------:R-:W-:Y:S01]  /*4010*/  FMUL.FTZ R19, R19, c[0x0][0x2ec] ;  /* 0x0000bb0013137a20 */ /* 0x000fe20000410000 */
[----:B------:R-:W-:Y:S01]  /*4020*/  @P3 FSEL R4, R4, -INF , !P1 ;  /* 0xff80000004043808 */ /* 0x000fe20004800000 */
[----:B------:R-:W2:Y:S01]  /*4030*/  MUFU.TANH R96, R8 ;  /* 0x0000000800607308 */ /* 0x000ea20000002400 */
[----:B---3--:R-:W-:Y:S05]  /*4040*/  FMUL.FTZ R2, R197, 1.4426950216293334961 ;  /* 0x3fb8aa3bc5027820 */ /* 0x008fea0000410000 */
[----:B------:R-:W-:Y:S02]  /*4050*/  FSEL R2, R2, RZ, P0 ;  /* 0x000000ff02027208 */ /* 0x000fe40000000000 */
[----:B------:R-:W-:Y:S02]  /*4060*/  FSETP.NEU.FTZ.AND P0, PT, R200, -INF , PT ;  /* 0xff800000c800780b */ /* 0x000fe40003f1d000 */
[----:B------:R-:W3:Y:S01]  /*4070*/  MUFU.TANH R86, R9 ;  /* 0x0000000900567308 */ /* 0x000ee20000002400 */
[--C-:B------:R-:W-:Y:S01]  /*4080*/  FFMA.FTZ R3, R3, c[0x0][0x23c], -R2.reuse ;  /* 0x00008f0003037a23 */ /* 0x100fe20000010802 */
[----:B-1----:R-:W-:Y:S01]  /*4090*/  @P3 IADD3 R7, R188, 0x19, RZ ;  /* 0x00000019bc073810 */ /* 0x002fe20007ffe0ff */
[----:B------:R-:W-:Y:S07]  /*40a0*/  FFMA.FTZ R5, R0, c[0x0][0x23c], -R2 ;  /* 0x00008f0000057a23 */ /* 0x000fee0000010802 */
[----:B------:R1:W-:Y:S10]  /*40b0*/  MUFU.EX2 R98, R3 ;  /* 0x0000000300627308 */ /* 0x0003f40000000800 */
[----:B------:R4:W-:Y:S10]  /*40c0*/  MUFU.EX2 R97, R5 ;  /* 0x0000000500617308 */ /* 0x0009f40000000800 */
[----:B------:R-:W2:Y:S01]  /*40d0*/  MUFU.TANH R153, R10 ;  /* 0x0000000a00997308 */ /* 0x000ea20000002400 */
[----:B-1----:R-:W-:Y:S05]  /*40e0*/  FMUL.FTZ R3, R200, 1.4426950216293334961 ;  /* 0x3fb8aa3bc8037820 */ /* 0x002fea0000410000 */
[----:B------:R-:W-:Y:S01]  /*40f0*/  FSEL R0, R3, RZ, P0 ;  /* 0x000000ff03007208 */ /* 0x000fe20000000000 */
[-C--:B------:R-:W-:Y:S03]  /*4100*/  FFMA.FTZ R3, R89, -R186.reuse, R154 ;  /* 0x800000ba59037223 */ /* 0x080fe6000001009a */
[----:B------:R-:W1:Y:S01]  /*4110*/  MUFU.TANH R152, R11 ;  /* 0x0000000b00987308 */ /* 0x000e620000002400 */
[--C-:B------:R-:W-:Y:S01]  /*4120*/  FFMA.FTZ R4, R4, c[0x0][0x23c], -R0.reuse ;  /* 0x00008f0004047a23 */ /* 0x100fe20000010800 */
[----:B------:R-:W-:Y:S02]  /*4130*/  @P3 FSEL R3, R3, -INF , !P2 ;  /* 0xff80000003033808 */ /* 0x000fe40005000000 */
[C---:B----4-:R-:W-:Y:S03]  /*4140*/  @P3 IADD3 R5, R188.reuse, 0x8, RZ ;  /* 0x00000008bc053810 */ /* 0x050fe60007ffe0ff */
[----:B------:R-:W-:Y:S03]  /*4150*/  FFMA.FTZ R3, R3, c[0x0][0x23c], -R0 ;  /* 0x00008f0003037a23 */ /* 0x000fe60000010800 */
[----:B------:R2:W-:Y:S01]  /*4160*/  MUFU.EX2 R158, R4 ;  /* 0x00000004009e7308 */ /* 0x0005e20000000800 */
[-C--:B------:R-:W-:Y:S02]  /*4170*/  @P3 ISETP.GE.AND P0, PT, R5, R189.reuse, PT ;  /* 0x000000bd0500320c */ /* 0x080fe40003f06270 */
[C---:B------:R-:W-:Y:S04]  /*4180*/  @P3 IADD3 R5, R188.reuse, 0x9, RZ ;  /* 0x00000009bc053810 */ /* 0x040fe80007ffe0ff */
[-C--:B------:R-:W-:Y:S02]  /*4190*/  @P3 ISETP.GE.AND P1, PT, R5, R189.reuse, PT ;  /* 0x000000bd0500320c */ /* 0x080fe40003f26270 */
[----:B------:R-:W-:Y:S01]  /*41a0*/  @P3 IADD3 R5, R188, 0x10, RZ ;  /* 0x00000010bc053810 */ /* 0x000fe20007ffe0ff */
[----:B------:R3:W-:Y:S10]  /*41b0*/  MUFU.EX2 R157, R3 ;  /* 0x00000003009d7308 */ /* 0x0007f40000000800 */
[----:B------:R-:W4:Y:S01]  /*41c0*/  MUFU.TANH R85, R12 ;  /* 0x0000000c00557308 */ /* 0x000f220000002400 */
[-C--:B--2---:R-:W-:Y:S05]  /*41d0*/  FFMA.FTZ R4, R88, -R186.reuse, R96 ;  /* 0x800000ba58047223 */ /* 0x084fea0000010060 */
[----:B------:R-:W-:Y:S04]  /*41e0*/  @P3 FSEL R4, R4, -INF , !P0 ;  /* 0xff80000004043808 */ /* 0x000fe80004000000 */
[----:B------:R-:W2:Y:S01]  /*41f0*/  MUFU.TANH R84, R13 ;  /* 0x0000000d00547308 */ /* 0x000ea20000002400 */
[----:B------:R-:W-:Y:S02]  /*4200*/  FFMA.FTZ R4, R4, c[0x0][0x23c], -R2 ;  /* 0x00008f0004047a23 */ /* 0x000fe40000010802 */
[-C--:B---3--:R-:W-:Y:S07]  /*4210*/  FFMA.FTZ R3, R82, -R186.reuse, R86 ;  /* 0x800000ba52037223 */ /* 0x088fee0000010056 */
[----:B------:R3:W-:Y:S01]  /*4220*/  MUFU.EX2 R94, R4 ;  /* 0x00000004005e7308 */ /* 0x0007e20000000800 */
[----:B------:R-:W-:Y:S05]  /*4230*/  @P3 FSEL R3, R3, -INF , !P1 ;  /* 0xff80000003033808 */ /* 0x000fea0004800000 */
[----:B------:R-:W-:Y:S04]  /*4240*/  FFMA.FTZ R3, R3, c[0x0][0x23c], -R2 ;  /* 0x00008f0003037a23 */ /* 0x000fe80000010802 */
[----:B------:R1:W-:Y:S10]  /*4250*/  MUFU.EX2 R89, R3 ;  /* 0x0000000300597308 */ /* 0x0003f40000000800 */
[----:B------:R-:W2:Y:S01]  /*4260*/  MUFU.TANH R151, R14 ;  /* 0x0000000e00977308 */ /* 0x000ea20000002400 */
[-C--:B---3--:R-:W-:Y:S05]  /*4270*/  FFMA.FTZ R4, R92, -R186.reuse, R153 ;  /* 0x800000ba5c047223 */ /* 0x088fea0000010099 */
[----:B------:R-:W-:Y:S04]  /*4280*/  @P3 FSEL R4, R4, -INF , !P0 ;  /* 0xff80000004043808 */ /* 0x000fe80004000000 */
[----:B------:R-:W3:Y:S01]  /*4290*/  MUFU.TANH R150, R15 ;  /* 0x0000000f00967308 */ /* 0x000ee20000002400 */
[-C--:B------:R-:W-:Y:S02]  /*42a0*/  @P3 ISETP.GE.AND P0, PT, R5, R189.reuse, PT ;  /* 0x000000bd0500320c */ /* 0x080fe40003f06270 */
[----:B------:R-:W-:Y:S01]  /*42b0*/  @P3 IADD3 R5, R188, 0x11, RZ ;  /* 0x00000011bc053810 */ /* 0x000fe20007ffe0ff */
[----:B------:R-:W-:Y:S02]  /*42c0*/  FFMA.FTZ R4, R4, c[0x0][0x23c], -R0 ;  /* 0x00008f0004047a23 */ /* 0x000fe40000010800 */
[-C--:B-1----:R-:W-:Y:S04]  /*42d0*/  FFMA.FTZ R3, R91, -R186.reuse, R152 ;  /* 0x800000ba5b037223 */ /* 0x082fe80000010098 */
[----:B------:R4:W-:Y:S01]  /*42e0*/  MUFU.EX2 R156, R4 ;  /* 0x00000004009c7308 */ /* 0x0009e20000000800 */
[----:B------:R-:W-:Y:S02]  /*42f0*/  @P3 FSEL R3, R3, -INF , !P1 ;  /* 0xff80000003033808 */ /* 0x000fe40004800000 */
[-C--:B------:R-:W-:Y:S03]  /*4300*/  @P3 ISETP.GE.AND P1, PT, R5, R189.reuse, PT ;  /* 0x000000bd0500320c */ /* 0x080fe60003f26270 */
[----:B------:R-:W-:Y:S04]  /*4310*/  FFMA.FTZ R3, R3, c[0x0][0x23c], -R0 ;  /* 0x00008f0003037a23 */ /* 0x000fe80000010800 */
[----:B------:R2:W-:Y:S10]  /*4320*/  MUFU.EX2 R91, R3 ;  /* 0x00000003005b7308 */ /* 0x0005f40000000800 */
[----:B------:R-:W-:Y:S01]  /*4330*/  MUFU.TANH R83, R16 ;  /* 0x0000001000537308 */ /* 0x000fe20000002400 */
[-C--:B----4-:R-:W-:Y:S05]  /*4340*/  FFMA.FTZ R4, R81, -R186.reuse, R85 ;  /* 0x800000ba51047223 */ /* 0x090fea0000010055 */
[----:B------:R-:W-:Y:S04]  /*4350*/  @P3 FSEL R4, R4, -INF , !P0 ;  /* 0xff80000004043808 */ /* 0x000fe80004000000 */
[----:B------:R-:W1:Y:S01]  /*4360*/  MUFU.TANH R79, R17 ;  /* 0x00000011004f7308 */ /* 0x000e620000002400 */
[----:B------:R-:W-:Y:S02]  /*4370*/  FFMA.FTZ R4, R4, c[0x0][0x23c], -R2 ;  /* 0x00008f0004047a23 */ /* 0x000fe40000010802 */
[-C--:B--2---:R-:W-:Y:S07]  /*4380*/  FFMA.FTZ R3, R80, -R186.reuse, R84 ;  /* 0x800000ba50037223 */ /* 0x084fee0000010054 */
[----:B------:R2:W-:Y:S01]  /*4390*/  MUFU.EX2 R90, R4 ;  /* 0x00000004005a7308 */ /* 0x0005e20000000800 */
[----:B------:R-:W-:Y:S05]  /*43a0*/  @P3 FSEL R3, R3, -INF , !P1 ;  /* 0xff80000003033808 */ /* 0x000fea0004800000 */
[----:B------:R-:W-:Y:S04]  /*43b0*/  FFMA.FTZ R3, R3, c[0x0][0x23c], -R2 ;  /* 0x00008f0003037a23 */ /* 0x000fe80000010802 */
[----:B------:R3:W-:Y:S10]  /*43c0*/  MUFU.EX2 R87, R3 ;  /* 0x0000000300577308 */ /* 0x0007f40000000800 */
[----:B------:R-:W4:Y:S01]  /*43d0*/  MUFU.TANH R149, R18 ;  /* 0x0000001200957308 */ /* 0x000f220000002400 */
[-C--:B--2---:R-:W-:Y:S05]  /*43e0*/  FFMA.FTZ R4, R88, -R186.reuse, R151 ;  /* 0x800000ba58047223 */ /* 0x084fea0000010097 */
[----:B------:R-:W-:Y:S04]  /*43f0*/  @P3 FSEL R4, R4, -INF , !P0 ;  /* 0xff80000004043808 */ /* 0x000fe80004000000 */
[----:B------:R-:W2:Y:S01]  /*4400*/  MUFU.TANH R99, R19 ;  /* 0x0000001300637308 */ /* 0x000ea20000002400 */
[-C--:B------:R-:W-:Y:S01]  /*4410*/  @P3 ISETP.GE.AND P0, PT, R6, R189.reuse, PT ;  /* 0x000000bd0600320c */ /* 0x080fe20003f06270 */
[----:B------:R-:W-:Y:S02]  /*4420*/  FFMA.FTZ R4, R4, c[0x0][0x23c], -R0 ;  /* 0x00008f0004047a23 */ /* 0x000fe40000010800 */
[-C--:B---3--:R-:W-:Y:S06]  /*4430*/  FFMA.FTZ R3, R82, -R186.reuse, R150 ;  /* 0x800000ba52037223 */ /* 0x088fec0000010096 */
[----:B------:R3:W-:Y:S01]  /*4440*/  MUFU.EX2 R92, R4 ;  /* 0x00000004005c7308 */ /* 0x0007e20000000800 */
[----:B------:R-:W-:Y:S02]  /*4450*/  @P3 FSEL R3, R3, -INF , !P1 ;  /* 0xff80000003033808 */ /* 0x000fe40004800000 */
[----:B------:R-:W-:Y:S03]  /*4460*/  @P3 ISETP.GE.AND P1, PT, R7, R189, PT ;  /* 0x000000bd0700320c */ /* 0x000fe60003f26270 */
[----:B------:R-:W-:Y:S02]  /*4470*/  FFMA.FTZ R5, R3, c[0x0][0x23c], -R0 ;  /* 0x00008f0003057a23 */ /* 0x000fe40000010800 */
[-C--:B-1----:R-:W-:Y:S02]  /*4480*/  FFMA.FTZ R3, R76, -R186.reuse, R79 ;  /* 0x800000ba4c037223 */ /* 0x082fe4000001004f */
[----:B------:R1:W1:Y:S03]  /*4490*/  MUFU.EX2 R88, R5 ;  /* 0x0000000500587308 */ /* 0x0002660000000800 */
[----:B------:R-:W-:Y:S01]  /*44a0*/  @P3 FSEL R3, R3, -INF , !P1 ;  /* 0xff80000003033808 */ /* 0x000fe20004800000 */
[----:B---3--:R-:W-:Y:S05]  /*44b0*/  FFMA.FTZ R4, R77, -R186, R83 ;  /* 0x800000ba4d047223 */ /* 0x008fea0000010053 */
[----:B------:R-:W-:Y:S05]  /*44c0*/  @P3 FSEL R4, R4, -INF , !P0 ;  /* 0xff80000004043808 */ /* 0x000fea0004000000 */
[--C-:B------:R-:W-:Y:S01]  /*44d0*/  FFMA.FTZ R4, R4, c[0x0][0x23c], -R2.reuse ;  /* 0x00008f0004047a23 */ /* 0x100fe20000010802 */
[----:B-1----:R-:W-:Y:S01]  /*44e0*/  F2FP.PACK_AB R5, R91, R156 ;  /* 0x0000009c5b05723e */ /* 0x002fe200000000ff */
[----:B------:R-:W-:Y:S02]  /*44f0*/  FFMA.FTZ R2, R3, c[0x0][0x23c], -R2 ;  /* 0x00008f0003027a23 */ /* 0x000fe40000010802 */
[----:B----4-:R-:W-:Y:S01]  /*4500*/  FFMA.FTZ R3, R81, -R186, R149 ;  /* 0x800000ba51037223 */ /* 0x010fe20000010095 */
[----:B------:R1:W-:Y:S04]  /*4510*/  MUFU.EX2 R82, R4 ;  /* 0x0000000400527308 */ /* 0x0003e80000000800 */
[----:B------:R-:W-:Y:S02]  /*4520*/  @P3 FSEL R3, R3, -INF , !P0 ;  /* 0xff80000003033808 */ /* 0x000fe40004000000 */
[----:B------:R-:W-:Y:S03]  /*4530*/  IADD3 R76, P0, R227, R210, RZ ;  /* 0x000000d2e34c7210 */ /* 0x000fe60007f1e0ff */
[--C-:B------:R-:W-:Y:S01]  /*4540*/  FFMA.FTZ R3, R3, c[0x0][0x23c], -R0.reuse ;  /* 0x00008f0003037a23 */ /* 0x100fe20000010800 */
[----:B------:R2:W3:Y:S01]  /*4550*/  MUFU.EX2 R78, R2 ;  /* 0x00000002004e7308 */ /* 0x0004e20000000800 */
[----:B------:R-:W-:Y:S02]  /*4560*/  IADD3.X R77, R226, R209, RZ, P0, !PT ;  /* 0x000000d1e24d7210 */ /* 0x000fe400007fe4ff */
[C---:B------:R-:W-:Y:S04]  /*4570*/  LEA R184, P0, R159.reuse, R184, 0x2 ;  /* 0x000000b89fb87211 */ /* 0x040fe800078010ff */
[----:B------:R-:W-:Y:S03]  /*4580*/  LEA.HI.X.SX32 R185, R159, R185, 0x2, P0 ;  /* 0x000000b99fb97211 */ /* 0x000fe600000f16ff */
[----:B------:R4:W-:Y:S01]  /*4590*/  MUFU.EX2 R81, R3 ;  /* 0x0000000300517308 */ /* 0x0009e20000000800 */
[----:B-1----:R-:W-:Y:S01]  /*45a0*/  F2FP.PACK_AB R4, R87, R90 ;  /* 0x0000005a5704723e */ /* 0x002fe200000000ff */
[----:B--2---:R-:W-:Y:S05]  /*45b0*/  FFMA.FTZ R2, R80, -R186, R99 ;  /* 0x800000ba50027223 */ /* 0x004fea0000010063 */
[----:B------:R-:W-:Y:S05]  /*45c0*/  @P3 FSEL R2, R2, -INF , !P1 ;  /* 0xff80000002023808 */ /* 0x000fea0004800000 */
[----:B------:R-:W-:Y:S01]  /*45d0*/  FFMA.FTZ R0, R2, c[0x0][0x23c], -R0 ;  /* 0x00008f0002007a23 */ /* 0x000fe20000010800 */
[----:B----4-:R-:W-:Y:S02]  /*45e0*/  F2FP.PACK_AB R3, R97, R98 ;  /* 0x000000626103723e */ /* 0x010fe400000000ff */
[----:B------:R-:W-:Y:S01]  /*45f0*/  F2FP.PACK_AB R2, R157, R158 ;  /* 0x0000009e9d02723e */ /* 0x000fe200000000ff */
[----:B------:R1:W2:Y:S02]  /*4600*/  MUFU.EX2 R80, R0 ;  /* 0x0000000000507308 */ /* 0x0002a40000000800 */
[----:B------:R4:W-:Y:S04]  /*4610*/  STS [R201+0x20000], R3 ;  /* 0x02000003c9007388 */ /* 0x0009e80000000800 */
[----:B------:R3:W-:Y:S04]  /*4620*/  STS [R201+0x20400], R2 ;  /* 0x02040002c9007388 */ /* 0x0007e80000000800 */
[----:B------:R-:W-:Y:S01]  /*4630*/  STS [R204+0x20400], R5 ;  /* 0x02040005cc007388 */ /* 0x000fe20000000800 */
[----:B-1----:R-:W-:Y:S02]  /*4640*/  F2FP.PACK_AB R0, R89, R94 ;  /* 0x0000005e5900723e */ /* 0x002fe400000000ff */
[----:B----4-:R-:W-:Y:S03]  /*4650*/  F2FP.PACK_AB R3, R88, R92 ;  /* 0x0000005c5803723e */ /* 0x010fe600000000ff */
[----:B------:R2:W-:Y:S01]  /*4660*/  STS [R204+0x20000], R0 ;  /* 0x02000000cc007388 */ /* 0x0005e20000000800 */
[----:B---3--:R-:W-:Y:S03]  /*4670*/  F2FP.PACK_AB R2, R78, R82 ;  /* 0x000000524e02723e */ /* 0x008fe600000000ff */
[----:B------:R-:W-:Y:S04]  /*4680*/  STS [R202+0x20000], R4 ;  /* 0x02000004ca007388 */ /* 0x000fe80000000800 */
[----:B------:R1:W-:Y:S04]  /*4690*/  STS [R202+0x20400], R3 ;  /* 0x02040003ca007388 */ /* 0x0003e80000000800 */
[----:B------:R-:W-:Y:S01]  /*46a0*/  STS [R203+0x20000], R2 ;  /* 0x02000002cb007388 */ /* 0x000fe20000000800 */
[----:B--2---:R-:W-:Y:S05]  /*46b0*/  F2FP.PACK_AB R0, R80, R81 ;  /* 0x000000515000723e */ /* 0x004fea00000000ff */
[----:B------:R2:W-:Y:S01]  /*46c0*/  STS [R203+0x20400], R0 ;  /* 0x02040000cb007388 */ /* 0x0005e20000000800 */
[CC--:B-1----:R-:W-:Y:S03]  /*46d0*/  IADD3 R3, R173.reuse, R177.reuse, RZ ;  /* 0x000000b1ad037210 */ /* 0x0c2fe60007ffe0ff */
[----:B------:R-:W-:Y:S08]  /*46e0*/  LDSM.16.M88.4 R16, [R177+0xc000] ;  /* 0x00c00000b110783b */ /* 0x000ff00000000200 */
[----:B------:R-:W1:Y:S08]  /*46f0*/  LDSM.16.M88.4 R8, [R169+0x18000] ;  /* 0x01800000a908783b */ /* 0x000e700000000200 */
[----:B------:R-:W3:Y:S01]  /*4700*/  LDSM.16.M88.4 R68, [R169+0x18800] ;  /* 0x01880000a944783b */ /* 0x000ee20000000200 */
[----:B--2---:R-:W-:Y:S04]  /*4710*/  IADD3 R0, R148, R177, RZ ;  /* 0x000000b194007210 */ /* 0x004fe80007ffe0ff */
[----:B------:R-:W-:Y:S03]  /*4720*/  IADD3 R2, R173, R0, RZ ;  /* 0x00000000ad027210 */ /* 0x000fe60007ffe0ff */
[----:B------:R-:W-:Y:S01]  /*4730*/  LDSM.16.M88.4 R72, [R0+0xc000] ;  /* 0x00c000000048783b */ /* 0x000fe20000000200 */
[C---:B-1----:R-:W-:Y:S08]  /*4740*/  HMMA.16816.F32 R4, R16.reuse, R8, RZ ;  /* 0x000000081004723c */ /* 0x042ff000000018ff */
[C---:B------:R-:W-:Y:S08]  /*4750*/  HMMA.16816.F32 R8, R16.reuse, R10, RZ ;  /* 0x0000000a1008723c */ /* 0x040ff000000018ff */
[C---:B---3--:R-:W-:Y:S08]  /*4760*/  HMMA.16816.F32 R12, R16.reuse, R68, RZ ;  /* 0x00000044100c723c */ /* 0x048ff000000018ff */
        /* <DEDUP_REMOVED lines=56> */
[----:B------:R1:W-:Y:S08]  /*4af0*/  LDSM.16.M88.4 R68, [R0+0x10000] ;  /* 0x010000000044783b */ /* 0x0003f00000000200 */
[----:B------:R-:W2:Y:S08]  /*4b00*/  LDSM.16.M88.4 R72, [R170+0x1c000] ;  /* 0x01c00000aa48783b */ /* 0x000eb00000000200 */
[----:B-1----:R-:W3:Y:S01]  /*4b10*/  LDG.E R0, [R76.64+0x20] ;  /* 0x000020064c007981 */ /* 0x002ee2000c1e1900 */
[C---:B--2---:R-:W-:Y:S08]  /*4b20*/  HMMA.16816.F32 R4, R68.reuse, R72, R4 ;  /* 0x000000484404723c */ /* 0x044ff00000001804 */
[C---:B------:R-:W-:Y:S01]  /*4b30*/  HMMA.16816.F32 R8, R68.reuse, R74, R8 ;  /* 0x0000004a4408723c */ /* 0x040fe20000001808 */
[----:B------:R-:W1:Y:S07]  /*4b40*/  LDSM.16.M88.4 R72, [R170+0x1c800] ;  /* 0x01c80000aa48783b */ /* 0x000e6e0000000200 */
[C---:B-1----:R-:W-:Y:S08]  /*4b50*/  HMMA.16816.F32 R12, R68.reuse, R72, R12 ;  /* 0x00000048440c723c */ /* 0x042ff0000000180c */
[----:B------:R-:W-:Y:S01]  /*4b60*/  HMMA.16816.F32 R16, R68, R74, R16 ;  /* 0x0000004a4410723c */ /* 0x000fe20000001810 */
[----:B------:R1:W-:Y:S08]  /*4b70*/  LDSM.16.M88.4 R68, [R3+0x10000] ;  /* 0x010000000344783b */ /* 0x0003f00000000200 */
[----:B------:R-:W2:Y:S08]  /*4b80*/  LDSM.16.M88.4 R72, [R172+0x1c000] ;  /* 0x01c00000ac48783b */ /* 0x000eb00000000200 */
[----:B-1----:R-:W4:Y:S01]  /*4b90*/  LDG.E R3, [R76.64] ;  /* 0x000000064c037981 */ /* 0x002f22000c1e1900 */
[C---:B--2---:R-:W-:Y:S08]  /*4ba0*/  HMMA.16816.F32 R4, R68.reuse, R72, R4 ;  /* 0x000000484404723c */ /* 0x044ff00000001804 */
[C---:B------:R-:W-:Y:S01]  /*4bb0*/  HMMA.16816.F32 R8, R68.reuse, R74, R8 ;  /* 0x0000004a4408723c */ /* 0x040fe20000001808 */
[----:B------:R-:W1:Y:S07]  /*4bc0*/  LDSM.16.M88.4 R72, [R172+0x1c800] ;  /* 0x01c80000ac48783b */ /* 0x000e6e0000000200 */
[C---:B-1----:R-:W-:Y:S08]  /*4bd0*/  HMMA.16816.F32 R12, R68.reuse, R72, R12 ;  /* 0x00000048440c723c */ /* 0x042ff0000000180c */
[----:B------:R-:W-:Y:S01]  /*4be0*/  HMMA.16816.F32 R16, R68, R74, R16 ;  /* 0x0000004a4410723c */ /* 0x000fe20000001810 */
[----:B------:R1:W-:Y:S08]  /*4bf0*/  LDSM.16.M88.4 R68, [R2+0x10000] ;  /* 0x010000000244783b */ /* 0x0003f00000000200 */
[----:B------:R-:W2:Y:S03]  /*4c00*/  LDSM.16.M88.4 R72, [R171+0x1c000] ;  /* 0x01c00000ab48783b */ /* 0x000ea60000000200 */
[----:B-1----:R-:W-:Y:S04]  /*4c10*/  FFMA.FTZ R2, -R93, R93, 1 ;  /* 0x3f8000005d027423 */ /* 0x002fe8000001015d */
[----:B------:R-:W-:Y:S01]  /*4c20*/  FMUL.FTZ R2, R2, c[0x0][0x2ec] ;  /* 0x0000bb0002027a20 */ /* 0x000fe20000410000 */
[C---:B--2---:R-:W-:Y:S08]  /*4c30*/  HMMA.16816.F32 R4, R68.reuse, R72, R4 ;  /* 0x000000484404723c */ /* 0x044ff00000001804 */
[C---:B------:R-:W-:Y:S01]  /*4c40*/  HMMA.16816.F32 R8, R68.reuse, R74, R8 ;  /* 0x0000004a4408723c */ /* 0x040fe20000001808 */
[----:B------:R-:W1:Y:S07]  /*4c50*/  LDSM.16.M88.4 R72, [R171+0x1c800] ;  /* 0x01c80000ab48783b */ /* 0x000e6e0000000200 */
[C---:B-1----:R-:W-:Y:S07]  /*4c60*/  HMMA.16816.F32 R12, R68.reuse, R72, R12 ;  /* 0x00000048440c723c */ /* 0x042fee000000180c */
[----:B------:R-:W-:Y:S01]  /*4c70*/  FFMA.FTZ R73, -R85, R85, 1 ;  /* 0x3f80000055497423 */ /* 0x000fe20000010155 */
[----:B------:R-:W-:Y:S04]  /*4c80*/  HMMA.16816.F32 R16, R68, R74, R16 ;  /* 0x0000004a4410723c */ /* 0x000fe80000001810 */
[----:B------:R-:W-:Y:S02]  /*4c90*/  FFMA.FTZ R72, -R84, R84, 1 ;  /* 0x3f80000054487423 */ /* 0x000fe40000010154 */
[----:B------:R-:W-:Y:S02]  /*4ca0*/  FMUL.FTZ R73, R73, c[0x0][0x2ec] ;  /* 0x0000bb0049497a20 */ /* 0x000fe40000410000 */
[----:B------:R-:W-:Y:S04]  /*4cb0*/  FFMA.FTZ R69, -R96, R96, 1 ;  /* 0x3f80000060457423 */ /* 0x000fe80000010160 */
[----:B------:R-:W-:Y:S02]  /*4cc0*/  FMUL.FTZ R69, R69, c[0x0][0x2ec] ;  /* 0x0000bb0045457a20 */ /* 0x000fe40000410000 */
[----:B------:R-:W-:Y:S02]  /*4cd0*/  FMUL.FTZ R72, R72, c[0x0][0x2ec] ;  /* 0x0000bb0048487a20 */ /* 0x000fe40000410000 */
[----:B------:R-:W-:Y:S02]  /*4ce0*/  FFMA.FTZ R71, -R83, R83, 1 ;  /* 0x3f80000053477423 */ /* 0x000fe40000010153 */
[----:B------:R-:W-:Y:S02]  /*4cf0*/  FFMA.FTZ R70, -R79, R79, 1 ;  /* 0x3f8000004f467423 */ /* 0x000fe4000001014f */
[----:B------:R-:W-:Y:S02]  /*4d00*/  FMUL.FTZ R71, R71, c[0x0][0x2ec] ;  /* 0x0000bb0047477a20 */ /* 0x000fe40000410000 */
[----:B------:R-:W-:Y:S02]  /*4d10*/  FMUL.FTZ R70, R70, c[0x0][0x2ec] ;  /* 0x0000bb0046467a20 */ /* 0x000fe40000410000 */
[----:B---3--:R-:W-:Y:S02]  /*4d20*/  FADD.FTZ R18, -R0, R18 ;  /* 0x0000001200127221 */ /* 0x008fe40000010100 */
[----:B------:R-:W-:Y:S04]  /*4d30*/  FFMA.FTZ R68, -R86, R86, 1 ;  /* 0x3f80000056447423 */ /* 0x000fe80000010156 */
[----:B------:R-:W-:Y:S02]  /*4d40*/  FMUL.FTZ R68, R68, c[0x0][0x2ec] ;  /* 0x0000bb0044447a20 */ /* 0x000fe40000410000 */
[C---:B----4-:R-:W-:Y:S02]  /*4d50*/  FADD.FTZ R4, -R3.reuse, R4 ;  /* 0x0000000403047221 */ /* 0x050fe40000010100 */
[----:B------:R-:W-:Y:S02]  /*4d60*/  FADD.FTZ R5, -R3, R5 ;  /* 0x0000000503057221 */ /* 0x000fe40000010100 */
[----:B------:R-:W-:Y:S02]  /*4d70*/  FMUL.FTZ R75, R98, R4 ;  /* 0x00000004624b7220 */ /* 0x000fe40000410000 */
[----:B------:R-:W-:Y:S02]  /*4d80*/  FMUL.FTZ R74, R97, R5 ;  /* 0x00000005614a7220 */ /* 0x000fe40000410000 */
[----:B------:R-:W-:Y:S02]  /*4d90*/  FFMA.FTZ R4, -R95, R95, 1 ;  /* 0x3f8000005f047423 */ /* 0x000fe4000001015f */
[C---:B------:R-:W-:Y:S02]  /*4da0*/  FADD.FTZ R5, -R3.reuse, R8 ;  /* 0x0000000803057221 */ /* 0x040fe40000010100 */
[----:B------:R-:W-:Y:S02]  /*4db0*/  FMUL.FTZ R4, R4, c[0x0][0x2ec] ;  /* 0x0000bb0004047a20 */ /* 0x000fe40000410000 */
[----:B------:R-:W-:Y:S02]  /*4dc0*/  FMUL.FTZ R74, R2, R74 ;  /* 0x0000004a024a7220 */ /* 0x000fe40000410000 */
[C---:B------:R-:W-:Y:S02]  /*4dd0*/  FADD.FTZ R2, -R3.reuse, R12 ;  /* 0x0000000c03027221 */ /* 0x040fe40000010100 */
[C---:B------:R-:W-:Y:S02]  /*4de0*/  FADD.FTZ R13, -R3.reuse, R13 ;  /* 0x0000000d030d7221 */ /* 0x040fe40000010100 */
[C---:B------:R-:W-:Y:S02]  /*4df0*/  FADD.FTZ R8, -R3.reuse, R9 ;  /* 0x0000000903087221 */ /* 0x040fe40000010100 */
[----:B------:R-:W-:Y:S02]  /*4e00*/  FMUL.FTZ R5, R94, R5 ;  /* 0x000000055e057220 */ /* 0x000fe40000410000 */
[----:B------:R-:W-:Y:S02]  /*4e10*/  FMUL.FTZ R75, R4, R75 ;  /* 0x0000004b044b7220 */ /* 0x000fe40000410000 */
        /* <DEDUP_REMOVED lines=10> */
[----:B------:R-:W-:Y:S02]  /*4ec0*/  FFMA.FTZ R17, -R155, R155, 1 ;  /* 0x3f8000009b117423 */ /* 0x000fe4000001019b */
[----:B------:R-:W-:Y:S02]  /*4ed0*/  FFMA.FTZ R16, -R154, R154, 1 ;  /* 0x3f8000009a107423 */ /* 0x000fe4000001019a */
[----:B------:R-:W-:Y:S02]  /*4ee0*/  FMUL.FTZ R4, R82, R4 ;  /* 0x0000000452047220 */ /* 0x000fe40000410000 */
[----:B------:R-:W-:Y:S02]  /*4ef0*/  FMUL.FTZ R2, R158, R2 ;  /* 0x000000029e027220 */ /* 0x000fe40000410000 */
[----:B------:R-:W-:Y:S02]  /*4f00*/  FMUL.FTZ R3, R157, R3 ;  /* 0x000000039d037220 */ /* 0x000fe40000410000 */
        /* <DEDUP_REMOVED lines=44> */
[----:B------:R-:W-:Y:S01]  /*51d0*/  LOP3.LUT R0, R196, 0x1, RZ, 0xc0, !PT ;  /* 0x00000001c4007812 */ /* 0x000fe200078ec0ff */
[----:B------:R-:W-:Y:S03]  /*51e0*/  IMAD.MOV.U32 R4, RZ, RZ, -0x6000 ;  /* 0xffffa000ff047424 */ /* 0x000fe600078e00ff */
[----:B------:R-:W-:Y:S02]  /*51f0*/  LEA R2, P0, R3, R194, 0x1 ;  /* 0x000000c203027211 */ /* 0x000fe400078008ff */
[----:B------:R-:W-:Y:S02]  /*5200*/  ISETP.NE.U32.AND P6, PT, R0, 0x1, PT ;  /* 0x000000010000780c */ /* 0x000fe40003fc5070 */
[----:B------:R-:W-:Y:S02]  /*5210*/  SHF.R.S32.HI R5, RZ, 0x1f, R3 ;  /* 0x0000001fff057819 */ /* 0x000fe40000011403 */
[----:B------:R-:W-:Y:S02]  /*5220*/  SEL R4, R4, 0x6000, !P6 ;  /* 0x0000600004047807 */ /* 0x000fe40007000000 */
[C---:B------:R-:W-:Y:S02]  /*5230*/  @!P3 LEA R10, P6, R11.reuse, R2, 0x6 ;  /* 0x000000020b0ab211 */ /* 0x040fe400078c30ff */
[----:B------:R-:W-:Y:S01]  /*5240*/  LEA R0, P5, R11, R3, 0x5 ;  /* 0x000000030b007211 */ /* 0x000fe200078a28ff */
[--C-:B------:R-:W-:Y:S01]  /*5250*/  IMAD.IADD R183, R183, 0x1, R4.reuse ;  /* 0x00000001b7b77824 */ /* 0x100fe200078e0204 */
[----:B------:R-:W-:Y:S01]  /*5260*/  LEA.HI.X.SX32 R3, R3, R195, 0x1, P0 ;  /* 0x000000c303037211 */ /* 0x000fe200000f0eff */
[--C-:B------:R-:W-:Y:S01]  /*5270*/  IMAD.IADD R190, R190, 0x1, R4.reuse ;  /* 0x00000001bebe7824 */ /* 0x100fe200078e0204 */
[-C--:B------:R-:W-:Y:S01]  /*5280*/  @!P1 LEA R6, P0, R0, R194.reuse, 0x1 ;  /* 0x000000c200069211 */ /* 0x080fe200078008ff */
[----:B------:R-:W-:Y:S01]  /*5290*/  IMAD.IADD R176, R176, 0x1, R4 ;  /* 0x00000001b0b07824 */ /* 0x000fe200078e0204 */
[----:B------:R1:W-:Y:S01]  /*52a0*/  @P3 STS [R183], RZ ;  /* 0x000000ffb7003388 */ /* 0x0003e20000000800 */
[C-C-:B------:R-:W-:Y:S02]  /*52b0*/  LEA.HI.X R5, R11.reuse, R5, R76.reuse, 0x5, P5 ;  /* 0x000000050b057211 */ /* 0x140fe400028f2c4c */
[----:B------:R-:W-:Y:S01]  /*52c0*/  @!P3 LEA.HI.X R11, R11, R3, R76, 0x6, P6 ;  /* 0x000000030b0bb211 */ /* 0x000fe200030f344c */
[----:B------:R1:W-:Y:S01]  /*52d0*/  @P3 STS [R183+0x4], RZ ;  /* 0x000004ffb7003388 */ /* 0x0003e20000000800 */
[C---:B------:R-:W-:Y:S01]  /*52e0*/  @!P2 LEA R8, P5, R0.reuse, R194, 0x1 ;  /* 0x000000c20008a211 */ /* 0x040fe200078a08ff */
[----:B------:R-:W-:Y:S01]  /*52f0*/  IMAD.MOV.U32 R194, RZ, RZ, R2 ;  /* 0x000000ffffc27224 */ /* 0x000fe200078e0002 */
[CCC-:B------:R-:W-:Y:S01]  /*5300*/  @!P1 LEA.HI.X R7, R0.reuse, R195.reuse, R5.reuse, 0x1, P0 ;  /* 0x000000c300079211 */ /* 0x1c0fe200000f0c05 */
[----:B------:R1:W-:Y:S01]  /*5310*/  @P3 STS [R183+0x8], RZ ;  /* 0x000008ffb7003388 */ /* 0x0003e20000000800 */
[----:B------:R-:W-:Y:S01]  /*5320*/  @!P2 LEA.HI.X R9, R0, R195, R5, 0x1, P5 ;  /* 0x000000c30009a211 */ /* 0x000fe200028f0c05 */
[----:B------:R-:W-:Y:S02]  /*5330*/  IMAD.MOV.U32 R195, RZ, RZ, R3 ;  /* 0x000000ffffc37224 */ /* 0x000fe400078e0003 */
        /* <DEDUP_REMOVED lines=46> */
.L_x_1369:
        /* <DEDUP_REMOVED lines=95> */
[----:B------:R-:W-:Y:S02]  /*5c10*/  SHF.R.S32.HI R5, RZ, 0x1f, R3 ;  /* 0x0000001fff057819 */ /* 0x000fe40000011403 */
[----:B------:R-:W-:Y:S01]  /*5c20*/  LEA R4, P5, R11, R3, 0x5 ;  /* 0x000000030b047211 */ /* 0x000fe200078a28ff */
        /* <DEDUP_REMOVED lines=8> */
[C-C-:B------:R-:W-:Y:S02]  /*5cb0*/  LEA.HI.X R5, R11.reuse, R5, R12.reuse, 0x5, P5 ;  /* 0x000000050b057211 */ /* 0x140fe400028f2c0c */
[----:B------:R-:W-:Y:S01]  /*5cc0*/  @!P3 LEA.HI.X R11, R11, R3, R12, 0x6, P6 ;  /* 0x000000030b0bb211 */ /* 0x000fe200030f340c */
[----:B------:R1:W-:Y:S01]  /*5cd0*/  @P2 STS.128 [R187+0xe000], RZ ;  /* 0x00e000ffbb002388 */ /* 0x0003e20000000c00 */
[C---:B------:R-:W-:Y:S01]  /*5ce0*/  @!P2 LEA R8, P5, R4.reuse, R192, 0x1 ;  /* 0x000000c00408a211 */ /* 0x040fe200078a08ff */
[----:B------:R-:W-:Y:S01]  /*5cf0*/  IMAD.MOV.U32 R192, RZ, RZ, R2 ;  /* 0x000000ffffc07224 */ /* 0x000fe200078e0002 */
[CCC-:B------:R-:W-:Y:S01]  /*5d00*/  @!P1 LEA.HI.X R7, R4.reuse, R193.reuse, R5.reuse, 0x1, P0 ;  /* 0x000000c104079211 */ /* 0x1c0fe200000f0c05 */
        /* <DEDUP_REMOVED lines=27> */
.L_x_1370:
[----:B------:R-:W-:Y:S01]  /*5ec0*/  LDSM.16.M88.4 R96, [R178] ;  /* 0x00000000b260783b */ /* 0x000fe20000000200 */
[C---:B-1----:R-:W-:Y:S02]  /*5ed0*/  IMAD.IADD R3, R178.reuse, 0x1, R148 ;  /* 0x00000001b2037824 */ /* 0x042fe400078e0294 */
[----:B------:R-:W-:Y:S01]  /*5ee0*/  IMAD.IADD R2, R178, 0x1, R173 ;  /* 0x00000001b2027824 */ /* 0x000fe200078e02ad */
[----:B------:R-:W1:Y:S04]  /*5ef0*/  LDSM.16.MT88.4 R16, [R0+0x12000] ;  /* 0x012000000010783b */ /* 0x000e680000004200 */
[----:B------:R-:W2:Y:S04]  /*5f00*/  LDSM.16.M88.4 R92, [R178+0x1000] ;  /* 0x00100000b25c783b */ /* 0x000ea80000000200 */
[----:B------:R-:W3:Y:S04]  /*5f10*/  LDSM.16.MT88.4 R80, [R0+0x14000] ;  /* 0x014000000050783b */ /* 0x000ee80000004200 */
[----:B------:R-:W4:Y:S04]  /*5f20*/  LDSM.16.MT88.4 R148, [R0+0x16000] ;  /* 0x016000000094783b */ /* 0x000f280000004200 */
[----:B------:R-:W-:Y:S04]  /*5f30*/  LDSM.16.MT88.4 R156, [R0+0x12800] ;  /* 0x01280000009c783b */ /* 0x000fe80000004200 */
[----:B------:R-:W3:Y:S04]  /*5f40*/  LDSM.16.M88.4 R152, [R3] ;  /* 0x000000000398783b */ /* 0x000ee80000000200 */
        /* <DEDUP_REMOVED lines=28> */
[----:B------:R2:W3:Y:S07]  /*6110*/  LDSM.16.M88.4 R160, [R2+0x1000] ;  /* 0x0010000002a0783b */ /* 0x0004ee0000000200 */
[----:B------:R-:W-:Y:S01]  /*6120*/  HMMA.16816.F32 R96, R152, R166, R96 ;  /* 0x000000a69860723c */ /* 0x000fe20000001860 */
[----:B------:R-:W4:Y:S04]  /*6130*/  LDSM.16.MT88.4 R152, [R0+0x15000] ;  /* 0x015000000098783b */ /* 0x000f280000004200 */
[----:B------:R-:W4:Y:S03]  /*6140*/  LDSM.16.MT88.4 R164, [R0+0x17000] ;  /* 0x0170000000a4783b */ /* 0x000f260000004200 */
[-C--:B-1----:R-:W-:Y:S05]  /*6150*/  HMMA.16816.F32 R4, R148, R156.reuse, R4 ;  /* 0x0000009c9404723c */ /* 0x082fea0000001804 */
[----:B--2---:R-:W-:Y:S02]  /*6160*/  IMAD.IADD R2, R173, 0x1, R3 ;  /* 0x00000001ad027824 */ /* 0x004fe400078e0203 */
[----:B------:R-:W-:Y:S05]  /*6170*/  IMAD.MOV.U32 R173, RZ, RZ, c[0x0][0x22c] ;  /* 0x00008b00ffad7624 */ /* 0x000fea00078e00ff */
[----:B------:R-:W-:Y:S04]  /*6180*/  IMAD R173, R173, c[0x0][0x1c0], RZ ;  /* 0x00007000adad7a24 */ /* 0x000fe800078e02ff */
[----:B------:R-:W-:Y:S01]  /*6190*/  IMAD R173, R173, 0x18, RZ ;  /* 0x00000018adad7824 */ /* 0x000fe200078e02ff */
[C---:B---3--:R-:W-:Y:S08]  /*61a0*/  HMMA.16816.F32 R8, R160.reuse, R156, R8 ;  /* 0x0000009ca008723c */ /* 0x048ff00000001808 */
[-C--:B------:R-:W-:Y:S08]  /*61b0*/  HMMA.16816.F32 R12, R160, R158.reuse, R12 ;  /* 0x0000009ea00c723c */ /* 0x080ff0000000180c */
[C---:B------:R-:W-:Y:S01]  /*61c0*/  HMMA.16816.F32 R16, R148.reuse, R158, R16 ;  /* 0x0000009e9410723c */ /* 0x040fe20000001810 */
[----:B------:R-:W-:Y:S07]  /*61d0*/  LDSM.16.MT88.4 R156, [R0+0x13800] ;  /* 0x01380000009c783b */ /* 0x000fee0000004200 */
[-C--:B----4-:R-:W-:Y:S08]  /*61e0*/  HMMA.16816.F32 R68, R148, R152.reuse, R68 ;  /* 0x000000989444723c */ /* 0x090ff00000001844 */
        /* <DEDUP_REMOVED lines=10> */
[----:B------:R3:W4:Y:S03]  /*6290*/  LDSM.16.MT88.4 R164, [R0+0x17800] ;  /* 0x0178000000a4783b */ /* 0x0007260000004200 */
[-C--:B-1----:R-:W-:Y:S05]  /*62a0*/  HMMA.16816.F32 R4, R152, R156.reuse, R4 ;  /* 0x0000009c9804723c */ /* 0x082fea0000001804 */
[C---:B--2---:R-:W-:Y:S04]  /*62b0*/  LEA R2, P1, R191.reuse, R184, 0x2 ;  /* 0x000000b8bf027211 */ /* 0x044fe800078210ff */
[-C--:B------:R-:W-:Y:S03]  /*62c0*/  LEA.HI.X.SX32 R3, R191, R185.reuse, 0x2, P1 ;  /* 0x000000b9bf037211 */ /* 0x080fe600008f16ff */
[----:B---3--:R-:W-:Y:S04]  /*62d0*/  IMAD.MOV.U32 R0, RZ, RZ, c[0x0][0x22c] ;  /* 0x00008b00ff007624 */ /* 0x008fe800078e00ff */
[----:B------:R-:W-:Y:S01]  /*62e0*/  IMAD R0, R0, c[0x0][0x1c0], RZ ;  /* 0x0000700000007a24 */ /* 0x000fe200078e02ff */
[C---:B------:R-:W-:Y:S04]  /*62f0*/  HMMA.16816.F32 R8, R160.reuse, R156, R8 ;  /* 0x0000009ca008723c */ /* 0x040fe80000001808 */
        /* <DEDUP_REMOVED lines=9> */
[-C--:B----4-:R-:W-:Y:S08]  /*6390*/  HMMA.16816.F32 R68, R152, R148.reuse, R68 ;  /* 0x000000949844723c */ /* 0x090ff00000001844 */
        /* <DEDUP_REMOVED lines=28> */
[-C--:B--2---:R-:W-:Y:S03]  /*6560*/  LEA R4, P0, R173, R184.reuse, 0x2 ;  /* 0x000000b8ad047211 */ /* 0x084fe600078010ff */
[----:B------:R1:W-:Y:S01]  /*6570*/  RED.E.ADD.F32.FTZ.RN.STRONG.GPU [R148.64], R9 ;  /* 0x000000099400798e */ /* 0x0003e2000c10e786 */
[-C--:B------:R-:W-:Y:S01]  /*6580*/  LEA.HI.X.SX32 R7, R0, R185.reuse, 0x2, P1 ;  /* 0x000000b900077211 */ /* 0x080fe200008f16ff */
[----:B------:R-:W-:Y:S01]  /*6590*/  IMAD.IADD R0, R191, 0x1, R240 ;  /* 0x00000001bf007824 */ /* 0x000fe200078e02f0 */
[-C--:B------:R-:W-:Y:S01]  /*65a0*/  LEA.HI.X.SX32 R5, R173, R185.reuse, 0x2, P0 ;  /* 0x000000b9ad057211 */ /* 0x080fe200000f16ff */
[----:B------:R-:W-:Y:S01]  /*65b0*/  IMAD.IADD R173, R191, 0x1, R241 ;  /* 0x00000001bfad7824 */ /* 0x000fe200078e02f1 */
        /* <DEDUP_REMOVED lines=352> */
.L_x_1372:
        /* <DEDUP_REMOVED lines=15> */
.L_x_1373:
[----:B------:R-:W-:Y:S01]  /*7cb0*/  BAR.SYNC.DEFER_BLOCKING 0x0 ;  /* 0x0000000000007b1d */ /* 0x000fe20000010000 */
[----:B------:R-:W-:Y:S01]  /*7cc0*/  MOV R22, R198 ;  /* 0x000000c600167202 */ /* 0x000fe20000000f00 */
[----:B------:R-:W-:Y:S01]  /*7cd0*/  IMAD R21, R250, -0x40, R189 ;  /* 0xffffffc0fa157824 */ /* 0x000fe200078e02bd */
[----:B------:R-:W-:Y:S01]  /*7ce0*/  MOV R23, R199 ;  /* 0x000000c700177202 */ /* 0x000fe20000000f00 */
[----:B------:R-:W-:Y:S01]  /*7cf0*/  IMAD R0, R251, c[0x0][0x3a0], RZ ;  /* 0x0000e800fb007a24 */ /* 0x000fe200078e02ff */
[----:B------:R-:W-:Y:S01]  /*7d00*/  SHF.R.S32.HI R38, RZ, 0x1f, R230 ;  /* 0x0000001fff267819 */ /* 0x000fe200000114e6 */
        /* <DEDUP_REMOVED lines=8> */
[----:B------:R2:W3:Y:S01]  /*7d90*/  LDS.128 R32, [R187+0x13000] ;  /* 0x01300000bb207984 */ /* 0x0004e20000000c00 */
[----:B------:R-:W-:-:S03]  /*7da0*/  IMAD.WIDE.U32 R4, R232, c[0x0][0x3b8], R2 ;  /* 0x0000ee00e8047a25 */ /* 0x000fc600078e0002 */
[----:B------:R2:W4:Y:S02]  /*7db0*/  LDS.128 R28, [R187+0x15000] ;  /* 0x01500000bb1c7984 */ /* 0x0005240000000c00 */
[----:B------:R-:W-:Y:S02]  /*7dc0*/  IADD3 R20, R5, R0, RZ ;  /* 0x0000000005147210 */ /* 0x000fe40007ffe0ff */
[----:B------:R2:W1:Y:S04]  /*7dd0*/  LDS.128 R24, [R187+0x17000] ;  /* 0x01700000bb187984 */ /* 0x0004680000000c00 */
        /* <DEDUP_REMOVED lines=8> */
[----:B------:R-:W2:Y:S01]  /*7e60*/  LDS.128 R16, [R187+0x14000] ;  /* 0x01400000bb107984 */ /* 0x000ea20000000c00 */
[----:B------:R-:W-:Y:S01]  /*7e70*/  MOV R3, R20 ;  /* 0x0000001400037202 */ /* 0x000fe20000000f00 */
[----:B------:R-:W-:Y:S01]  /*7e80*/  IMAD R0, R38, c[0x0][0x3a0], RZ ;  /* 0x0000e80026007a24 */ /* 0x000fe200078e02ff */
[----:B------:R-:W-:Y:S01]  /*7e90*/  ISETP.GE.AND P2, PT, R207, c[0x0][0x220], PT ;  /* 0x00008800cf007a0c */ /* 0x000fe20003f46270 */
[----:B------:R-:W4:Y:S01]  /*7ea0*/  LDS.128 R12, [R187+0x16000] ;  /* 0x01600000bb0c7984 */ /* 0x000f220000000c00 */
[----:B------:R-:W-:Y:S01]  /*7eb0*/  IMAD.MOV.U32 R2, RZ, RZ, R4 ;  /* 0x000000ffff027224 */ /* 0x000fe200078e0004 */
[----:B------:R-:W-:Y:S01]  /*7ec0*/  ISETP.GE.AND P1, PT, R208, c[0x0][0x220], PT ;  /* 0x00008800d0007a0c */ /* 0x000fe20003f26270 */
[----:B------:R-:W-:-:S02]  /*7ed0*/  IMAD R0, R230, c[0x0][0x3a4], R0 ;  /* 0x0000e900e6007a24 */ /* 0x000fc400078e0200 */
[----:B------:R-:W-:-:S03]  /*7ee0*/  IMAD.WIDE.U32 R6, R230, c[0x0][0x3a0], R2 ;  /* 0x0000e800e6067a25 */ /* 0x000fc600078e0002 */
[----:B------:R-:W3:Y:S01]  /*7ef0*/  @!P3 LDS.128 R8, [R187+0x12000] ;  /* 0x01200000bb08b984 */ /* 0x000ee20000000c00 */
[----:B------:R-:W-:Y:S01]  /*7f00*/  IMAD.IADD R0, R7, 0x1, R0 ;  /* 0x0000000107007824 */ /* 0x000fe200078e0200 */
[----:B------:R-:W-:-:S04]  /*7f10*/  LEA R2, P0, R6, c[0x0][0x340], 0x1 ;  /* 0x0000d00006027a11 */ /* 0x000fc800078008ff */
[----:B------:R-:W-:-:S05]  /*7f20*/  LEA.HI.X R3, R6, c[0x0][0x344], R0, 0x1, P0 ;  /* 0x0000d10006037a11 */ /* 0x000fca00000f0c00 */
[----:B--2---:R2:W-:Y:S04]  /*7f30*/  @!P2 STG.E.128 [R2.64+0x80], R16 ;  /* 0x000080100200a986 */ /* 0x0045e8000c101d06 */
[----:B----4-:R2:W-:Y:S04]  /*7f40*/  @!P1 STG.E.128 [R2.64+0x100], R12 ;  /* 0x0001000c02009986 */ /* 0x0105e8000c101d06 */
[----:B---3--:R2:W-:Y:S02]  /*7f50*/  @!P3 STG.E.128 [R2.64], R8 ;  /* 0x000000080200b986 */ /* 0x0085e4000c101d06 */
.L_x_1375:
[----:B------:R-:W-:Y:S05]  /*7f60*/  BSYNC B0 ;  /* 0x0000000000007941 */ /* 0x000fea0003800000 */
.L_x_1374:
[----:B------:R-:W-:Y:S01]  /*7f70*/  IADD3 R0, R230, 0x20, RZ ;  /* 0x00000020e6007810 */ /* 0x000fe20007ffe0ff */
[----:B------:R-:W-:Y:S03]  /*7f80*/  BSSY B0, `(.L_x_1376) ;  /* 0x0000013000007945 */ /* 0x000fe60003800000 */
[----:B------:R-:W-:-:S13]  /*7f90*/  ISETP.GE.AND P3, PT, R0, R21, PT ;  /* 0x000000150000720c */ /* 0x000fda0003f66270 */
[----:B------:R-:W-:Y:S05]  /*7fa0*/  @P3 BRA `(.L_x_1377) ;  /* 0x0000010000003947 */ /* 0x000fea0003800000 */
[----:B------:R-:W-:Y:S02]  /*7fb0*/  IADD3 R0, P0, R230, 0x20, RZ ;  /* 0x00000020e6007810 */ /* 0x000fe40007f1e0ff */
[----:B--2---:R-:W-:Y:S02]  /*7fc0*/  MOV R3, R20 ;  /* 0x0000001400037202 */ /* 0x004fe40000000f00 */
        /* <DEDUP_REMOVED lines=11> */
[----:B---3--:R2:W-:Y:S04]  /*8080*/  @!P2 STG.E.128 [R2.64], R32 ;  /* 0x000000200200a986 */ /* 0x0085e8000c101d06 */
[----:B----4-:R2:W-:Y:S04]  /*8090*/  @!P1 STG.E.128 [R2.64+0x80], R28 ;  /* 0x0000801c02009986 */ /* 0x0105e8000c101d06 */
[----:B-1----:R2:W-:Y:S02]  /*80a0*/  @!P0 STG.E.128 [R2.64+0x100], R24 ;  /* 0x0001001802008986 */ /* 0x0025e4000c101d06 */
.L_x_1377:
[----:B------:R-:W-:Y:S05]  /*80b0*/  BSYNC B0 ;  /* 0x0000000000007941 */ /* 0x000fea0003800000 */
.L_x_1376:
        /* <DEDUP_REMOVED lines=25> */
.L_x_1379:
[----:B------:R-:W-:Y:S05]  /*8250*/  BSYNC B0 ;  /* 0x0000000000007941 */ /* 0x000fea0003800000 */
.L_x_1378:
        /* <DEDUP_REMOVED lines=19> */
.L_x_1350:
        /* <DEDUP_REMOVED lines=19> */
.L_x_1381:
        /* <DEDUP_REMOVED lines=15> */
.L_x_1382:
[----:B------:R-:W-:Y:S01]  /*85b0*/  IMAD R9, R250, -0x40, R189 ;  /* 0xffffffc0fa097824 */ /* 0x000fe200078e02bd */
[----:B------:R-:W-:Y:S01]  /*85c0*/  BSSY B0, `(.L_x_1383) ;  /* 0x000001b000007945 */ /* 0x000fe20003800000 */
[----:B------:R-:W-:Y:S01]  /*85d0*/  IMAD R0, R251, c[0x0][0x3a0], RZ ;  /* 0x0000e800fb007a24 */ /* 0x000fe200078e02ff */
[----:B------:R-:W-:Y:S01]  /*85e0*/  SHF.R.S32.HI R12, RZ, 0x1f, R230 ;  /* 0x0000001fff0c7819 */ /* 0x000fe200000114e6 */
        /* <DEDUP_REMOVED lines=24> */
.L_x_1384:
[----:B------:R-:W-:Y:S05]  /*8770*/  BSYNC B0 ;  /* 0x0000000000007941 */ /* 0x000fea0003800000 */
.L_x_1383:
        /* <DEDUP_REMOVED lines=19> */
.L_x_1386:
[----:B------:R-:W-:Y:S05]  /*88b0*/  BSYNC B0 ;  /* 0x0000000000007941 */ /* 0x000fea0003800000 */
.L_x_1385:
        /* <DEDUP_REMOVED lines=25> */
.L_x_1388:
[----:B------:R-:W-:Y:S05]  /*8a50*/  BSYNC B0 ;  /* 0x0000000000007941 */ /* 0x000fea0003800000 */
.L_x_1387:
        /* <DEDUP_REMOVED lines=16> */
.L_x_1380:
[----:B------:R-:W-:Y:S05]  /*8b60*/  BSYNC B1 ;  /* 0x0000000000017941 */ /* 0x000fea0003800000 */
.L_x_1345:
[----:B------:R-:W-:-:S04]  /*8b70*/  IADD3 R250, R250, c[0x0][0xc], RZ ;  /* 0x00000300fafa7a10 */ /* 0x000fc80007ffe0ff */
[----:B------:R-:W-:-:S13]  /*8b80*/  ISETP.GE.AND P0, PT, R250, UR4, PT ;  /* 0x00000004fa007c0c */ /* 0x000fda000bf06270 */
[----:B------:R-:W-:Y:S01]  /*8b90*/  @P0 CALL.REL.NOINC `(.L_x_1389) ;  /* 0x0000001000000944 */ /* 0x000fe20003c00000 */
[----:B------:R-:W-:Y:S05]  /*8ba0*/  BRA `(.L_x_1390) ;  /* 0xffff7d2000007947 */ /* 0x000fea000383ffff */
.L_x_1389:
[----:B------:R-:W-:Y:S05]  /*8bb0*/  EXIT ;  /* 0x000000000000794d */ /* 0x000fea0003800000 */
.L_x_1391:
        /* <DEDUP_REMOVED lines=12> */
.L_x_1613:


//--------------------- .text._ZN5flash44flash_bwd_dq_dk_dv_loop_seqk_parallel_kernelI23Flash_bwd_kernel_traitsILi192ELi64ELi64ELi8ELi4ELi2ELi2ELb0ELb0EN7cutlass6half_tE19Flash_kernel_traitsILi192ELi64ELi64ELi8ES3_EELb1ELb0ELb1ELb0ELb0ELb1ELb0EEEvNS_16Flash_bwd_paramsE --------------------------
	.section	.text._ZN5flash44flash_bwd_dq_dk_dv_loop_seqk_parallel_kernelI23Flash_bwd_kernel_traitsILi192ELi64ELi64ELi8ELi4ELi2ELi2ELb0ELb0EN7cutlass6half_tE19Flash_kernel_traitsILi192ELi64ELi64ELi8ES3_EELb1ELb0ELb1ELb0ELb0ELb1ELb0EEEvNS_16Flash_bwd_paramsE,"ax",@progbits
	.sectioninfo	@"SHI_REGISTERS=254"
	.align	128
        .global         _ZN5flash44flash_bwd_dq_dk_dv_loop_seqk_parallel_kernelI23Flash_bwd_kernel_traitsILi192ELi64ELi64ELi8ELi4ELi2ELi2ELb0ELb0EN7cutlass6half_tE19Flash_kernel_traitsILi192ELi64ELi64ELi8ES3_EELb1ELb0ELb1ELb0ELb0ELb1ELb0EEEvNS_16Flash_bwd_paramsE
        .type           _ZN5flash44flash_bwd_dq_dk_dv_loop_seqk_parallel_kernelI23Flash_bwd_kernel_traitsILi192ELi64ELi64ELi8ELi4ELi2ELi2ELb0ELb0EN7cutlass6half_tE19Flash_kernel_traitsILi192ELi64ELi64ELi8ES3_EELb1ELb0ELb1ELb0ELb0ELb1ELb0EEEvNS_16Flash_bwd_paramsE,@function
        .size           _ZN5flash44flash_bwd_dq_dk_dv_loop_seqk_parallel_kernelI23Flash_bwd_kernel_traitsILi192ELi64ELi64ELi8ELi4ELi2ELi2ELb0ELb0EN7cutlass6half_tE19Flash_kernel_traitsILi192ELi64ELi64ELi8ES3_EELb1ELb0ELb1ELb0ELb0ELb1ELb0EEEvNS_16Flash_bwd_paramsE,(.L_x_1614 - _ZN5flash44flash_bwd_dq_dk_dv_loop_seqk_parallel_kernelI23Flash_bwd_kernel_traitsILi192ELi64ELi64ELi8ELi4ELi2ELi2ELb0ELb0EN7cutlass6half_tE19Flash_kernel_traitsILi192ELi64ELi64ELi8ES3_EELb1ELb0ELb1ELb0ELb0ELb1ELb0EEEvNS_16Flash_bwd_paramsE)
        .other          _ZN5flash44flash_bwd_dq_dk_dv_loop_seqk_parallel_kernelI23Flash_bwd_kernel_traitsILi192ELi64ELi64ELi8ELi4ELi2ELi2ELb0ELb0EN7cutlass6half_tE19Flash_kernel_traitsILi192ELi64ELi64ELi8ES3_EELb1ELb0ELb1ELb0ELb0ELb1ELb0EEEvNS_16Flash_bwd_paramsE,@"STO_CUDA_ENTRY STV_DEFAULT"
_ZN5flash44flash_bwd_dq_dk_dv_loop_seqk_parallel_kernelI23Flash_bwd_kernel_traitsILi192ELi64ELi64ELi8ELi4ELi2ELi2ELb0ELb0EN7cutlass6half_tE19Flash_kernel_traitsILi192ELi64ELi64ELi8ES3_EELb1ELb0ELb1ELb0ELb0ELb1ELb0EEEvNS_16Flash_bwd_paramsE:
.text._ZN5flash44flash_bwd_dq_dk_dv_loop_seqk_parallel_kernelI23Flash_bwd_kernel_traitsILi192ELi64ELi64ELi8ELi4ELi2ELi2ELb0ELb0EN7cutlass6half_tE19Flash_kernel_traitsILi192ELi64ELi64ELi8ES3_EELb1ELb0ELb1ELb0ELb0ELb1ELb0EEEvNS_16Flash_bwd_paramsE:
        /* <DEDUP_REMOVED lines=19> */
[----:B------:R-:W-:Y:S02]  /*0130*/  SHF.R.S32.HI R0, RZ, 0x4, R5 ;  /* 0x00000004ff007819 */ /* 0x000fe40000011405 */
[CC--:B------:R-:W-:Y:S02]  /*0140*/  LEA.HI R8, R7.reuse, R2.reuse, RZ, 0x5 ;  /* 0x0000000207087211 */ /* 0x0c0fe400078f28ff */
[----:B------:R-:W-:Y:S02]  /*0150*/  LEA.HI R3, R7, R2, RZ, 0x2 ;  /* 0x0000000207037211 */ /* 0x000fe400078f10ff */
[----:B------:R-:W-:-:S02]  /*0160*/  LOP3.LUT R9, R5, 0xfffffff0, RZ, 0xc0, !PT ;  /* 0xfffffff005097812 */ /* 0x000fc400078ec0ff */
[----:B------:R-:W-:Y:S02]  /*0170*/  LEA.HI R5, R5, R0, RZ, 0x1 ;  /* 0x0000000005057211 */ /* 0x000fe400078f08ff */
[CC--:B------:R-:W-:Y:S01]  /*0180*/  LEA.HI R206, R7.reuse, R2.reuse, RZ, 0x7 ;  /* 0x0000000207ce7211 */ /* 0x0c0fe200078f38ff */
[----:B------:R-:W-:Y:S01]  /*0190*/  IMAD.IADD R12, R2, 0x1, -R9 ;  /* 0x00000001020c7824 */ /* 0x000fe200078e0a09 */
[----:B------:R-:W-:Y:S02]  /*01a0*/  LEA.HI R6, R7, R2, RZ, 0x6 ;  /* 0x0000000207067211 */ /* 0x000fe400078f30ff */
[--C-:B------:R-:W-:Y:S02]  /*01b0*/  SHF.R.S32.HI R7, RZ, 0x2, R3.reuse ;  /* 0x00000002ff077819 */ /* 0x100fe40000011403 */
[----:B------:R-:W-:Y:S02]  /*01c0*/  SHF.R.S32.HI R4, RZ, 0x1f, R3 ;  /* 0x0000001fff047819 */ /* 0x000fe40000011403 */
[----:B------:R-:W-:-:S02]  /*01d0*/  LOP3.LUT R11, R14, 0xfffffff8, RZ, 0xc0, !PT ;  /* 0xfffffff80e0b7812 */ /* 0x000fc400078ec0ff */
[----:B------:R-:W-:Y:S02]  /*01e0*/  LOP3.LUT R13, R8, 0xffffffe0, RZ, 0xc0, !PT ;  /* 0xffffffe0080d7812 */ /* 0x000fe400078ec0ff */
[----:B------:R-:W-:Y:S01]  /*01f0*/  LOP3.LUT R3, R3, 0x7ffffffc, RZ, 0xc0, !PT ;  /* 0x7ffffffc03037812 */ /* 0x000fe200078ec0ff */
[C---:B------:R-:W-:Y:S01]  /*0200*/  IMAD.IADD R11, R2.reuse, 0x1, -R11 ;  /* 0x00000001020b7824 */ /* 0x040fe200078e0a0b */
[----:B------:R-:W-:Y:S01]  /*0210*/  SHF.R.S32.HI R211, RZ, 0x3, R14 ;  /* 0x00000003ffd37819 */ /* 0x000fe2000001140e */
[C---:B------:R-:W-:Y:S01]  /*0220*/  IMAD.IADD R208, R2.reuse, 0x1, -R13 ;  /* 0x0000000102d07824 */ /* 0x040fe200078e0a0d */
        /* <DEDUP_REMOVED lines=9> */
[----:B------:R-:W-:Y:S01]  /*02c0*/  IMAD.SHL.U32 R2, R2, 0x2, RZ ;  /* 0x0000000202027824 */ /* 0x000fe200078e00ff */
[----:B------:R-:W-:-:S02]  /*02d0*/  LOP3.LUT R3, R3, 0x1c0, RZ, 0xc0, !PT ;  /* 0x000001c003037812 */ /* 0x000fc400078ec0ff */
[----:B------:R-:W-:Y:S01]  /*02e0*/  LOP3.LUT R0, R0, 0xfffffffe, RZ, 0xc0, !PT ;  /* 0xfffffffe00007812 */ /* 0x000fe200078ec0ff */
[----:B------:R-:W-:Y:S01]  /*02f0*/  IMAD.IADD R4, R7, 0x1, -R4 ;  /* 0x0000000107047824 */ /* 0x000fe200078e0a04 */
[----:B------:R-:W-:Y:S02]  /*0300*/  LOP3.LUT P4, RZ, R11, 0x2, RZ, 0xc0, !PT ;  /* 0x000000020bff7812 */ /* 0x000fe4000788c0ff */
[----:B------:R-:W-:Y:S01]  /*0310*/  SHF.R.U32.HI R9, RZ, 0x3, R3 ;  /* 0x00000003ff097819 */ /* 0x000fe20000011603 */
[----:B------:R-:W-:Y:S01]  /*0320*/  IMAD.IADD R7, R209, 0x1, -R0 ;  /* 0x00000001d1077824 */ /* 0x000fe200078e0a00 */
[----:B------:R-:W-:Y:S02]  /*0330*/  LOP3.LUT R10, R3, 0x38, R212, 0xf8, !PT ;  /* 0x00000038030a7812 */ /* 0x000fe400078ef8d4 */
[C---:B------:R-:W-:Y:S01]  /*0340*/  LOP3.LUT P3, RZ, R11.reuse, 0x4, RZ, 0xc0, !PT ;  /* 0x000000040bff7812 */ /* 0x040fe2000786c0ff */
[----:B------:R-:W-:Y:S01]  /*0350*/  IMAD.SHL.U32 R11, R11, 0x40, RZ ;  /* 0x000000400b0b7824 */ /* 0x000fe200078e00ff */
[----:B------:R-:W-:-:S02]  /*0360*/  SHF.R.S32.HI R3, RZ, 0x1f, R12 ;  /* 0x0000001fff037819 */ /* 0x000fc4000001140c */
[----:B------:R-:W-:Y:S01]  /*0370*/  LOP3.LUT R9, R10, R9, RZ, 0x3c, !PT ;  /* 0x000000090a097212 */ /* 0x000fe200078e3cff */
[----:B------:R-:W-:Y:S01]  /*0380*/  IMAD.SHL.U32 R10, R7, 0x10, RZ ;  /* 0x00000010070a7824 */ /* 0x000fe200078e00ff */
[----:B------:R-:W-:Y:S02]  /*0390*/  LOP3.LUT R11, R11, 0x1c0, RZ, 0xc0, !PT ;  /* 0x000001c00b0b7812 */ /* 0x000fe400078ec0ff */
[----:B------:R-:W-:Y:S02]  /*03a0*/  LEA.HI R0, R3, R12, RZ, 0x3 ;  /* 0x0000000c03007211 */ /* 0x000fe400078f18ff */
[----:B------:R-:W-:Y:S02]  /*03b0*/  LOP3.LUT R3, R4, 0x1, RZ, 0xc0, !PT ;  /* 0x0000000104037812 */ /* 0x000fe400078ec0ff */
[----:B------:R-:W-:Y:S02]  /*03c0*/  SHF.R.S32.HI R8, RZ, 0x1f, R8 ;  /* 0x0000001fff087819 */ /* 0x000fe40000011408 */
[----:B------:R-:W-:-:S02]  /*03d0*/  LOP3.LUT R197, R11, 0x10, R10, 0xf8, !PT ;  /* 0x000000100bc57812 */ /* 0x000fc400078ef80a */
[----:B------:R-:W-:Y:S02]  /*03e0*/  LOP3.LUT R13, R11, 0x8, R14, 0xf8, !PT ;  /* 0x000000080b0d7812 */ /* 0x000fe400078ef80e */
[----:B------:R-:W-:Y:S01]  /*03f0*/  SHF.R.U32.HI R10, RZ, 0x3, R11 ;  /* 0x00000003ff0a7819 */ /* 0x000fe2000001160b */
[----:B------:R-:W-:Y:S01]  /*0400*/  IMAD.SHL.U32 R11, R5, 0x200, RZ ;  /* 0x00000200050b7824 */ /* 0x000fe200078e00ff */
[----:B------:R-:W-:Y:S02]  /*0410*/  ISETP.NE.U32.AND P0, PT, R3, 0x1, PT ;  /* 0x000000010300780c */ /* 0x000fe40003f05070 */
[----:B------:R-:W-:Y:S02]  /*0420*/  LEA.HI R8, R8, R209, RZ, 0x2 ;  /* 0x000000d108087211 */ /* 0x000fe400078f10ff */
[C---:B------:R-:W-:Y:S01]  /*0430*/  LOP3.LUT R205, R0.reuse, 0xfffffff8, RZ, 0xc0, !PT ;  /* 0xfffffff800cd7812 */ /* 0x040fe200078ec0ff */
[----:B------:R-:W-:Y:S01]  /*0440*/  IMAD.SHL.U32 R0, R0, 0x40, RZ ;  /* 0x0000004000007824 */ /* 0x000fe200078e00ff */
[----:B------:R-:W-:Y:S01]  /*0450*/  LOP3.LUT R3, R13, R10, RZ, 0x3c, !PT ;  /* 0x0000000a0d037212 */ /* 0x000fe200078e3cff */
[C---:B------:R-:W-:Y:S01]  /*0460*/  IMAD.SHL.U32 R13, R4.reuse, 0x40, RZ ;  /* 0x00000040040d7824 */ /* 0x040fe200078e00ff */
[----:B------:R-:W-:Y:S01]  /*0470*/  R2P PR, R4, 0x6 ;  /* 0x0000000604007804 */ /* 0x000fe20000000000 */
[----:B------:R-:W-:Y:S01]  /*0480*/  IMAD.IADD R205, R12, 0x1, -R205 ;  /* 0x000000010ccd7824 */ /* 0x000fe200078e0acd */
[----:B------:R-:W-:-:S02]  /*0490*/  SHF.R.S32.HI R206, RZ, 0x7, R206 ;  /* 0x00000007ffce7819 */ /* 0x000fc400000114ce */
[----:B------:R-:W-:Y:S02]  /*04a0*/  LOP3.LUT R4, R8, 0xfffffffc, RZ, 0xc0, !PT ;  /* 0xfffffffc08047812 */ /* 0x000fe400078ec0ff */
[----:B------:R-:W-:Y:S01]  /*04b0*/  LOP3.LUT R197, R197, 0x8, R14, 0xf8, !PT ;  /* 0x00000008c5c57812 */ /* 0x000fe200078ef80e */
[----:B------:R-:W-:Y:S01]  /*04c0*/  IMAD R12, R206, 0x800, R11 ;  /* 0x00000800ce0c7824 */ /* 0x000fe200078e020b */
[----:B------:R-:W-:Y:S01]  /*04d0*/  SHF.R.S32.HI R6, RZ, 0x6, R6 ;  /* 0x00000006ff067819 */ /* 0x000fe20000011406 */
[----:B------:R-:W-:Y:S01]  /*04e0*/  IMAD.IADD R207, R209, 0x1, -R4 ;  /* 0x00000001d1cf7824 */ /* 0x000fe200078e0a04 */
[----:B------:R-:W-:Y:S01]  /*04f0*/  LOP3.LUT R197, R11, R197, R10, 0xf6, !PT ;  /* 0x000000c50bc57212 */ /* 0x000fe200078ef60a */
[----:B------:R-:W-:Y:S01]  /*0500*/  IMAD.SHL.U32 R4, R205, 0x40, RZ ;  /* 0x00000040cd047824 */ /* 0x000fe200078e00ff */
[----:B------:R-:W-:Y:S01]  /*0510*/  LOP3.LUT R13, R13, 0x1c0, RZ, 0xc0, !PT ;  /* 0x000001c00d0d7812 */ /* 0x000fe200078ec0ff */
[----:B------:R-:W-:Y:S01]  /*0520*/  IMAD.SHL.U32 R11, R6, 0x8, RZ ;  /* 0x00000008060b7824 */ /* 0x000fe200078e00ff */
[----:B------:R-:W-:Y:S01]  /*0530*/  LOP3.LUT R0, R0, 0xfffffe00, RZ, 0xc0, !PT ;  /* 0xfffffe0000007812 */ /* 0x000fe200078ec0ff */
[----:B------:R-:W-:Y:S01]  /*0540*/  IMAD R210, R6, 0x200, R9 ;  /* 0x0000020006d27824 */ /* 0x000fe200078e0209 */
[----:B------:R-:W-:Y:S01]  /*0550*/  LOP3.LUT R4, R4, 0x1c0, RZ, 0xc0, !PT ;  /* 0x000001c004047812 */ /* 0x000fe200078ec0ff */
[----:B------:R-:W-:Y:S01]  /*0560*/  IMAD.SHL.U32 R204, R206, 0x20, RZ ;  /* 0x00000020cecc7824 */ /* 0x000fe200078e00ff */
[----:B------:R-:W-:Y:S01]  /*0570*/  LOP3.LUT R11, R11, 0x18, RZ, 0xc0, !PT ;  /* 0x000000180b0b7812 */ /* 0x000fe200078ec0ff */
[C---:B------:R-:W-:Y:S01]  /*0580*/  IMAD.SHL.U32 R6, R5.reuse, 0x20, RZ ;  /* 0x0000002005067824 */ /* 0x040fe200078e00ff */
[----:B------:R-:W-:Y:S01]  /*0590*/  SHF.R.U32.HI R218, RZ, 0x3, R13 ;  /* 0x00000003ffda7819 */ /* 0x000fe2000001160d */
[----:B------:R-:W-:Y:S01]  /*05a0*/  IMAD.SHL.U32 R5, R5, 0x8, RZ ;  /* 0x0000000805057824 */ /* 0x000fe200078e00ff */
[----:B------:R-:W-:Y:S01]  /*05b0*/  LOP3.LUT R9, R13, 0x20, R204, 0xf8, !PT ;  /* 0x000000200d097812 */ /* 0x000fe200078ef8cc */
[----:B------:R-:W-:Y:S01]  /*05c0*/  IMAD.IADD R3, R12, 0x1, R3 ;  /* 0x000000010c037824 */ /* 0x000fe200078e0203 */
[----:B------:R-:W-:Y:S01]  /*05d0*/  LOP3.LUT R199, R11, 0x20, R6, 0xf8, !PT ;  /* 0x000000200bc77812 */ /* 0x000fe200078ef806 */
[----:B------:R-:W-:Y:S01]  /*05e0*/  IMAD.SHL.U32 R217, R210, 0x2, RZ ;  /* 0x00000002d2d97824 */ /* 0x000fe200078e00ff */
[----:B------:R-:W-:Y:S01]  /*05f0*/  SHF.R.U32.HI R196, RZ, 0x3, R4 ;  /* 0x00000003ffc47819 */ /* 0x000fe20000011604 */
[----:B------:R-:W-:Y:S01]  /*0600*/  IMAD.SHL.U32 R198, R3, 0x2, RZ ;  /* 0x0000000203c67824 */ /* 0x000fe200078e00ff */
[----:B------:R-:W-:-:S02]  /*0610*/  LOP3.LUT R5, R4, 0x8, R5, 0xf8, !PT ;  /* 0x0000000804057812 */ /* 0x000fc400078ef805 */
[----:B------:R-:W-:Y:S02]  /*0620*/  LOP3.LUT R220, R218, R13, R11, 0x1e, !PT ;  /* 0x0000000ddadc7212 */ /* 0x000fe400078e1e0b */
[----:B------:R-:W-:Y:S01]  /*0630*/  LOP3.LUT R218, R9, R218, RZ, 0x3c, !PT ;  /* 0x000000da09da7212 */ /* 0x000fe200078e3cff */
[----:B------:R-:W-:Y:S01]  /*0640*/  IMAD R9, R207, 0x400, R2 ;  /* 0x00000400cf097824 */ /* 0x000fe200078e0202 */
[----:B------:R-:W-:Y:S02]  /*0650*/  LOP3.LUT R199, R196, R199, R4, 0x1e, !PT ;  /* 0x000000c7c4c77212 */ /* 0x000fe400078e1e04 */
[----:B------:R-:W-:Y:S01]  /*0660*/  LOP3.LUT R196, R5, R196, RZ, 0x3c, !PT ;  /* 0x000000c405c47212 */ /* 0x000fe200078e3cff */
[----:B------:R-:W-:Y:S01]  /*0670*/  IMAD R5, R207, 0x400, R0 ;  /* 0x00000400cf057824 */ /* 0x000fe200078e0200 */
[----:B------:R-:W-:Y:S01]  /*0680*/  LOP3.LUT R199, R199, R0, RZ, 0xfc, !PT ;  /* 0x00000000c7c77212 */ /* 0x000fe200078efcff */
[----:B------:R-:W-:Y:S01]  /*0690*/  IMAD.IADD R218, R9, 0x1, R218 ;  /* 0x0000000109da7824 */ /* 0x000fe200078e02da */
[----:B------:R-:W-:Y:S01]  /*06a0*/  SEL R188, R188, 0xffffffe0, !P4 ;  /* 0xffffffe0bcbc7807 */ /* 0x000fe20006000000 */
[----:B------:R-:W-:Y:S01]  /*06b0*/  IMAD R9, R7, 0x400, R2 ;  /* 0x0000040007097824 */ /* 0x000fe200078e0202 */
[----:B------:R-:W-:Y:S01]  /*06c0*/  SEL R226, R226, 0x10, !P0 ;  /* 0x00000010e2e27807 */ /* 0x000fe20004000000 */
[----:B------:R-:W-:Y:S01]  /*06d0*/  IMAD.IADD R200, R5, 0x1, R196 ;  /* 0x0000000105c87824 */ /* 0x000fe200078e02c4 */
[----:B------:R-:W-:Y:S01]  /*06e0*/  SHF.R.S32.HI R5, RZ, 0x1f, R208 ;  /* 0x0000001fff057819 */ /* 0x000fe200000114d0 */
[----:B------:R-:W-:Y:S01]  /*06f0*/  IMAD R7, R7, 0x400, R0 ;  /* 0x0000040007077824 */ /* 0x000fe200078e0200 */
[----:B------:R-:W-:Y:S01]  /*0700*/  SHF.R.S32.HI R214, RZ, 0x1f, R211 ;  /* 0x0000001fffd67819 */ /* 0x000fe200000114d3 */
[----:B------:R-:W-:Y:S01]  /*0710*/  IMAD.MOV.U32 R0, RZ, RZ, 0x40 ;  /* 0x00000040ff007424 */ /* 0x000fe200078e00ff */
[----:B------:R-:W-:Y:S01]  /*0720*/  LEA.HI R216, R5, R208, RZ, 0x2 ;  /* 0x000000d005d87211 */ /* 0x000fe200078f10ff */
[----:B------:R-:W-:-:S02]  /*0730*/  IMAD.SHL.U32 R218, R218, 0x2, RZ ;  /* 0x00000002dada7824 */ /* 0x000fc400078e00ff */
[----:B------:R-:W-:Y:S01]  /*0740*/  IMAD.IADD R220, R9, 0x1, R220 ;  /* 0x0000000109dc7824 */ /* 0x000fe200078e02dc */
[----:B------:R-:W-:Y:S01]  /*0750*/  SEL R0, R0, 0xffffffc0, !P3 ;  /* 0xffffffc000007807 */ /* 0x000fe20005800000 */
[C---:B------:R-:W-:Y:S01]  /*0760*/  IMAD R188, R3.reuse, 0x2, R188 ;  /* 0x0000000203bc7824 */ /* 0x040fe200078e02bc */
        /* <DEDUP_REMOVED lines=10> */
[----:B------:R-:W-:Y:S01]  /*0810*/  LEA R196, R196, 0x1e000, 0x1 ;  /* 0x0001e000c4c47811 */ /* 0x000fe200078e08ff */
[----:B------:R-:W-:Y:S01]  /*0820*/  IMAD R216, R207, 0x10, R216 ;  /* 0x00000010cfd87824 */ /* 0x000fe200078e02d8 */
[----:B------:R-:W-:Y:S01]  /*0830*/  @P2 IADD3 R222, R220, -0x40, RZ ;  /* 0xffffffc0dcde2810 */ /* 0x000fe20007ffe0ff */
[----:B------:R-:W-:-:S02]  /*0840*/  IMAD.SHL.U32 R197, R197, 0x2, RZ ;  /* 0x00000002c5c57824 */ /* 0x000fc400078e00ff */
[----:B--23--:R-:W-:Y:S02]  /*0850*/  IMAD.IADD R226, R226, 0x1, R221 ;  /* 0x00000001e2e27824 */ /* 0x00cfe400078e02dd */
.L_x_1422:
[----:B-1----:R-:W1:Y:S01]  /*0860*/  LDC.U8 R5, c[0x0][0x312] ;  /* 0x0000c480ff057b82 */ /* 0x002e620000000000 */
[----:B------:R-:W-:Y:S01]  /*0870*/  ISETP.NE.U32.AND P2, PT, RZ, c[0x0][0x250], PT ;  /* 0x00009400ff007a0c */ /* 0x000fe20003f45070 */
[----:B------:R-:W-:Y:S01]  /*0880*/  IMAD.SHL.U32 R6, R215, 0x4, RZ ;  /* 0x00000004d7067824 */ /* 0x000fe200078e00ff */
[----:B------:R-:W-:Y:S01]  /*0890*/  ISETP.NE.U32.AND P4, PT, RZ, c[0x0][0x240], PT ;  /* 0x00009000ff007a0c */ /* 0x000fe20003f85070 */
[----:B------:R-:W-:Y:S01]  /*08a0*/  IMAD.MOV.U32 R24, RZ, RZ, -0x1 ;  /* 0xffffffffff187424 */ /* 0x000fe200078e00ff */
[----:B------:R-:W-:Y:S02]  /*08b0*/  ISETP.NE.AND.EX P2, PT, RZ, c[0x0][0x254], PT, P2 ;  /* 0x00009500ff007a0c */ /* 0x000fe40003f45320 */
[----:B---3--:R-:W-:Y:S02]  /*08c0*/  SHF.R.S32.HI R12, RZ, 0x1f, R215 ;  /* 0x0000001fff0c7819 */ /* 0x008fe400000114d7 */
[----:B------:R-:W-:Y:S02]  /*08d0*/  ISETP.NE.AND.EX P4, PT, RZ, c[0x0][0x244], PT, P4 ;  /* 0x00009100ff007a0c */ /* 0x000fe40003f85340 */
[----:B------:R-:W-:-:S02]  /*08e0*/  ISETP.EQ.U32.AND P5, PT, RZ, c[0x0][0x248], PT ;  /* 0x00009200ff007a0c */ /* 0x000fc40003fa2070 */
[----:B------:R-:W-:Y:S02]  /*08f0*/  SHF.L.U64.HI R4, R215, 0x2, R12 ;  /* 0x00000002d7047819 */ /* 0x000fe4000001020c */
[----:B--2---:R-:W-:Y:S02]  /*0900*/  IADD3 R14, P0, R6, c[0x0][0x240], RZ ;  /* 0x00009000060e7a10 */ /* 0x004fe40007f1e0ff */
[----:B-1----:R-:W-:Y:S02]  /*0910*/  ISETP.NE.AND P3, PT, R5, RZ, PT ;  /* 0x000000ff0500720c */ /* 0x002fe40003f65270 */
[----:B------:R-:W-:Y:S02]  /*0920*/  IADD3.X R15, R4, c[0x0][0x244], RZ, P0, !PT ;  /* 0x00009100040f7a10 */ /* 0x000fe400007fe4ff */
[----:B------:R-:W-:Y:S02]  /*0930*/  ISETP.EQ.OR.EX P5, PT, RZ, c[0x0][0x24c], !P3, P5 ;  /* 0x00009300ff007a0c */ /* 0x000fe40005fa2750 */
[C---:B------:R-:W-:Y:S01]  /*0940*/  @P2 IADD3 R10, P0, R6.reuse, c[0x0][0x250], RZ ;  /* 0x00009400060a2a10 */ /* 0x040fe20007f1e0ff */
[----:B------:R-:W-:Y:S01]  /*0950*/  IMAD.MOV.U32 R239, RZ, RZ, RZ ;  /* 0x000000ffffef7224 */ /* 0x000fe200078e00ff */
[----:B----4-:R-:W-:Y:S01]  /*0960*/  IADD3 R8, P1, R6, c[0x0][0x248], RZ ;  /* 0x0000920006087a10 */ /* 0x010fe20007f3e0ff */
[----:B------:R-:W-:Y:S01]  /*0970*/  IMAD.MOV.U32 R242, RZ, RZ, -0x1 ;  /* 0xfffffffffff27424 */ /* 0x000fe200078e00ff */
[----:B------:R-:W2:Y:S01]  /*0980*/  @P4 LDG.E R24, [R14.64] ;  /* 0x000000060e184981 */ /* 0x000ea2000c1e1900 */
[----:B------:R-:W-:-:S02]  /*0990*/  @P2 IADD3.X R11, R4, c[0x0][0x254], RZ, P0, !PT ;  /* 0x00009500040b2a10 */ /* 0x000fc400007fe4ff */
[----:B------:R-:W-:Y:S01]  /*09a0*/  IADD3.X R9, R4, c[0x0][0x24c], RZ, P1, !PT ;  /* 0x0000930004097a10 */ /* 0x000fe20000ffe4ff */
[----:B------:R-:W2:Y:S04]  /*09b0*/  @P4 LDG.E R5, [R14.64+0x4] ;  /* 0x000004060e054981 */ /* 0x000ea8000c1e1900 */
[----:B-----5:R1:W5:Y:S04]  /*09c0*/  @P2 LDG.E R239, [R10.64] ;  /* 0x000000060aef2981 */ /* 0x020368000c1e1900 */
[----:B------:R1:W5:Y:S01]  /*09d0*/  @!P5 LDG.E R242, [R8.64] ;  /* 0x0000000608f2d981 */ /* 0x000362000c1e1900 */
[----:B------:R-:W-:-:S04]  /*09e0*/  ISETP.NE.U32.AND P0, PT, RZ, c[0x0][0x248], PT ;  /* 0x00009200ff007a0c */ /* 0x000fc80003f05070 */
[----:B------:R-:W-:Y:S01]  /*09f0*/  ISETP.NE.AND.EX P0, PT, RZ, c[0x0][0x24c], PT, P0 ;  /* 0x00009300ff007a0c */ /* 0x000fe20003f05300 */
[----:B--2---:R-:W-:Y:S02]  /*0a00*/  @P4 IMAD.IADD R240, R5, 0x1, -R24 ;  /* 0x0000000105f04824 */ /* 0x004fe400078e0a18 */
[----:B------:R-:W-:Y:S02]  /*0a10*/  IMAD.MOV.U32 R5, RZ, RZ, c[0x0][0x218] ;  /* 0x00008600ff057624 */ /* 0x000fe400078e00ff */
[----:B------:R-:W-:-:S08]  /*0a20*/  @!P4 IMAD.MOV.U32 R240, RZ, RZ, c[0x0][0x214] ;  /* 0x00008500fff0c624 */ /* 0x000fd000078e00ff */
[----:B------:R-:W-:Y:S05]  /*0a30*/  @!P0 BRA `(.L_x_1392) ;  /* 0x0000003000008947 */ /* 0x000fea0003800000 */
[----:B-1----:R-:W2:Y:S02]  /*0a40*/  @P3 LDG.E R5, [R8.64+0x4] ;  /* 0x0000040608053981 */ /* 0x002ea4000c1e1900 */
[----:B--2--5:R-:W-:-:S06]  /*0a50*/  @P3 IADD3 R5, R5, -R242, RZ ;  /* 0x800000f205053210 */ /* 0x024fcc0007ffe0ff */
[----:B------:R1:W5:Y:S02]  /*0a60*/  @!P3 LDG.E R5, [R8.64] ;  /* 0x000000060805b981 */ /* 0x000364000c1e1900 */
.L_x_1392:
        /* <DEDUP_REMOVED lines=20> */
[----:B------:R-:W-:Y:S01]  /*0bb0*/  IADD3 R6, R6, 0x3f, RZ ;  /* 0x0000003f06067810 */ /* 0x000fe20007ffe0ff */
[----:B------:R-:W-:Y:S01]  /*0bc0*/  IMAD.WIDE.U32 R10, R24, c[0x0][0x190], RZ ;  /* 0x00006400180a7a25 */ /* 0x000fe200078e00ff */
[----:B------:R-:W-:-:S02]  /*0bd0*/  SHF.R.S32.HI R4, RZ, 0x1f, R5 ;  /* 0x0000001fff047819 */ /* 0x000fc40000011405 */
[----:B------:R-:W-:Y:S01]  /*0be0*/  SHF.R.S32.HI R237, RZ, 0x1f, R6 ;  /* 0x0000001fffed7819 */ /* 0x000fe20000011406 */
[----:B------:R-:W-:Y:S01]  /*0bf0*/  IMAD.IADD R14, R17, 0x1, R14 ;  /* 0x00000001110e7824 */ /* 0x000fe200078e020e */
[----:B------:R-:W-:Y:S01]  /*0c00*/  LEA.HI R4, R4, R5, RZ, 0x6 ;  /* 0x0000000504047211 */ /* 0x000fe200078f30ff */
[----:B------:R-:W-:Y:S01]  /*0c10*/  @P0 IMAD.IADD R7, R239, 0x1, R242 ;  /* 0x00000001ef070824 */ /* 0x000fe200078e02f2 */
[----:B------:R-:W-:Y:S02]  /*0c20*/  LEA.HI R237, R237, R6, RZ, 0x6 ;  /* 0x00000006eded7211 */ /* 0x000fe400078f30ff */
[----:B------:R-:W-:Y:S01]  /*0c30*/  ISETP.NE.AND P1, PT, R24, -0x1, PT ;  /* 0xffffffff1800780c */ /* 0x000fe20003f25270 */
[C---:B------:R-:W-:Y:S01]  /*0c40*/  @P0 IMAD.WIDE.U32 R8, R7.reuse, c[0x0][0x198], RZ ;  /* 0x0000660007080a25 */ /* 0x040fe200078e00ff */
[----:B------:R-:W-:Y:S02]  /*0c50*/  SHF.R.S32.HI R4, RZ, 0x6, R4 ;  /* 0x00000006ff047819 */ /* 0x000fe40000011404 */
[----:B------:R-:W-:Y:S01]  /*0c60*/  SHF.R.S32.HI R237, RZ, 0x6, R237 ;  /* 0x00000006ffed7819 */ /* 0x000fe200000114ed */
[----:B------:R-:W-:Y:S01]  /*0c70*/  @P0 IMAD R7, R7, c[0x0][0x19c], R9 ;  /* 0x0000670007070a24 */ /* 0x000fe200078e0209 */
[----:B------:R-:W-:-:S02]  /*0c80*/  SEL R15, R16, R10, !P1 ;  /* 0x0000000a100f7207 */ /* 0x000fc40004800000 */
        /* <DEDUP_REMOVED lines=15> */
.L_x_1394:
        /* <DEDUP_REMOVED lines=13> */
.L_x_1395:
[----:B------:R-:W-:Y:S01]  /*0e50*/  IABS R6, c[0x0][0x1c8] ;  /* 0x0000720000067a13 */ /* 0x000fe20000000000 */
[----:B------:R-:W1:Y:S01]  /*0e60*/  LDC.U8 R20, c[0x0][0x328] ;  /* 0x0000ca00ff147b82 */ /* 0x000e620000000000 */
[----:B------:R-:W-:Y:S01]  /*0e70*/  IABS R18, R232 ;  /* 0x000000e800127213 */ /* 0x000fe20000000000 */
[----:B------:R-:W-:Y:S01]  /*0e80*/  @!P1 IMAD R22, R12, c[0x0][0x368], RZ ;  /* 0x0000da000c169a24 */ /* 0x000fe200078e02ff */
[----:B------:R-:W2:Y:S01]  /*0e90*/  I2F.RP R13, R6 ;  /* 0x00000006000d7306 */ /* 0x000ea20000209400 */
[----:B------:R-:W-:Y:S01]  /*0ea0*/  MOV R16, c[0x0][0x224] ;  /* 0x0000890000107a02 */ /* 0x000fe20000000f00 */
[C---:B------:R-:W-:Y:S01]  /*0eb0*/  @P1 IMAD.WIDE.U32 R28, R24.reuse, c[0x0][0x370], RZ ;  /* 0x0000dc00181c1a25 */ /* 0x040fe200078e00ff */
[C---:B------:R-:W-:Y:S02]  /*0ec0*/  SHF.L.U32 R23, R215.reuse, 0x7, RZ ;  /* 0x00000007d7177819 */ /* 0x040fe400000006ff */
[----:B------:R-:W-:Y:S01]  /*0ed0*/  SHF.R.S32.HI R16, RZ, 0x1f, R16 ;  /* 0x0000001fff107819 */ /* 0x000fe20000011410 */
[----:B------:R-:W-:Y:S01]  /*0ee0*/  @P1 IMAD R27, R24, c[0x0][0x374], R29 ;  /* 0x0000dd00181b1a24 */ /* 0x000fe200078e021d */
[----:B------:R-:W-:Y:S01]  /*0ef0*/  LOP3.LUT R19, R232, c[0x0][0x1c8], RZ, 0x3c, !PT ;  /* 0x00007200e8137a12 */ /* 0x000fe200078e3cff */
[----:B------:R-:W-:Y:S01]  /*0f00*/  IMAD.WIDE.U32 R36, R215, c[0x0][0x224], RZ ;  /* 0x00008900d7247a25 */ /* 0x000fe200078e00ff */
[----:B------:R-:W-:-:S02]  /*0f10*/  SEL R23, R23, RZ, P4 ;  /* 0x000000ff17177207 */ /* 0x000fc40002000000 */
[----:B------:R-:W-:Y:S01]  /*0f20*/  ISETP.GE.AND P3, PT, R19, RZ, PT ;  /* 0x000000ff1300720c */ /* 0x000fe20003f66270 */
[----:B------:R-:W-:Y:S01]  /*0f30*/  IMAD R25, R16, R215, RZ ;  /* 0x000000d710197224 */ /* 0x000fe200078e02ff */
[----:B------:R-:W-:Y:S01]  /*0f40*/  SHF.L.U64.HI R16, R215, 0x7, R12 ;  /* 0x00000007d7107819 */ /* 0x000fe2000001020c */
[----:B------:R-:W-:Y:S01]  /*0f50*/  IMAD R31, R232, c[0x0][0x22c], RZ ;  /* 0x00008b00e81f7a24 */ /* 0x000fe200078e02ff */
[----:B--2---:R-:W2:Y:S01]  /*0f60*/  MUFU.RCP R5, R13 ;  /* 0x0000000d00057308 */ /* 0x004ea20000001000 */
[----:B------:R-:W-:Y:S01]  /*0f70*/  IMAD R25, R12, c[0x0][0x224], R25 ;  /* 0x000089000c197a24 */ /* 0x000fe200078e0219 */
[----:B------:R-:W-:Y:S02]  /*0f80*/  SEL R16, R16, RZ, P4 ;  /* 0x000000ff10107207 */ /* 0x000fe40002000000 */
[----:B------:R-:W-:Y:S01]  /*0f90*/  IADD3 R32, P4, R30, R23, RZ ;  /* 0x000000171e207210 */ /* 0x000fe20007f9e0ff */
[----:B------:R-:W-:Y:S01]  /*0fa0*/  IMAD.IADD R25, R37, 0x1, R25 ;  /* 0x0000000125197824 */ /* 0x000fe200078e0219 */
[----:B-1----:R-:W-:-:S02]  /*0fb0*/  ISETP.NE.AND P2, PT, R20, RZ, PT ;  /* 0x000000ff1400720c */ /* 0x002fc40003f45270 */
[----:B------:R-:W-:Y:S02]  /*0fc0*/  IADD3.X R16, R21, R16, RZ, P4, !PT ;  /* 0x0000001015107210 */ /* 0x000fe400027fe4ff */
[----:B------:R-:W-:Y:S02]  /*0fd0*/  ISETP.NE.AND P4, PT, RZ, c[0x0][0x1c8], PT ;  /* 0x00007200ff007a0c */ /* 0x000fe40003f85270 */
[----:B--2---:R-:W-:Y:S01]  /*0fe0*/  IADD3 R5, R5, 0xffffffe, RZ ;  /* 0x0ffffffe05057810 */ /* 0x004fe20007ffe0ff */
[----:B------:R-:W-:Y:S01]  /*0ff0*/  @!P1 IMAD R13, R215, c[0x0][0x36c], R22 ;  /* 0x0000db00d70d9a24 */ /* 0x000fe200078e0216 */
[----:B------:R-:W-:-:S05]  /*1000*/  MOV R22, c[0x0][0x22c] ;  /* 0x00008b0000167a02 */ /* 0x000fca0000000f00 */
[----:B------:R-:W-:Y:S01]  /*1010*/  @P2 IMAD R249, R215, c[0x0][0x214], RZ ;  /* 0x00008500d7f92a24 */ /* 0x000fe200078e02ff */
[----:B------:R-:W1:Y:S04]  /*1020*/  F2I.FTZ.U32.TRUNC.NTZ R5, R5 ;  /* 0x0000000500057305 */ /* 0x000e68000021f000 */
[----:B------:R-:W-:-:S05]  /*1030*/  @P2 SEL R249, R249, R24, !P1 ;  /* 0x00000018f9f92207 */ /* 0x000fca0004800000 */
[----:B------:R-:W-:Y:S01]  /*1040*/  @P2 IMAD R249, R232, c[0x0][0x234], R249 ;  /* 0x00008d00e8f92a24 */ /* 0x000fe200078e02f9 */
[----:B-1----:R-:W-:-:S05]  /*1050*/  IADD3 R4, RZ, -R5, RZ ;  /* 0x80000005ff047210 */ /* 0x002fca0007ffe0ff */
[----:B------:R-:W-:Y:S02]  /*1060*/  IMAD R11, R4, R6, RZ ;  /* 0x00000006040b7224 */ /* 0x000fe400078e02ff */
[----:B------:R-:W-:-:S04]  /*1070*/  IMAD.MOV.U32 R4, RZ, RZ, RZ ;  /* 0x000000ffff047224 */ /* 0x000fc800078e00ff */
[----:B------:R-:W-:-:S04]  /*1080*/  IMAD.HI.U32 R11, R5, R11, R4 ;  /* 0x0000000b050b7227 */ /* 0x000fc800078e0004 */
[----:B------:R-:W-:-:S04]  /*1090*/  @!P1 IMAD.WIDE.U32 R4, R215, c[0x0][0x368], RZ ;  /* 0x0000da00d7049a25 */ /* 0x000fc800078e00ff */
[----:B------:R-:W-:Y:S01]  /*10a0*/  IMAD.HI.U32 R11, R11, R18, RZ ;  /* 0x000000120b0b7227 */ /* 0x000fe200078e00ff */
[----:B------:R-:W-:Y:S02]  /*10b0*/  @!P1 MOV R28, R4 ;  /* 0x00000004001c9202 */ /* 0x000fe40000000f00 */
[----:B------:R-:W1:Y:S01]  /*10c0*/  S2R R4, SR_CTAID.X ;  /* 0x0000000000047919 */ /* 0x000e620000002500 */
[----:B------:R-:W-:Y:S02]  /*10d0*/  IMAD.MOV R17, RZ, RZ, -R11 ;  /* 0x000000ffff117224 */ /* 0x000fe400078e0a0b */
[----:B------:R-:W-:Y:S02]  /*10e0*/  @!P1 IMAD.IADD R27, R5, 0x1, R13 ;  /* 0x00000001051b9824 */ /* 0x000fe400078e020d */
[----:B------:R-:W-:Y:S01]  /*10f0*/  IMAD R17, R6, R17, R18 ;  /* 0x0000001106117224 */ /* 0x000fe200078e0212 */
[----:B------:R-:W2:Y:S01]  /*1100*/  LDC.U8 R5, c[0x0][0x3d0] ;  /* 0x0000f400ff057b82 */ /* 0x000ea20000000000 */
[----:B------:R-:W-:-:S03]  /*1110*/  IMAD.WIDE R18, R22, c[0x0][0x1c0], RZ ;  /* 0x0000700016127a25 */ /* 0x000fc600078e02ff */
[----:B------:R-:W-:Y:S01]  /*1120*/  ISETP.GT.U32.AND P5, PT, R6, R17, PT ;  /* 0x000000110600720c */ /* 0x000fe20003fa4070 */
[-C--:B------:R-:W-:Y:S02]  /*1130*/  IMAD R13, R19, R36.reuse, RZ ;  /* 0x00000024130d7224 */ /* 0x080fe400078e02ff */
[----:B------:R-:W-:-:S04]  /*1140*/  IMAD.WIDE.U32 R36, R18, R36, RZ ;  /* 0x0000002412247225 */ /* 0x000fc800078e00ff */
[C---:B------:R-:W-:Y:S01]  /*1150*/  IMAD R13, R18.reuse, R25, R13 ;  /* 0x00000019120d7224 */ /* 0x040fe200078e020d */
[----:B------:R-:W-:Y:S01]  /*1160*/  SHF.R.S32.HI R25, RZ, 0x1f, R31 ;  /* 0x0000001fff197819 */ /* 0x000fe2000001141f */
[----:B------:R-:W-:-:S04]  /*1170*/  IMAD.WIDE.U32 R34, R18, R24, RZ ;  /* 0x0000001812227225 */ /* 0x000fc800078e00ff */
[----:B------:R-:W-:Y:S01]  /*1180*/  @!P5 IMAD.IADD R17, R17, 0x1, -R6 ;  /* 0x000000011111d824 */ /* 0x000fe200078e0a06 */
[----:B------:R-:W-:Y:S01]  /*1190*/  @!P5 IADD3 R11, R11, 0x1, RZ ;  /* 0x000000010b0bd810 */ /* 0x000fe20007ffe0ff */
[----:B------:R-:W-:Y:S01]  /*11a0*/  IMAD.IADD R13, R37, 0x1, R13 ;  /* 0x00000001250d7824 */ /* 0x000fe200078e020d */
[----:B------:R-:W-:Y:S02]  /*11b0*/  SEL R20, R36, R34, !P1 ;  /* 0x0000002224147207 */ /* 0x000fe40004800000 */
[----:B------:R-:W-:Y:S01]  /*11c0*/  ISETP.GE.U32.AND P6, PT, R17, R6, PT ;  /* 0x000000061100720c */ /* 0x000fe20003fc6070 */
[C---:B------:R-:W-:Y:S02]  /*11d0*/  IMAD R6, R19.reuse, R24, RZ ;  /* 0x0000001813067224 */ /* 0x040fe400078e02ff */
[-C--:B------:R-:W-:Y:S02]  /*11e0*/  IMAD R19, R19, R32.reuse, RZ ;  /* 0x0000002013137224 */ /* 0x080fe400078e02ff */
[----:B------:R-:W-:Y:S01]  /*11f0*/  IMAD.WIDE.U32 R32, R18, R32, RZ ;  /* 0x0000002012207225 */ /* 0x000fe200078e00ff */
[----:B------:R-:W-:-:S03]  /*1200*/  @P1 IADD3 R13, R35, R6, RZ ;  /* 0x00000006230d1210 */ /* 0x000fc60007ffe0ff */
[----:B-1----:R-:W-:-:S04]  /*1210*/  IMAD.WIDE.U32 R34, R4, c[0x0][0x3d8], RZ ;  /* 0x0000f60004227a25 */ /* 0x002fc800078e00ff */
[----:B------:R-:W-:Y:S01]  /*1220*/  @P6 IADD3 R11, R11, 0x1, RZ ;  /* 0x000000010b0b6810 */ /* 0x000fe20007ffe0ff */
[----:B------:R-:W-:Y:S01]  /*1230*/  IMAD R19, R18, R16, R19 ;  /* 0x0000001012137224 */ /* 0x000fe200078e0213 */
[----:B--2---:R-:W-:Y:S01]  /*1240*/  ISETP.NE.AND P6, PT, R5, RZ, PT ;  /* 0x000000ff0500720c */ /* 0x004fe20003fc5270 */
[----:B------:R-:W-:Y:S02]  /*1250*/  IMAD R16, R4, c[0x0][0x3dc], R35 ;  /* 0x0000f70004107a24 */ /* 0x000fe400078e0223 */
[----:B------:R-:W-:Y:S01]  /*1260*/  IMAD.MOV.U32 R6, RZ, RZ, R11 ;  /* 0x000000ffff067224 */ /* 0x000fe200078e000b */
[----:B------:R-:W-:Y:S01]  /*1270*/  SEL R23, R34, RZ, P6 ;  /* 0x000000ff22177207 */ /* 0x000fe20003000000 */
[--C-:B------:R-:W-:Y:S01]  /*1280*/  @!P2 IMAD R4, R215, c[0x0][0x1c0], R232.reuse ;  /* 0x00007000d704aa24 */ /* 0x100fe200078e02e8 */
[----:B------:R-:W-:Y:S02]  /*1290*/  SHF.R.S32.HI R11, RZ, 0x1f, R232 ;  /* 0x0000001fff0b7819 */ /* 0x000fe400000114e8 */
[----:B------:R-:W-:Y:S01]  /*12a0*/  @!P3 IADD3 R6, -R6, RZ, RZ ;  /* 0x000000ff0606b210 */ /* 0x000fe20007ffe1ff */
[----:B------:R-:W-:Y:S01]  /*12b0*/  @!P2 IMAD R249, R4, c[0x0][0x214], RZ ;  /* 0x0000850004f9aa24 */ /* 0x000fe200078e02ff */
[----:B------:R-:W-:-:S02]  /*12c0*/  @!P4 LOP3.LUT R6, RZ, c[0x0][0x1c8], RZ, 0x33, !PT ;  /* 0x00007200ff06ca12 */ /* 0x000fc400078e33ff */
[----:B------:R-:W-:Y:S02]  /*12d0*/  SHF.R.S32.HI R4, RZ, 0x1f, R227 ;  /* 0x0000001fff047819 */ /* 0x000fe400000114e3 */
[----:B------:R-:W-:Y:S02]  /*12e0*/  SEL R16, R16, RZ, P6 ;  /* 0x000000ff10107207 */ /* 0x000fe40003000000 */
[----:B------:R-:W-:Y:S02]  /*12f0*/  IADD3 R19, R33, R19, RZ ;  /* 0x0000001321137210 */ /* 0x000fe40007ffe0ff */
[----:B------:R-:W-:Y:S01]  /*1300*/  SHF.R.S32.HI R5, RZ, 0x1f, R6 ;  /* 0x0000001fff057819 */ /* 0x000fe20000011406 */
[----:B------:R-:W-:Y:S05]  /*1310*/  @!P2 BRA `(.L_x_1396) ;  /* 0x000000700000a947 */ /* 0x000fea0003800000 */
[----:B------:R-:W-:Y:S01]  /*1320*/  @!P1 IMAD R24, R215, c[0x0][0x224], RZ ;  /* 0x00008900d7189a24 */ /* 0x000fe200078e02ff */
[----:B------:R-:W-:Y:S02]  /*1330*/  MOV R18, 0x80 ;  /* 0x0000008000127802 */ /* 0x000fe40000000f00 */
[----:B------:R-:W-:-:S02]  /*1340*/  MOV R17, c[0x0][0x210] ;  /* 0x0000840000117a02 */ /* 0x000fc40000000f00 */
[----:B------:R-:W-:-:S03]  /*1350*/  LEA R29, R215, R24, 0x7 ;  /* 0x00000018d71d7211 */ /* 0x000fc600078e38ff */
[----:B------:R-:W-:-:S04]  /*1360*/  IMAD R17, R18, R17, c[0x0][0x234] ;  /* 0x00008d0012117624 */ /* 0x000fc800078e0211 */
[----:B------:R-:W-:Y:S01]  /*1370*/  IMAD R229, R17, R232, R29 ;  /* 0x000000e811e57224 */ /* 0x000fe200078e021d */
[----:B------:R-:W-:Y:S05]  /*1380*/  BRA `(.L_x_1397) ;  /* 0x0000002000007947 */ /* 0x000fea0003800000 */
.L_x_1396:
[----:B------:R-:W-:-:S04]  /*1390*/  IMAD R229, R215, c[0x0][0x1c0], R232 ;  /* 0x00007000d7e57a24 */ /* 0x000fc800078e02e8 */
[----:B------:R-:W-:Y:S02]  /*13a0*/  IMAD R229, R229, c[0x0][0x224], RZ ;  /* 0x00008900e5e57a24 */ /* 0x000fe400078e02ff */
.L_x_1397:
[----:B------:R-:W-:Y:S01]  /*13b0*/  IMAD R18, R22, c[0x0][0x1c0], RZ ;  /* 0x0000700016127a24 */ /* 0x000fe200078e02ff */
[----:B------:R-:W-:Y:S01]  /*13c0*/  IADD3 R28, P1, R212, R28, RZ ;  /* 0x0000001cd41c7210 */ /* 0x000fe20007f3e0ff */
[----:B------:R-:W-:Y:S01]  /*13d0*/  IMAD R17, R21, c[0x0][0x370], RZ ;  /* 0x0000dc0015117a24 */ /* 0x000fe200078e02ff */
[----:B------:R-:W-:Y:S01]  /*13e0*/  SHF.R.S32.HI R213, RZ, 0x1f, R212 ;  /* 0x0000001fffd57819 */ /* 0x000fe200000114d4 */
[----:B------:R-:W-:Y:S01]  /*13f0*/  IMAD.SHL.U32 R24, R18, 0x40, RZ ;  /* 0x0000004012187824 */ /* 0x000fe200078e00ff */
[----:B------:R-:W-:Y:S01]  /*1400*/  BSSY B1, `(.L_x_1393) ;  /* 0x0000676000017945 */ /* 0x000fe20003800000 */
[C---:B------:R-:W-:Y:S01]  /*1410*/  IMAD R26, R30.reuse, c[0x0][0x374], R17 ;  /* 0x0000dd001e1a7a24 */ /* 0x040fe200078e0211 */
[----:B------:R-:W-:Y:S01]  /*1420*/  IADD3 R17, P3, R211, R30, RZ ;  /* 0x0000001ed3117210 */ /* 0x000fe20007f7e0ff */
[----:B------:R-:W-:Y:S01]  /*1430*/  IMAD.IADD R225, R227, 0x1, R240 ;  /* 0x00000001e3e17824 */ /* 0x000fe200078e02f0 */
[----:B------:R-:W-:Y:S01]  /*1440*/  IADD3.X R29, R213, R27, RZ, P1, !PT ;  /* 0x0000001bd51d7210 */ /* 0x000fe20000ffe4ff */
[----:B------:R-:W-:Y:S01]  /*1450*/  IMAD.IADD R229, R30, 0x1, R229 ;  /* 0x000000011ee57824 */ /* 0x000fe200078e02e5 */
[----:B------:R-:W-:Y:S01]  /*1460*/  IADD3 R22, P2, P1, R32, R24, R31 ;  /* 0x0000001820167210 */ /* 0x000fe2000795e01f */
[----:B------:R-:W-:Y:S01]  /*1470*/  IMAD.MOV.U32 R248, RZ, RZ, 0x4 ;  /* 0x00000004fff87424 */ /* 0x000fe200078e00ff */
[----:B------:R-:W-:Y:S01]  /*1480*/  SHF.R.S32.HI R24, RZ, 0x1f, R24 ;  /* 0x0000001fff187819 */ /* 0x000fe20000011418 */
[----:B------:R-:W-:Y:S01]  /*1490*/  IMAD.WIDE.U32 R28, R30, c[0x0][0x370], R28 ;  /* 0x0000dc001e1c7a25 */ /* 0x000fe200078e001c */
[----:B------:R-:W-:-:S02]  /*14a0*/  IADD3.X R21, R214, R21, RZ, P3, !PT ;  /* 0x00000015d6157210 */ /* 0x000fc40001ffe4ff */
[----:B------:R-:W-:Y:S01]  /*14b0*/  IADD3.X R19, R19, R24, R25, P2, P1 ;  /* 0x0000001813137210 */ /* 0x000fe200017e2419 */
[----:B------:R-:W-:Y:S01]  /*14c0*/  IMAD.IADD R27, R29, 0x1, R26 ;  /* 0x000000011d1b7824 */ /* 0x000fe200078e021a */
[----:B------:R-:W-:Y:S01]  /*14d0*/  IADD3 R20, P2, P1, R23, R22, R20 ;  /* 0x0000001617147210 */ /* 0x000fe2000795e014 */
[----:B------:R-:W-:Y:S01]  /*14e0*/  IMAD R22, R21, c[0x0][0x190], RZ ;  /* 0x0000640015167a24 */ /* 0x000fe200078e02ff */
[----:B------:R-:W-:Y:S01]  /*14f0*/  IADD3 R21, R225, -c[0x0][0x2e8], -R238 ;  /* 0x8000ba00e1157a10 */ /* 0x000fe20007ffe8ee */
[----:B------:R-:W-:Y:S01]  /*1500*/  IMAD.MOV.U32 R26, RZ, RZ, R28 ;  /* 0x000000ffff1a7224 */ /* 0x000fe200078e001c */
[----:B------:R-:W-:Y:S01]  /*1510*/  IADD3.X R16, R16, R19, R13, P2, P1 ;  /* 0x0000001310107210 */ /* 0x000fe200017e240d */
[C---:B------:R-:W-:Y:S02]  /*1520*/  IMAD R25, R17.reuse, c[0x0][0x194], R22 ;  /* 0x0000650011197a24 */ /* 0x040fe400078e0216 */
[----:B------:R-:W-:-:S04]  /*1530*/  IMAD.WIDE.U32 R28, R17, c[0x0][0x190], R212 ;  /* 0x00006400111c7a25 */ /* 0x000fc800078e00d4 */
[----:B------:R-:W-:Y:S01]  /*1540*/  IMAD R17, R209, R18, R208 ;  /* 0x00000012d1117224 */ /* 0x000fe200078e02d0 */
[----:B------:R-:W-:Y:S01]  /*1550*/  SHF.R.S32.HI R18, RZ, 0x1f, R21 ;  /* 0x0000001fff127819 */ /* 0x000fe20000011415 */
[----:B------:R-:W-:Y:S01]  /*1560*/  IMAD R23, R11, c[0x0][0x378], RZ ;  /* 0x0000de000b177a24 */ /* 0x000fe200078e02ff */
[----:B------:R-:W-:Y:S01]  /*1570*/  IADD3 R22, P2, R15, R28, RZ ;  /* 0x0000001c0f167210 */ /* 0x000fe20007f5e0ff */
[----:B------:R-:W-:Y:S01]  /*1580*/  IMAD.WIDE.U32 R26, R232, c[0x0][0x378], R26 ;  /* 0x0000de00e81a7a25 */ /* 0x000fe200078e001a */
[----:B------:R-:W-:Y:S02]  /*1590*/  LEA.HI R18, R18, R21, RZ, 0x6 ;  /* 0x0000001512127211 */ /* 0x000fe400078f30ff */
[----:B------:R-:W-:Y:S01]  /*15a0*/  IADD3 R20, P1, R17, R20, RZ ;  /* 0x0000001411147210 */ /* 0x000fe20007f3e0ff */
[----:B------:R-:W-:Y:S01]  /*15b0*/  IMAD R23, R232, c[0x0][0x37c], R23 ;  /* 0x0000df00e8177a24 */ /* 0x000fe200078e0217 */
[----:B------:R-:W-:Y:S01]  /*15c0*/  SHF.R.S32.HI R18, RZ, 0x6, R18 ;  /* 0x00000006ff127819 */ /* 0x000fe20000011412 */
[----:B------:R-:W-:Y:S01]  /*15d0*/  IMAD R13, R11, c[0x0][0x1a8], RZ ;  /* 0x00006a000b0d7a24 */ /* 0x000fe200078e02ff */
[----:B------:R-:W-:Y:S01]  /*15e0*/  LEA.HI.X.SX32 R17, R17, R16, 0x1, P1 ;  /* 0x0000001011117211 */ /* 0x000fe200008f0eff */
[----:B------:R-:W-:Y:S01]  /*15f0*/  IMAD.IADD R249, R30, 0x1, R249 ;  /* 0x000000011ef97824 */ /* 0x000fe200078e02f9 */
[----:B------:R-:W-:Y:S01]  /*1600*/  IMNMX R224, RZ, R18, !PT ;  /* 0x00000012ffe07217 */ /* 0x000fe20007800200 */
[----:B------:R-:W-:Y:S01]  /*1610*/  IMAD R13, R232, c[0x0][0x1ac], R13 ;  /* 0x00006b00e80d7a24 */ /* 0x000fe200078e020d */
[----:B------:R-:W-:Y:S01]  /*1620*/  IADD3 R27, R27, R23, RZ ;  /* 0x000000171b1b7210 */ /* 0x000fe20007ffe0ff */
[----:B------:R-:W-:Y:S01]  /*1630*/  IMAD.WIDE R228, R229, R248, c[0x0][0x3c8] ;  /* 0x0000f200e5e47625 */ /* 0x000fe200078e02f8 */
[----:B------:R-:W-:-:S02]  /*1640*/  ISETP.GT.AND P4, PT, R237, R224, PT ;  /* 0x000000e0ed00720c */ /* 0x000fc40003f84270 */
[----:B------:R-:W-:Y:S01]  /*1650*/  IADD3.X R23, R14, R29, R25, P2, !PT ;  /* 0x0000001d0e177210 */ /* 0x000fe200017fe419 */
[----:B------:R-:W-:Y:S01]  /*1660*/  IMAD R14, R214, c[0x0][0x370], RZ ;  /* 0x0000dc00d60e7a24 */ /* 0x000fe200078e02ff */
[C---:B------:R-:W-:Y:S01]  /*1670*/  LEA R250, P1, R20.reuse, c[0x0][0x350], 0x2 ;  /* 0x0000d40014fa7a11 */ /* 0x040fe200078210ff */
[----:B------:R-:W-:Y:S01]  /*1680*/  IMAD.WIDE.U32 R26, R211, c[0x0][0x370], R26 ;  /* 0x0000dc00d31a7a25 */ /* 0x000fe200078e001a */
[----:B------:R-:W-:Y:S02]  /*1690*/  IADD3 R237, R237, -0x1, RZ ;  /* 0xffffffffeded7810 */ /* 0x000fe40007ffe0ff */
[----:B------:R-:W-:Y:S01]  /*16a0*/  LEA.HI.X R251, R20, c[0x0][0x354], R17, 0x2, P1 ;  /* 0x0000d50014fb7a11 */ /* 0x000fe200008f1411 */
[----:B------:R-:W-:Y:S01]  /*16b0*/  IMAD.WIDE.U32 R22, R232, c[0x0][0x1a8], R22 ;  /* 0x00006a00e8167a25 */ /* 0x000fe200078e0016 */
[----:B------:R-:W-:-:S03]  /*16c0*/  LEA R244, P2, R26, c[0x0][0x330], 0x1 ;  /* 0x0000cc001af47a11 */ /* 0x000fc600078408ff */
[----:B------:R-:W-:Y:S01]  /*16d0*/  IMAD R14, R211, c[0x0][0x374], R14 ;  /* 0x0000dd00d30e7a24 */ /* 0x000fe200078e020e */
[C---:B------:R-:W-:Y:S01]  /*16e0*/  LEA R246, P3, R22.reuse, c[0x0][0x160], 0x1 ;  /* 0x0000580016f67a11 */ /* 0x040fe200078608ff */
[----:B------:R-:W-:Y:S02]  /*16f0*/  IMAD.IADD R13, R23, 0x1, R13 ;  /* 0x00000001170d7824 */ /* 0x000fe400078e020d */
[----:B------:R-:W-:Y:S01]  /*1700*/  IMAD.WIDE R248, R249, R248, c[0x0][0x200] ;  /* 0x00008000f9f87625 */ /* 0x000fe200078e02f8 */
[----:B------:R-:W-:Y:S02]  /*1710*/  IADD3 R14, R27, R14, RZ ;  /* 0x0000000e1b0e7210 */ /* 0x000fe40007ffe0ff */
[----:B------:R-:W-:Y:S02]  /*1720*/  LEA.HI.X R247, R22, c[0x0][0x164], R13, 0x1, P3 ;  /* 0x0000590016f77a11 */ /* 0x000fe400018f0c0d */
        /* <DEDUP_REMOVED lines=15> */
.L_x_1399:
        /* <DEDUP_REMOVED lines=15> */
.L_x_1400:
        /* <DEDUP_REMOVED lines=24> */
.L_x_1402:
[----:B------:R-:W-:Y:S05]  /*1a90*/  BSYNC B0 ;  /* 0x0000000000007941 */ /* 0x000fea0003800000 */
.L_x_1401:
[----:B------:R-:W-:Y:S01]  /*1aa0*/  IADD3 R9, R211, 0x20, RZ ;  /* 0x00000020d3097810 */ /* 0x000fe20007ffe0ff */
[----:B------:R-:W-:Y:S03]  /*1ab0*/  BSSY B0, `(.L_x_1403) ;  /* 0x000000f000007945 */ /* 0x000fe60003800000 */
[----:B------:R-:W-:-:S13]  /*1ac0*/  ISETP.GE.AND P0, PT, R9, R238, PT ;  /* 0x000000ee0900720c */ /* 0x000fda0003f06270 */
[----:B------:R-:W-:Y:S05]  /*1ad0*/  @P0 BRA `(.L_x_1404) ;  /* 0x000000c000000947 */ /* 0x000fea0003800000 */
[----:B------:R-:W-:Y:S02]  /*1ae0*/  IADD3 R9, P2, R211, 0x20, RZ ;  /* 0x00000020d3097810 */ /* 0x000fe40007f5e0ff */
[----:B------:R-:W-:Y:S02]  /*1af0*/  MOV R13, R7 ;  /* 0x00000007000d7202 */ /* 0x000fe40000000f00 */
        /* <DEDUP_REMOVED lines=9> */
[----:B------:R2:W-:Y:S02]  /*1b90*/  STG.E.128 [R14.64+0x100], RZ ;  /* 0x000100ff0e007986 */ /* 0x0005e4000c101d06 */
.L_x_1404:
[----:B------:R-:W-:Y:S05]  /*1ba0*/  BSYNC B0 ;  /* 0x0000000000007941 */ /* 0x000fea0003800000 */
.L_x_1403:
        /* <DEDUP_REMOVED lines=21> */
.L_x_1406:
[----:B------:R-:W-:Y:S05]  /*1d00*/  BSYNC B0 ;  /* 0x0000000000007941 */ /* 0x000fea0003800000 */
.L_x_1405:
        /* <DEDUP_REMOVED lines=14> */
.L_x_1398:
[----:B------:R-:W-:Y:S01]  /*1df0*/  IMAD R11, R237, -0x40, R240 ;  /* 0xffffffc0ed0b7824 */ /* 0x000fe200078e02f0 */
[----:B------:R-:W-:Y:S01]  /*1e00*/  IADD3 R13, R211, 0x20, RZ ;  /* 0x00000020d30d7810 */ /* 0x000fe20007ffe0ff */
[----:B------:R-:W-:Y:S01]  /*1e10*/  IMAD R12, R219, -0x40, R238 ;  /* 0xffffffc0db0c7824 */ /* 0x000fe200078e02ee */
[----:B------:R-:W-:Y:S01]  /*1e20*/  @P6 BAR.SYNC.DEFER_BLOCKING 0x0 ;  /* 0x0000000000006b1d */ /* 0x000fe20000010000 */
[----:B------:R-:W-:Y:S01]  /*1e30*/  IMAD.WIDE.U32 R18, R227, c[0x0][0x198], R212 ;  /* 0x00006600e3127a25 */ /* 0x000fe200078e00d4 */
[----:B------:R-:W-:-:S02]  /*1e40*/  ISETP.GE.AND P3, PT, R13, R11, PT ;  /* 0x0000000b0d00720c */ /* 0x000fc40003f66270 */
[-C--:B------:R-:W-:Y:S01]  /*1e50*/  ISETP.GE.AND P1, PT, R13, R12.reuse, PT ;  /* 0x0000000c0d00720c */ /* 0x080fe20003f26270 */
[----:B------:R-:W-:Y:S01]  /*1e60*/  IMAD R14, R4, c[0x0][0x198], RZ ;  /* 0x00006600040e7a24 */ /* 0x000fe200078e02ff */
[----:B------:R-:W-:Y:S01]  /*1e70*/  ISETP.GE.AND P2, PT, R211, R12, PT ;  /* 0x0000000cd300720c */ /* 0x000fe20003f46270 */
[----:B------:R-:W-:Y:S01]  /*1e80*/  IMAD.WIDE.U32 R16, R227, c[0x0][0x1a0], R212 ;  /* 0x00006800e3107a25 */ /* 0x000fe200078e00d4 */
[----:B------:R-:W-:-:S03]  /*1e90*/  IADD3 R18, P4, R8, R18, RZ ;  /* 0x0000001208127210 */ /* 0x000fc60007f9e0ff */
[----:B------:R-:W-:Y:S01]  /*1ea0*/  IMAD R12, R4, c[0x0][0x1a0], RZ ;  /* 0x00006800040c7a24 */ /* 0x000fe200078e02ff */
[----:B------:R-:W-:Y:S01]  /*1eb0*/  IADD3 R16, P0, R10, R16, RZ ;  /* 0x000000100a107210 */ /* 0x000fe20007f1e0ff */
[----:B------:R-:W-:Y:S01]  /*1ec0*/  IMAD.MOV.U32 R192, RZ, RZ, 0x40 ;  /* 0x00000040ffc07424 */ /* 0x000fe200078e00ff */
[----:B------:R-:W-:Y:S01]  /*1ed0*/  LEA.HI R10, R237, R237, RZ, 0x1 ;  /* 0x000000eded0a7211 */ /* 0x000fe200078f08ff */
[C---:B------:R-:W-:Y:S02]  /*1ee0*/  IMAD R4, R227.reuse, c[0x0][0x19c], R14 ;  /* 0x00006700e3047a24 */ /* 0x040fe400078e020e */
[----:B------:R-:W-:Y:S01]  /*1ef0*/  IMAD R8, R227, c[0x0][0x1a4], R12 ;  /* 0x00006900e3087a24 */ /* 0x000fe200078e020c */
[----:B------:R-:W-:Y:S01]  /*1f00*/  LOP3.LUT R10, R10, 0xfffffffe, RZ, 0xc0, !PT ;  /* 0xfffffffe0a0a7812 */ /* 0x000fe200078ec0ff */
[C---:B------:R-:W-:Y:S01]  /*1f10*/  IMAD.WIDE.U32 R14, R192.reuse, c[0x0][0x370], RZ ;  /* 0x0000dc00c00e7a25 */ /* 0x040fe200078e00ff */
[----:B------:R-:W-:Y:S02]  /*1f20*/  IADD3.X R19, R7, R19, R4, P4, !PT ;  /* 0x0000001307137210 */ /* 0x000fe400027fe404 */
[----:B------:R-:W-:Y:S01]  /*1f30*/  IADD3.X R17, R9, R17, R8, P0, !PT ;  /* 0x0000001109117210 */ /* 0x000fe200007fe408 */
[----:B------:R-:W-:Y:S01]  /*1f40*/  IMAD.WIDE.U32 R20, R192, c[0x0][0x190], RZ ;  /* 0x00006400c0147a25 */ /* 0x000fe200078e00ff */
[----:B------:R-:W-:-:S03]  /*1f50*/  @!P3 IADD3 R12, P5, R244, R14, RZ ;  /* 0x0000000ef40cb210 */ /* 0x000fc60007fbe0ff */
[----:B------:R-:W-:Y:S01]  /*1f60*/  IMAD R13, R192, c[0x0][0x374], RZ ;  /* 0x0000dd00c00d7a24 */ /* 0x000fe200078e02ff */
[----:B------:R-:W-:Y:S01]  /*1f70*/  @!P3 IADD3 R14, P0, R246, R20, RZ ;  /* 0x00000014f60eb210 */ /* 0x000fe20007f1e0ff */
[----:B------:R-:W-:Y:S02]  /*1f80*/  IMAD R7, R5, c[0x0][0x1b0], RZ ;  /* 0x00006c0005077a24 */ /* 0x000fe400078e02ff */
[----:B------:R-:W-:Y:S01]  /*1f90*/  IMAD R9, R192, c[0x0][0x194], RZ ;  /* 0x00006500c0097a24 */ /* 0x000fe200078e02ff */
[----:B------:R-:W-:Y:S01]  /*1fa0*/  @!P3 IADD3.X R13, R245, R15, R13, P5, !PT ;  /* 0x0000000ff50db210 */ /* 0x000fe20002ffe40d */
[----:B------:R-:W-:Y:S02]  /*1fb0*/  IMAD R5, R5, c[0x0][0x1b8], RZ ;  /* 0x00006e0005057a24 */ /* 0x000fe400078e02ff */
[C---:B------:R-:W-:Y:S01]  /*1fc0*/  IMAD R7, R6.reuse, c[0x0][0x1b4], R7 ;  /* 0x00006d0006077a24 */ /* 0x040fe200078e0207 */
[----:B------:R-:W-:Y:S01]  /*1fd0*/  @!P3 IADD3.X R15, R247, R21, R9, P0, !PT ;  /* 0x00000015f70fb210 */ /* 0x000fe200007fe409 */
[C---:B------:R-:W-:Y:S01]  /*1fe0*/  IMAD R4, R6.reuse, c[0x0][0x1bc], R5 ;  /* 0x00006f0006047a24 */ /* 0x040fe200078e0205 */
[----:B------:R-:W-:Y:S01]  /*1ff0*/  @!P1 IADD3 R5, P0, R211, 0x20, RZ ;  /* 0x00000020d3059810 */ /* 0x000fe20007f1e0ff */
[----:B------:R-:W-:-:S04]  /*2000*/  IMAD.WIDE.U32 R22, R6, c[0x0][0x1b0], R18 ;  /* 0x00006c0006167a25 */ /* 0x000fc800078e0012 */
[----:B------:R-:W-:Y:S01]  /*2010*/  IMAD.WIDE.U32 R16, R6, c[0x0][0x1b8], R16 ;  /* 0x00006e0006107a25 */ /* 0x000fe200078e0010 */
[----:B------:R-:W-:-:S03]  /*2020*/  @!P1 MOV R18, R22 ;  /* 0x0000001600129202 */ /* 0x000fc60000000f00 */
[----:B------:R-:W-:Y:S02]  /*2030*/  @!P1 IMAD.X R6, RZ, RZ, R214, P0 ;  /* 0x000000ffff069224 */ /* 0x000fe400000e06d6 */
[----:B------:R-:W-:Y:S02]  /*2040*/  IMAD.IADD R23, R23, 0x1, R7 ;  /* 0x0000000117177824 */ /* 0x000fe400078e0207 */
[----:B------:R-:W-:Y:S02]  /*2050*/  @!P1 IMAD R6, R6, c[0x0][0x198], RZ ;  /* 0x0000660006069a24 */ /* 0x000fe400078e02ff */
[----:B------:R-:W-:Y:S02]  /*2060*/  @!P1 IMAD.MOV.U32 R19, RZ, RZ, R23 ;  /* 0x000000ffff139224 */ /* 0x000fe400078e0017 */
[----:B------:R-:W-:Y:S01]  /*2070*/  @!P1 IMAD R7, R5, c[0x0][0x19c], R6 ;  /* 0x0000670005079a24 */ /* 0x000fe200078e0206 */
[----:B------:R-:W-:Y:S01]  /*2080*/  @!P1 IADD3 R6, P4, R211, 0x20, RZ ;  /* 0x00000020d3069810 */ /* 0x000fe20007f9e0ff */
[----:B------:R-:W-:-:S02]  /*2090*/  @!P2 IMAD R8, R214, c[0x0][0x198], RZ ;  /* 0x00006600d608aa24 */ /* 0x000fc400078e02ff */
[----:B------:R-:W-:-:S04]  /*20a0*/  @!P1 IMAD.WIDE.U32 R18, R5, c[0x0][0x198], R18 ;  /* 0x0000660005129a25 */ /* 0x000fc800078e0012 */
[----:B------:R-:W-:Y:S01]  /*20b0*/  @!P1 IMAD.X R5, RZ, RZ, R214, P4 ;  /* 0x000000ffff059224 */ /* 0x000fe200020e06d6 */
[C---:B------:R-:W-:Y:S01]  /*20c0*/  ISETP.GE.AND P4, PT, R211.reuse, R11, PT ;  /* 0x0000000bd300720c */ /* 0x040fe20003f86270 */
[----:B------:R-:W-:Y:S01]  /*20d0*/  @!P2 IMAD R8, R211, c[0x0][0x19c], R8 ;  /* 0x00006700d308aa24 */ /* 0x000fe200078e0208 */
[----:B------:R-:W-:Y:S01]  /*20e0*/  @!P1 IADD3 R7, R19, R7, RZ ;  /* 0x0000000713079210 */ /* 0x000fe20007ffe0ff */
[----:B------:R-:W-:-:S04]  /*20f0*/  @!P2 IMAD.WIDE.U32 R22, R211, c[0x0][0x198], R22 ;  /* 0x00006600d316aa25 */ /* 0x000fc800078e0016 */
[----:B------:R-:W-:Y:S01]  /*2100*/  IMAD.IADD R9, R237, 0x1, -R10 ;  /* 0x00000001ed097824 */ /* 0x000fe200078e0a0a */
[----:B------:R-:W-:Y:S01]  /*2110*/  @!P2 IADD3 R8, R23, R8, RZ ;  /* 0x000000081708a210 */ /* 0x000fe20007ffe0ff */
[----:B------:R-:W-:Y:S01]  /*2120*/  IMAD.IADD R17, R17, 0x1, R4 ;  /* 0x0000000111117824 */ /* 0x000fe200078e0204 */
[C---:B------:R-:W-:Y:S01]  /*2130*/  @!P2 LEA R20, P0, R22.reuse, c[0x0][0x168], 0x1 ;  /* 0x00005a001614aa11 */ /* 0x040fe200078008ff */
[----:B------:R-:W-:Y:S02]  /*2140*/  @!P1 IMAD R5, R5, c[0x0][0x1a0], RZ ;  /* 0x0000680005059a24 */ /* 0x000fe400078e02ff */
[----:B------:R1:W-:Y:S01]  /*2150*/  @P4 STS.128 [R217+0xc000], RZ ;  /* 0x00c000ffd9004388 */ /* 0x0003e20000000c00 */
[----:B------:R-:W-:Y:S01]  /*2160*/  @!P2 LEA.HI.X R21, R22, c[0x0][0x16c], R8, 0x1, P0 ;  /* 0x00005b001615aa11 */ /* 0x000fe200000f0c08 */
[----:B------:R-:W-:Y:S01]  /*2170*/  @!P1 IMAD.MOV.U32 R22, RZ, RZ, R16 ;  /* 0x000000ffff169224 */ /* 0x000fe200078e0010 */
[C---:B------:R-:W-:Y:S01]  /*2180*/  @!P1 LEA R8, P5, R18.reuse, c[0x0][0x168], 0x1 ;  /* 0x00005a0012089a11 */ /* 0x040fe200078a08ff */
[----:B------:R1:W-:Y:S01]  /*2190*/  @P4 STS.128 [R217+0xe000], RZ ;  /* 0x00e000ffd9004388 */ /* 0x0003e20000000c00 */
[----:B------:R-:W-:Y:S01]  /*21a0*/  ISETP.NE.AND P0, PT, R9, 0x1, PT ;  /* 0x000000010900780c */ /* 0x000fe20003f05270 */
[----:B------:R-:W-:Y:S01]  /*21b0*/  @!P1 IMAD.MOV.U32 R23, RZ, RZ, R17 ;  /* 0x000000ffff179224 */ /* 0x000fe200078e0011 */
[----:B------:R-:W-:Y:S01]  /*21c0*/  @!P1 LEA.HI.X R9, R18, c[0x0][0x16c], R7, 0x1, P5 ;  /* 0x00005b0012099a11 */ /* 0x000fe200028f0c07 */
[----:B------:R1:W-:Y:S01]  /*21d0*/  @P4 STS.128 [R217+0x10000], RZ ;  /* 0x010000ffd9004388 */ /* 0x0003e20000000c00 */
[----:B------:R-:W-:Y:S01]  /*21e0*/  IADD3 R7, R210, 0x3000, RZ ;  /* 0x00003000d2077810 */ /* 0x000fe20007ffe0ff */
[----:B------:R-:W-:-:S02]  /*21f0*/  @!P1 IMAD R5, R6, c[0x0][0x1a4], R5 ;  /* 0x0000690006059a24 */ /* 0x000fc400078e0205 */
[----:B------:R-:W-:Y:S01]  /*2200*/  @!PT LDS RZ, [RZ] ;  /* 0x00000000fffff984 */ /* 0x000fe20000000800 */
[----:B------:R-:W-:Y:S01]  /*2210*/  @!PT LDS RZ, [RZ] ;  /* 0x00000000fffff984 */ /* 0x000fe20000000800 */
[----:B------:R-:W-:Y:S01]  /*2220*/  @!PT LDS RZ, [RZ] ;  /* 0x00000000fffff984 */ /* 0x000fe20000000800 */
[----:B------:R1:W-:Y:S01]  /*2230*/  @!P4 LDGSTS.E.BYPASS.LTC128B.128 [R217+0xc000], [R244.64] ;  /* 0x0c000000f4d9cfae */ /* 0x0003e2000b901d46 */
[----:B------:R-:W-:Y:S01]  /*2240*/  SEL R7, R7, R210, !P0 ;  /* 0x000000d207077207 */ /* 0x000fe20004000000 */
[----:B------:R-:W-:Y:S02]  /*2250*/  @!P1 IMAD.WIDE.U32 R22, R6, c[0x0][0x1a0], R22 ;  /* 0x0000680006169a25 */ /* 0x000fe400078e0016 */
[----:B------:R1:W-:Y:S01]  /*2260*/  @!P4 LDGSTS.E.BYPASS.LTC128B.128 [R217+0xe000], [R244.64+0x80] ;  /* 0x0e000080f4d9cfae */ /* 0x0003e2000b901d46 */
[----:B------:R-:W-:Y:S01]  /*2270*/  SHF.L.U32 R236, R7, 0x1, RZ ;  /* 0x0000000107ec7819 */ /* 0x000fe200000006ff */
[----:B------:R-:W-:Y:S01]  /*2280*/  @!P2 IMAD R4, R214, c[0x0][0x1a0], RZ ;  /* 0x00006800d604aa24 */ /* 0x000fe200078e02ff */
[----:B------:R-:W-:Y:S01]  /*2290*/  @!P1 LEA R18, P5, R22, c[0x0][0x170], 0x1 ;  /* 0x00005c0016129a11 */ /* 0x000fe200078a08ff */
[----:B------:R1:W-:Y:S01]  /*22a0*/  @!P4 LDGSTS.E.BYPASS.LTC128B.128 [R217+0x10000], [R244.64+0x100] ;  /* 0x10000100f4d9cfae */ /* 0x0003e2000b901d46 */
[----:B------:R-:W-:-:S03]  /*22b0*/  @!P2 IMAD.WIDE.U32 R16, R211, c[0x0][0x1a0], R16 ;  /* 0x00006800d310aa25 */ /* 0x000fc600078e0010 */
[----:B------:R1:W-:Y:S01]  /*22c0*/  @P3 STS.128 [R217+0xd000], RZ ;  /* 0x00d000ffd9003388 */ /* 0x0003e20000000c00 */
[----:B------:R-:W-:Y:S01]  /*22d0*/  @!P2 IMAD R4, R211, c[0x0][0x1a4], R4 ;  /* 0x00006900d304aa24 */ /* 0x000fe200078e0204 */
[----:B------:R-:W-:Y:S01]  /*22e0*/  @!P2 LEA R24, P6, R16, c[0x0][0x170], 0x1 ;  /* 0x00005c001018aa11 */ /* 0x000fe200078c08ff */
[----:B------:R-:W-:Y:S01]  /*22f0*/  @!P1 IMAD.IADD R5, R23, 0x1, R5 ;  /* 0x0000000117059824 */ /* 0x000fe200078e0205 */
[----:B------:R1:W-:Y:S01]  /*2300*/  @P3 STS.128 [R217+0xf000], RZ ;  /* 0x00f000ffd9003388 */ /* 0x0003e20000000c00 */
[----:B------:R-:W-:-:S03]  /*2310*/  @!P2 IMAD.IADD R4, R17, 0x1, R4 ;  /* 0x000000011104a824 */ /* 0x000fc600078e0204 */
[----:B------:R1:W-:Y:S01]  /*2320*/  @P3 STS.128 [R217+0x11000], RZ ;  /* 0x011000ffd9003388 */ /* 0x0003e20000000c00 */
[----:B------:R-:W-:Y:S02]  /*2330*/  @!P1 LEA.HI.X R19, R22, c[0x0][0x174], R5, 0x1, P5 ;  /* 0x00005d0016139a11 */ /* 0x000fe400028f0c05 */
[----:B------:R-:W-:Y:S01]  /*2340*/  @!P2 LEA.HI.X R25, R16, c[0x0][0x174], R4, 0x1, P6 ;  /* 0x00005d001019aa11 */ /* 0x000fe200030f0c04 */
[----:B------:R-:W-:Y:S01]  /*2350*/  @!PT LDS RZ, [RZ] ;  /* 0x00000000fffff984 */ /* 0x000fe20000000800 */
[----:B------:R-:W-:Y:S01]  /*2360*/  @!PT LDS RZ, [RZ] ;  /* 0x00000000fffff984 */ /* 0x000fe20000000800 */
[----:B------:R-:W-:Y:S01]  /*2370*/  @!PT LDS RZ, [RZ] ;  /* 0x00000000fffff984 */ /* 0x000fe20000000800 */
[----:B------:R2:W-:Y:S04]  /*2380*/  @!P3 LDGSTS.E.BYPASS.LTC128B.128 [R217+0xd000], [R12.64] ;  /* 0x0d0000000cd9bfae */ /* 0x0005e8000b901d46 */
[----:B------:R2:W-:Y:S04]  /*2390*/  @!P3 LDGSTS.E.BYPASS.LTC128B.128 [R217+0xf000], [R12.64+0x80] ;  /* 0x0f0000800cd9bfae */ /* 0x0005e8000b901d46 */
[----:B------:R2:W-:Y:S04]  /*23a0*/  @!P3 LDGSTS.E.BYPASS.LTC128B.128 [R217+0x11000], [R12.64+0x100] ;  /* 0x110001000cd9bfae */ /* 0x0005e8000b901d46 */
[----:B------:R1:W-:Y:S04]  /*23b0*/  @P4 STS [R236], RZ ;  /* 0x000000ffec004388 */ /* 0x0003e80000000800 */
[----:B------:R1:W-:Y:S04]  /*23c0*/  @P4 STS [R236+0x4], RZ ;  /* 0x000004ffec004388 */ /* 0x0003e80000000800 */
[----:B------:R1:W-:Y:S04]  /*23d0*/  @P4 STS [R236+0x8], RZ ;  /* 0x000008ffec004388 */ /* 0x0003e80000000800 */
[----:B------:R1:W-:Y:S04]  /*23e0*/  @P4 STS [R236+0xc], RZ ;  /* 0x00000cffec004388 */ /* 0x0003e80000000800 */
[----:B------:R1:W-:Y:S04]  /*23f0*/  @P4 STS [R236+0x2000], RZ ;  /* 0x002000ffec004388 */ /* 0x0003e80000000800 */
[----:B------:R1:W-:Y:S01]  /*2400*/  @P4 STS [R236+0x2004], RZ ;  /* 0x002004ffec004388 */ /* 0x0003e20000000800 */
[----:B--2---:R-:W-:Y:S01]  /*2410*/  MOV R12, c[0x0][0x308] ;  /* 0x0000c200000c7a02 */ /* 0x004fe20000000f00 */
[----:B------:R-:W-:-:S02]  /*2420*/  IMAD.MOV.U32 R13, RZ, RZ, c[0x0][0x30c] ;  /* 0x0000c300ff0d7624 */ /* 0x000fc400078e00ff */
[----:B------:R1:W-:Y:S04]  /*2430*/  @P4 STS [R236+0x2008], RZ ;  /* 0x002008ffec004388 */ /* 0x0003e80000000800 */
[----:B------:R-:W2:Y:S04]  /*2440*/  LDG.E.64 R6, [R12.64+0x8] ;  /* 0x000008060c067981 */ /* 0x000ea8000c1e1b00 */
[----:B------:R1:W5:Y:S04]  /*2450*/  LDG.E.64 R202, [R12.64] ;  /* 0x000000060cca7981 */ /* 0x000368000c1e1b00 */
        /* <DEDUP_REMOVED lines=50> */
[----:B------:R-:W-:-:S03]  /*2780*/  IADD3 R4, R216, 0x8, RZ ;  /* 0x00000008d8047810 */ /* 0x000fc60007ffe0ff */
        /* <DEDUP_REMOVED lines=10> */
[----:B------:R-:W-:Y:S01]  /*2830*/  @!PT LDS RZ, [RZ] ;  /* 0x00000000fffff984 */ /* 0x000fe20000000800 */
[----:B------:R-:W-:Y:S01]  /*2840*/  @!PT LDS RZ, [RZ] ;  /* 0x00000000fffff984 */ /* 0x000fe20000000800 */
[----:B------:R-:W-:Y:S01]  /*2850*/  @!PT LDS RZ, [RZ] ;  /* 0x00000000fffff984 */ /* 0x000fe20000000800 */
[----:B------:R1:W-:Y:S04]  /*2860*/  @!P1 LDGSTS.E.BYPASS.LTC128B.128 [R217+0x19000], [R18.64] ;  /* 0x1900000012d99fae */ /* 0x0003e8000b901d46 */
[----:B------:R1:W-:Y:S04]  /*2870*/  @!P1 LDGSTS.E.BYPASS.LTC128B.128 [R217+0x1b000], [R18.64+0x80] ;  /* 0x1b00008012d99fae */ /* 0x0003e8000b901d46 */
[----:B------:R1:W-:Y:S01]  /*2880*/  @!P1 LDGSTS.E.BYPASS.LTC128B.128 [R217+0x1d000], [R18.64+0x100] ;  /* 0x1d00010012d99fae */ /* 0x0003e2000b901d46 */
[----:B------:R-:W-:Y:S01]  /*2890*/  ISETP.GE.AND P1, PT, R4, R11, PT ;  /* 0x0000000b0400720c */ /* 0x000fe20003f26270 */
[----:B------:R-:W-:Y:S01]  /*28a0*/  IMAD R5, R215, c[0x0][0x1c0], R232 ;  /* 0x00007000d7057a24 */ /* 0x000fe200078e02e8 */
[----:B------:R-:W-:Y:S01]  /*28b0*/  MOV R235, 0x7f800000 ;  /* 0x7f80000000eb7802 */ /* 0x000fe20000000f00 */
[----:B------:R-:W-:Y:S01]  /*28c0*/  IMAD.MOV.U32 R233, RZ, RZ, 0x7f800000 ;  /* 0x7f800000ffe97424 */ /* 0x000fe200078e00ff */
[----:B------:R-:W0:Y:S01]  /*28d0*/  LDGDEPBAR ;  /* 0x00000000000079af */ /* 0x000e220000000000 */
[----:B---3--:R-:W-:-:S04]  /*28e0*/  IMAD.WIDE R8, R216, 0x4, R248 ;  /* 0x00000004d8087825 */ /* 0x008fc800078e02f8 */
[----:B------:R-:W-:Y:S01]  /*28f0*/  IMAD.SHL.U32 R5, R5, 0x20, RZ ;  /* 0x0000002005057824 */ /* 0x000fe200078e00ff */
[----:B------:R1:W5:Y:S01]  /*2900*/  @!P2 LDG.E R233, [R8.64] ;  /* 0x0000000608e9a981 */ /* 0x000362000c1e1900 */
[----:B------:R-:W-:-:S03]  /*2910*/  SHF.R.S32.HI R231, RZ, 0x1f, R208 ;  /* 0x0000001fffe77819 */ /* 0x000fc600000114d0 */
[----:B------:R1:W5:Y:S01]  /*2920*/  @!P1 LDG.E R235, [R8.64+0x20] ;  /* 0x0000200608eb9981 */ /* 0x000362000c1e1900 */
[----:B------:R-:W-:Y:S01]  /*2930*/  SHF.R.S32.HI R4, RZ, 0x1f, R5 ;  /* 0x0000001fff047819 */ /* 0x000fe20000011405 */
[----:B------:R-:W-:Y:S01]  /*2940*/  IMAD.MOV.U32 R193, RZ, RZ, 0x20 ;  /* 0x00000020ffc17424 */ /* 0x000fe200078e00ff */
[----:B------:R-:W-:Y:S02]  /*2950*/  IADD3 R195, R200, 0x3000, RZ ;  /* 0x00003000c8c37810 */ /* 0x000fe40007ffe0ff */
[----:B------:R-:W-:Y:S02]  /*2960*/  IADD3 R194, R199, 0x3000, RZ ;  /* 0x00003000c7c27810 */ /* 0x000fe40007ffe0ff */
[----:B------:R-:W-:Y:S02]  /*2970*/  SEL R195, R195, R200, !P0 ;  /* 0x000000c8c3c37207 */ /* 0x000fe40004000000 */
[----:B------:R-:W-:Y:S02]  /*2980*/  SEL R194, R194, R199, !P0 ;  /* 0x000000c7c2c27207 */ /* 0x000fe40004000000 */
[----:B------:R-:W-:Y:S01]  /*2990*/  IADD3 R241, -R238, 0x40, R225 ;  /* 0x00000040eef17810 */ /* 0x000fe20007ffe1e1 */
[----:B------:R-:W-:Y:S01]  /*29a0*/  CS2R R142, SRZ ;  /* 0x00000000008e7805 */ /* 0x000fe2000001ff00 */
[----:B------:R-:W-:Y:S01]  /*29b0*/  MOV R234, c[0x0][0x2e4] ;  /* 0x0000b90000ea7a02 */ /* 0x000fe20000000f00 */
        /* <DEDUP_REMOVED lines=54> */
[----:B------:R-:W-:Y:S02]  /*2d20*/  SEL R192, R192, 0xffffffc0, !P2 ;  /* 0xffffffc0c0c07807 */ /* 0x000fe40005000000 */
[----:B------:R-:W-:-:S03]  /*2d30*/  IADD3 R191, R196, R193, RZ ;  /* 0x000000c1c4bf7210 */ /* 0x000fc60007ffe0ff */
[----:B------:R-:W-:Y:S01]  /*2d40*/  IMAD.IADD R189, R196, 0x1, R192 ;  /* 0x00000001c4bd7824 */ /* 0x000fe200078e02c0 */
[----:B-1----:R-:W-:Y:S02]  /*2d50*/  IADD3 R190, R192, R191, RZ ;  /* 0x000000bfc0be7210 */ /* 0x002fe40007ffe0ff */
.L_x_1412:
        /* <DEDUP_REMOVED lines=106> */
.L_x_1408:
        /* <DEDUP_REMOVED lines=9> */
[----:B------:R-:W-:Y:S02]  /*3490*/  IMNMX R31, RZ, R31, !PT ;  /* 0x0000001fff1f7217 */ /* 0x000fe40007800200 */
[-C--:B------:R-:W-:Y:S01]  /*34a0*/  IMNMX R29, R29, R238.reuse, PT ;  /* 0x000000ee1d1d7217 */ /* 0x080fe20003800200 */
[----:B-1----:R-:W-:Y:S05]  /*34b0*/  IMAD.SHL.U32 R21, R21, 0x2, RZ ;  /* 0x0000000215157824 */ /* 0x002fea00078e00ff */
[----:B------:R-:W-:Y:S01]  /*34c0*/  LOP3.LUT R22, R204, 0x6, R21, 0xf8, !PT ;  /* 0x00000006cc167812 */ /* 0x000fe200078ef815 */
[--C-:B------:R-:W-:Y:S02]  /*34d0*/  IMAD.IADD R21, R24, 0x1, R23.reuse ;  /* 0x0000000118157824 */ /* 0x100fe400078e0217 */
[----:B------:R-:W-:Y:S02]  /*34e0*/  IMAD.IADD R23, R20, 0x1, R23 ;  /* 0x0000000114177824 */ /* 0x000fe400078e0217 */
[----:B------:R-:W-:Y:S01]  /*34f0*/  IMAD R22, R219, 0x40, R22 ;  /* 0x00000040db167824 */ /* 0x000fe200078e0216 */
[----:B------:R-:W-:Y:S02]  /*3500*/  IMNMX R21, RZ, R21, !PT ;  /* 0x00000015ff157217 */ /* 0x000fe40007800200 */
[----:B------:R-:W-:Y:S02]  /*3510*/  IMNMX R20, R23, R238, PT ;  /* 0x000000ee17147217 */ /* 0x000fe40003800200 */
        /* <DEDUP_REMOVED lines=55> */
.L_x_1409:
        /* <DEDUP_REMOVED lines=12> */
[C---:B------:R-:W-:Y:S01]  /*3950*/  FSETP.NEU.FTZ.AND P0, PT, R235.reuse, -INF , PT ;  /* 0xff800000eb00780b */ /* 0x040fe20003f1d000 */
[----:B------:R-:W-:Y:S01]  /*3960*/  FMUL.FTZ R21, R235, 1.4426950216293334961 ;  /* 0x3fb8aa3beb157820 */ /* 0x000fe20000410000 */
[----:B------:R-:W-:Y:S01]  /*3970*/  LOP3.LUT R30, R29, R30, R25, 0x96, !PT ;  /* 0x0000001e1d1e7212 */ /* 0x000fe200078e9619 */
[----:B------:R-:W-:Y:S03]  /*3980*/  IMAD.WIDE.U32 R22, R22, -0x2daee0ad, RZ ;  /* 0xd2511f5316167825 */ /* 0x000fe600078e00ff */
[----:B------:R-:W-:Y:S01]  /*3990*/  FSEL R21, R21, RZ, P0 ;  /* 0x000000ff15157208 */ /* 0x000fe20000000000 */
[----:B------:R-:W-:Y:S01]  /*39a0*/  IMAD.WIDE.U32 R30, R30, -0x2daee0ad, RZ ;  /* 0xd2511f531e1e7825 */ /* 0x000fe200078e00ff */
[----:B------:R-:W-:Y:S02]  /*39b0*/  LOP3.LUT R26, R23, R24, R26, 0x96, !PT ;  /* 0x00000018171a7212 */ /* 0x000fe400078e961a */
[----:B------:R-:W-:Y:S01]  /*39c0*/  IADD3 R23, R203, 0x76cf5d0a, RZ ;  /* 0x76cf5d0acb177810 */ /* 0x000fe20007ffe0ff */
[--C-:B------:R-:W-:Y:S01]  /*39d0*/  FFMA.FTZ R167, R8, c[0x0][0x23c], -R20.reuse ;  /* 0x00008f0008a77a23 */ /* 0x100fe20000010814 */
[----:B------:R-:W-:Y:S01]  /*39e0*/  IADD3 R24, R202, 0x3c6ef372, RZ ;  /* 0x3c6ef372ca187810 */ /* 0x000fe20007ffe0ff */
[----:B------:R-:W-:Y:S01]  /*39f0*/  IMAD.WIDE.U32 R26, R26, -0x326172a9, RZ ;  /* 0xcd9e8d571a1a7825 */ /* 0x000fe200078e00ff */
[----:B------:R-:W-:Y:S03]  /*3a00*/  LOP3.LUT R22, R31, R22, R23, 0x96, !PT ;  /* 0x000000161f167212 */ /* 0x000fe600078e9617 */
[----:B------:R-:W-:Y:S01]  /*3a10*/  FFMA.FTZ R166, R16, c[0x0][0x23c], -R20 ;  /* 0x00008f0010a67a23 */ /* 0x000fe20000010814 */
[----:B------:R-:W-:Y:S01]  /*3a20*/  LOP3.LUT R24, R27, R28, R24, 0x96, !PT ;  /* 0x0000001c1b187212 */ /* 0x000fe200078e9618 */
[----:B------:R-:W-:Y:S01]  /*3a30*/  IMAD.WIDE.U32 R22, R22, -0x326172a9, RZ ;  /* 0xcd9e8d5716167825 */ /* 0x000fe200078e00ff */
[----:B------:R-:W-:Y:S01]  /*3a40*/  IADD3 R27, R202, -0x255992d5, RZ ;  /* 0xdaa66d2bca1b7810 */ /* 0x000fe20007ffe0ff */
[----:B------:R-:W-:Y:S01]  /*3a50*/  MUFU.EX2 R167, R167 ;  /* 0x000000a700a77308 */ /* 0x000fe20000000800 */
[----:B------:R-:W-:Y:S01]  /*3a60*/  IADD3 R28, R203, 0x32370b8f, RZ ;  /* 0x32370b8fcb1c7810 */ /* 0x000fe20007ffe0ff */
[----:B------:R-:W-:Y:S01]  /*3a70*/  IMAD.WIDE.U32 R24, R24, -0x2daee0ad, RZ ;  /* 0xd2511f5318187825 */ /* 0x000fe200078e00ff */
[----:B------:R-:W-:Y:S02]  /*3a80*/  LOP3.LUT R26, R23, R26, R27, 0x96, !PT ;  /* 0x0000001a171a7212 */ /* 0x000fe400078e961b */
[----:B------:R-:W-:Y:S01]  /*3a90*/  IADD3 R23, R202, 0x78dde6e4, RZ ;  /* 0x78dde6e4ca177810 */ /* 0x000fe20007ffe0ff */
[----:B------:R-:W-:Y:S01]  /*3aa0*/  FFMA.FTZ R169, R7, c[0x0][0x23c], -R21 ;  /* 0x00008f0007a97a23 */ /* 0x000fe20000010815 */
[----:B------:R-:W-:Y:S01]  /*3ab0*/  LOP3.LUT R28, R25, R30, R28, 0x96, !PT ;  /* 0x0000001e191c7212 */ /* 0x000fe200078e961c */
[----:B------:R-:W-:Y:S01]  /*3ac0*/  IMAD.WIDE.U32 R26, R26, -0x2daee0ad, RZ ;  /* 0xd2511f531a1a7825 */ /* 0x000fe200078e00ff */
[----:B------:R-:W-:Y:S01]  /*3ad0*/  IADD3 R25, R203, -0x126145ec, RZ ;  /* 0xed9eba14cb197810 */ /* 0x000fe20007ffe0ff */
[----:B------:R-:W-:Y:S02]  /*3ae0*/  MUFU.EX2 R166, R166 ;  /* 0x000000a600a67308 */ /* 0x000fe40000000800 */
[----:B------:R-:W-:Y:S01]  /*3af0*/  IMAD.WIDE.U32 R28, R28, -0x326172a9, RZ ;  /* 0xcd9e8d571c1c7825 */ /* 0x000fe200078e00ff */
[----:B------:R-:W-:Y:S02]  /*3b00*/  LOP3.LUT R24, R27, R24, R25, 0x96, !PT ;  /* 0x000000181b187212 */ /* 0x000fe400078e9619 */
[----:B------:R-:W-:Y:S01]  /*3b10*/  IADD3 R27, R202, -0x4ab325aa, RZ ;  /* 0xb54cda56ca1b7810 */ /* 0x000fe20007ffe0ff */
[----:B------:R-:W-:Y:S01]  /*3b20*/  FFMA.FTZ R172, R6, c[0x0][0x23c], -R21 ;  /* 0x00008f0006ac7a23 */ /* 0x000fe20000010815 */
[----:B------:R-:W-:Y:S01]  /*3b30*/  LOP3.LUT R23, R29, R22, R23, 0x96, !PT ;  /* 0x000000161d177212 */ /* 0x000fe200078e9617 */
[----:B------:R-:W-:Y:S01]  /*3b40*/  IMAD.WIDE.U32 R24, R24, -0x326172a9, RZ ;  /* 0xcd9e8d5718187825 */ /* 0x000fe200078e00ff */
[----:B------:R-:W-:Y:S01]  /*3b50*/  IADD3 R22, R202, 0x1715609d, RZ ;  /* 0x1715609dca167810 */ /* 0x000fe20007ffe0ff */
[----:B------:R-:W-:Y:S02]  /*3b60*/  MUFU.EX2 R169, R169 ;  /* 0x000000a900a97308 */ /* 0x000fe40000000800 */
[----:B------:R-:W-:Y:S01]  /*3b70*/  FFMA.FTZ R170, R4, c[0x0][0x23c], -R20 ;  /* 0x00008f0004aa7a23 */ /* 0x000fe20000010814 */
[----:B------:R-:W-:Y:S01]  /*3b80*/  LOP3.LUT R25, R25, R28, R22, 0x96, !PT ;  /* 0x0000001c19197212 */ /* 0x000fe200078e9616 */
[----:B------:R-:W-:Y:S01]  /*3b90*/  IMAD.WIDE.U32 R28, R23, -0x2daee0ad, RZ ;  /* 0xd2511f53171c7825 */ /* 0x000fe200078e00ff */
[C---:B------:R-:W-:Y:S02]  /*3ba0*/  IADD3 R22, R203.reuse, -0x56f99767, RZ ;  /* 0xa9066899cb167810 */ /* 0x040fe40007ffe0ff */
[----:B------:R-:W-:Y:S01]  /*3bb0*/  IADD3 R23, R203, 0x646e171e, RZ ;  /* 0x646e171ecb177810 */ /* 0x000fe20007ffe0ff */
[----:B------:R-:W-:Y:S01]  /*3bc0*/  IMAD.WIDE.U32 R30, R25, -0x2daee0ad, RZ ;  /* 0xd2511f53191e7825 */ /* 0x000fe200078e00ff */
[----:B------:R-:W-:Y:S01]  /*3bd0*/  LOP3.LUT R22, R29, R26, R22, 0x96, !PT ;  /* 0x0000001a1d167212 */ /* 0x000fe200078e9616 */
[----:B------:R-:W-:Y:S02]  /*3be0*/  MUFU.EX2 R172, R172 ;  /* 0x000000ac00ac7308 */ /* 0x000fe40000000800 */
[----:B------:R-:W-:Y:S01]  /*3bf0*/  FFMA.FTZ R174, R9, c[0x0][0x23c], -R20 ;  /* 0x00008f0009ae7a23 */ /* 0x000fe20000010814 */
[----:B------:R-:W-:Y:S01]  /*3c00*/  LOP3.LUT R23, R31, R28, R23, 0x96, !PT ;  /* 0x0000001c1f177212 */ /* 0x000fe200078e9617 */
[----:B------:R-:W-:Y:S01]  /*3c10*/  IMAD.WIDE.U32 R32, R22, -0x326172a9, RZ ;  /* 0xcd9e8d5716207825 */ /* 0x000fe200078e00ff */
[----:B------:R-:W-:Y:S02]  /*3c20*/  SHF.R.U32.HI R26, RZ, 0x18, R30 ;  /* 0x00000018ff1a7819 */ /* 0x000fe4000001161e */
[----:B------:R-:W-:Y:S01]  /*3c30*/  LOP3.LUT R28, R30, 0xff, RZ, 0xc0, !PT ;  /* 0x000000ff1e1c7812 */ /* 0x000fe200078ec0ff */
[----:B------:R-:W-:Y:S01]  /*3c40*/  FFMA.FTZ R173, R10, c[0x0][0x23c], -R21 ;  /* 0x00008f000aad7a23 */ /* 0x000fe20000010815 */
[----:B------:R-:W-:Y:S01]  /*3c50*/  LOP3.LUT R29, R32, 0xff, RZ, 0xc0, !PT ;  /* 0x000000ff201d7812 */ /* 0x000fe200078ec0ff */
[----:B------:R-:W-:Y:S01]  /*3c60*/  MUFU.EX2 R170, R170 ;  /* 0x000000aa00aa7308 */ /* 0x000fe20000000800 */
[----:B------:R-:W-:Y:S01]  /*3c70*/  LOP3.LUT R27, R33, R24, R27, 0x96, !PT ;  /* 0x00000018211b7212 */ /* 0x000fe200078e961b */
[--C-:B------:R-:W-:Y:S01]  /*3c80*/  FFMA.FTZ R168, R11, c[0x0][0x23c], -R21.reuse ;  /* 0x00008f000ba87a23 */ /* 0x100fe20000010815 */
[----:B------:R-:W-:Y:S01]  /*3c90*/  ISETP.LE.U32.AND P6, PT, R29, UR4, PT ;  /* 0x000000041d007c0c */ /* 0x000fe2000bfc3070 */
[--C-:B------:R-:W-:Y:S01]  /*3ca0*/  FFMA.FTZ R171, R5, c[0x0][0x23c], -R20.reuse ;  /* 0x00008f0005ab7a23 */ /* 0x100fe20000010814 */
[----:B------:R-:W-:Y:S01]  /*3cb0*/  ISETP.LE.U32.AND P0, PT, R26, UR4, PT ;  /* 0x000000041a007c0c */ /* 0x000fe2000bf03070 */
[--C-:B------:R-:W-:Y:S01]  /*3cc0*/  FFMA.FTZ R175, R19, c[0x0][0x23c], -R21.reuse ;  /* 0x00008f0013af7a23 */ /* 0x100fe20000010815 */
[----:B------:R-:W-:Y:S01]  /*3cd0*/  LOP3.LUT R29, R23, 0xff, RZ, 0xc0, !PT ;  /* 0x000000ff171d7812 */ /* 0x000fe200078ec0ff */
[----:B------:R-:W-:Y:S01]  /*3ce0*/  FFMA.FTZ R177, R15, c[0x0][0x23c], -R21 ;  /* 0x00008f000fb17a23 */ /* 0x000fe20000010815 */
[----:B------:R-:W-:Y:S01]  /*3cf0*/  SHF.R.U32.HI R26, RZ, 0x18, R23 ;  /* 0x00000018ff1a7819 */ /* 0x000fe20000011617 */
[----:B------:R-:W-:Y:S01]  /*3d00*/  MUFU.EX2 R174, R174 ;  /* 0x000000ae00ae7308 */ /* 0x000fe20000000800 */
[----:B------:R-:W-:Y:S01]  /*3d10*/  ISETP.LE.U32.AND P2, PT, R28, UR4, PT ;  /* 0x000000041c007c0c */ /* 0x000fe2000bf43070 */
[--C-:B------:R-:W-:Y:S01]  /*3d20*/  FFMA.FTZ R178, R14, c[0x0][0x23c], -R21.reuse ;  /* 0x00008f000eb27a23 */ /* 0x100fe20000010815 */
[----:B------:R-:W-:Y:S01]  /*3d30*/  ISETP.LE.U32.AND P5, PT, R29, UR4, PT ;  /* 0x000000041d007c0c */ /* 0x000fe2000bfa3070 */
[----:B------:R-:W-:Y:S01]  /*3d40*/  FFMA.FTZ R21, R18, c[0x0][0x23c], -R21 ;  /* 0x00008f0012157a23 */ /* 0x000fe20000010815 */
[--C-:B------:R-:W-:Y:S01]  /*3d50*/  SHF.R.U32.HI R29, RZ, 0x18, R27.reuse ;  /* 0x00000018ff1d7819 */ /* 0x100fe2000001161b */
[--C-:B------:R-:W-:Y:S01]  /*3d60*/  FFMA.FTZ R181, R12, c[0x0][0x23c], -R20.reuse ;  /* 0x00008f000cb57a23 */ /* 0x100fe20000010814 */
[----:B------:R-:W-:Y:S01]  /*3d70*/  ISETP.LE.U32.AND P3, PT, R26, UR4, PT ;  /* 0x000000041a007c0c */ /* 0x000fe2000bf63070 */
[--C-:B------:R-:W-:Y:S01]  /*3d80*/  FFMA.FTZ R180, R13, c[0x0][0x23c], -R20.reuse ;  /* 0x00008f000db47a23 */ /* 0x100fe20000010814 */
[----:B------:R-:W-:Y:S01]  /*3d90*/  SHF.R.U32.HI R26, RZ, 0x10, R27 ;  /* 0x00000010ff1a7819 */ /* 0x000fe2000001161b */
[----:B------:R-:W-:Y:S01]  /*3da0*/  MUFU.EX2 R173, R173 ;  /* 0x000000ad00ad7308 */ /* 0x000fe20000000800 */
[----:B------:R-:W-:Y:S01]  /*3db0*/  LOP3.LUT R22, R30, 0xffff, RZ, 0xc0, !PT ;  /* 0x0000ffff1e167812 */ /* 0x000fe200078ec0ff */
[----:B------:R-:W-:Y:S01]  /*3dc0*/  FFMA.FTZ R20, R17, c[0x0][0x23c], -R20 ;  /* 0x00008f0011147a23 */ /* 0x000fe20000010814 */
[----:B------:R-:W-:Y:S01]  /*3dd0*/  ISETP.LE.U32.AND P4, PT, R29, UR4, PT ;  /* 0x000000041d007c0c */ /* 0x000fe2000bf83070 */
[----:B------:R-:W-:Y:S01]  /*3de0*/  IMAD.SHL.U32 R162, R200, 0x2, RZ ;  /* 0x00000002c8a27824 */ /* 0x000fe200078e00ff */
[----:B------:R-:W-:Y:S01]  /*3df0*/  LOP3.LUT R26, R26, 0xff, RZ, 0xc0, !PT ;  /* 0x000000ff1a1a7812 */ /* 0x000fe200078ec0ff */
[----:B------:R-:W-:Y:S01]  /*3e00*/  IMAD.MOV.U32 R243, RZ, RZ, c[0x0][0x22c] ;  /* 0x00008b00fff37624 */ /* 0x000fe200078e00ff */
[----:B------:R-:W-:Y:S01]  /*3e10*/  SHF.R.U32.HI R25, RZ, 0x10, R30 ;  /* 0x00000010ff197819 */ /* 0x000fe2000001161e */
[----:B------:R-:W-:Y:S01]  /*3e20*/  IMAD.IADD R163, R193, 0x1, R162 ;  /* 0x00000001c1a37824 */ /* 0x000fe200078e02a2 */
[----:B------:R-:W-:Y:S01]  /*3e30*/  SHF.R.U32.HI R30, RZ, 0x18, R32 ;  /* 0x00000018ff1e7819 */ /* 0x000fe20000011620 */
[----:B------:R-:W-:Y:S01]  /*3e40*/  MUFU.EX2 R168, R168 ;  /* 0x000000a800a87308 */ /* 0x000fe20000000800 */
[----:B------:R-:W-:Y:S01]  /*3e50*/  LOP3.LUT R28, R32, 0xffff, RZ, 0xc0, !PT ;  /* 0x0000ffff201c7812 */ /* 0x000fe200078ec0ff */
[----:B------:R-:W-:Y:S01]  /*3e60*/  IMAD.IADD R161, R192, 0x1, R162 ;  /* 0x00000001c0a17824 */ /* 0x000fe200078e02a2 */
[----:B------:R-:W-:Y:S01]  /*3e70*/  ISETP.LE.U32.AND P1, PT, R30, UR4, PT ;  /* 0x000000041e007c0c */ /* 0x000fe2000bf23070 */
[----:B------:R-:W-:Y:S01]  /*3e80*/  IMAD.IADD R160, R192, 0x1, R163 ;  /* 0x00000001c0a07824 */ /* 0x000fe200078e02a3 */
[----:B------:R-:W-:Y:S01]  /*3e90*/  LOP3.LUT R30, R27, 0xff, RZ, 0xc0, !PT ;  /* 0x000000ff1b1e7812 */ /* 0x000fe200078ec0ff */
[----:B------:R-:W-:Y:S01]  /*3ea0*/  IMAD R243, R243, c[0x0][0x1c0], RZ ;  /* 0x00007000f3f37a24 */ /* 0x000fe200078e02ff */
[----:B------:R-:W-:Y:S02]  /*3eb0*/  SHF.R.U32.HI R28, RZ, 0x8, R28 ;  /* 0x00000008ff1c7819 */ /* 0x000fe4000001161c */
        /* <DEDUP_REMOVED lines=10> */
[----:B------:R-:W-:Y:S05]  /*3f60*/  LOP3.LUT R22, R22, 0xffff, RZ, 0xc0, !PT ;  /* 0x0000ffff16167812 */ /* 0x000fea00078ec0ff */
        /* <DEDUP_REMOVED lines=20> */
[----:B------:R-:W-:Y:S01]  /*40b0*/  SHF.R.U32.HI R24, RZ, 0x10, R23 ;  /* 0x00000010ff187819 */ /* 0x000fe20000011617 */
[----:B------:R-:W-:Y:S01]  /*40c0*/  @!P4 FADD.FTZ R174, -R174, -RZ ;  /* 0x800000ffaeaec221 */ /* 0x000fe20000010100 */
[----:B------:R-:W-:Y:S01]  /*40d0*/  LOP3.LUT R23, R23, 0xffff, RZ, 0xc0, !PT ;  /* 0x0000ffff17177812 */ /* 0x000fe200078ec0ff */
[----:B------:R-:W-:Y:S01]  /*40e0*/  @!P1 FADD.FTZ R176, -R176, -RZ ;  /* 0x800000ffb0b09221 */ /* 0x000fe20000010100 */
[----:B------:R-:W-:Y:S02]  /*40f0*/  ISETP.LE.U32.AND P2, PT, R27, UR4, PT ;  /* 0x000000041b007c0c */ /* 0x000fe4000bf43070 */
[----:B------:R-:W-:Y:S02]  /*4100*/  SHF.R.U32.HI R23, RZ, 0x8, R23 ;  /* 0x00000008ff177819 */ /* 0x000fe40000011617 */
[----:B------:R-:W-:Y:S02]  /*4110*/  LOP3.LUT R24, R24, 0xff, RZ, 0xc0, !PT ;  /* 0x000000ff18187812 */ /* 0x000fe400078ec0ff */
[----:B------:R-:W-:Y:S01]  /*4120*/  F2FP.RELU.PACK_AB R21, R169, R172 ;  /* 0x000000aca915723e */ /* 0x000fe200000008ff */
[----:B------:R-:W-:Y:S01]  /*4130*/  @!P6 FADD.FTZ R173, -R173, -RZ ;  /* 0x800000ffadade221 */ /* 0x000fe20000010100 */
[----:B------:R-:W-:Y:S02]  /*4140*/  ISETP.LE.U32.AND P4, PT, R24, UR4, PT ;  /* 0x0000000418007c0c */ /* 0x000fe4000bf83070 */
[----:B------:R-:W-:Y:S01]  /*4150*/  LOP3.LUT R24, R23, 0xffff, RZ, 0xc0, !PT ;  /* 0x0000ffff17187812 */ /* 0x000fe200078ec0ff */
[----:B------:R-:W-:Y:S01]  /*4160*/  STS [R218+0x20400], R21 ;  /* 0x02040015da007388 */ /* 0x000fe20000000800 */
[----:B------:R-:W-:Y:S01]  /*4170*/  F2FP.RELU.PACK_AB R20, R174, R167 ;  /* 0x000000a7ae14723e */ /* 0x000fe200000008ff */
[----:B------:R-:W-:Y:S01]  /*4180*/  @!P2 FADD.FTZ R171, -R171, -RZ ;  /* 0x800000ffababa221 */ /* 0x000fe20000010100 */
[----:B------:R-:W-:Y:S02]  /*4190*/  ISETP.LE.U32.AND P6, PT, R24, UR4, PT ;  /* 0x0000000418007c0c */ /* 0x000fe4000bfc3070 */
[----:B------:R-:W-:Y:S02]  /*41a0*/  ISETP.LE.U32.AND P2, PT, R22, UR4, PT ;  /* 0x0000000416007c0c */ /* 0x000fe4000bf43070 */
[----:B------:R-:W-:Y:S02]  /*41b0*/  F2FP.RELU.PACK_AB R23, R171, R170 ;  /* 0x000000aaab17723e */ /* 0x000fe400000008ff */
[----:B------:R-:W-:Y:S01]  /*41c0*/  F2FP.RELU.PACK_AB R22, R168, R173 ;  /* 0x000000ada816723e */ /* 0x000fe200000008ff */
[----:B------:R-:W-:Y:S01]  /*41d0*/  @!P4 FADD.FTZ R178, -R178, -RZ ;  /* 0x800000ffb2b2c221 */ /* 0x000fe20000010100 */
[----:B------:R-:W-:Y:S01]  /*41e0*/  F2FP.RELU.PACK_AB R29, R175, R176 ;  /* 0x000000b0af1d723e */ /* 0x000fe200000008ff */
[----:B------:R-:W-:Y:S01]  /*41f0*/  STS [R218+0x20000], R23 ;  /* 0x02000017da007388 */ /* 0x000fe20000000800 */
[----:B------:R-:W-:Y:S02]  /*4200*/  FSETP.GE.FTZ.AND P1, PT, R172, RZ, PT ;  /* 0x000000ffac00720b */ /* 0x000fe40003f36000 */
[----:B------:R-:W-:Y:S01]  /*4210*/  F2FP.RELU.PACK_AB R24, R177, R178 ;  /* 0x000000b2b118723e */ /* 0x000fe200000008ff */
[----:B------:R-:W-:Y:S01]  /*4220*/  @!P6 FADD.FTZ R180, -R180, -RZ ;  /* 0x800000ffb4b4e221 */ /* 0x000fe20000010100 */
[----:B------:R-:W-:Y:S01]  /*4230*/  STS [R223+0x20000], R20 ;  /* 0x02000014df007388 */ /* 0x000fe20000000800 */
[----:B------:R-:W-:Y:S01]  /*4240*/  @!P2 FADD.FTZ R179, -R179, -RZ ;  /* 0x800000ffb3b3a221 */ /* 0x000fe20000010100 */
[----:B------:R-:W-:Y:S02]  /*4250*/  FSETP.GE.FTZ.AND P3, PT, R170, RZ, PT ;  /* 0x000000ffaa00720b */ /* 0x000fe40003f76000 */
[----:B------:R-:W-:Y:S01]  /*4260*/  F2FP.RELU.PACK_AB R26, R180, R181 ;  /* 0x000000b5b41a723e */ /* 0x000fe200000008ff */
[----:B------:R-:W-:Y:S01]  /*4270*/  STS [R223+0x20400], R22 ;  /* 0x02040016df007388 */ /* 0x000fe20000000800 */
[----:B------:R-:W-:Y:S02]  /*4280*/  F2FP.RELU.PACK_AB R31, R179, R166 ;  /* 0x000000a6b31f723e */ /* 0x000fe400000008ff */
[----:B------:R-:W-:Y:S01]  /*4290*/  FSETP.GE.FTZ.AND P4, PT, R174, RZ, PT ;  /* 0x000000ffae00720b */ /* 0x000fe20003f96000 */
[----:B------:R-:W-:Y:S01]  /*42a0*/  STS [R221+0x20000], R26 ;  /* 0x0200001add007388 */ /* 0x000fe20000000800 */
[----:B------:R-:W-:Y:S03]  /*42b0*/  FSETP.GE.FTZ.AND P2, PT, R171, RZ, PT ;  /* 0x000000ffab00720b */ /* 0x000fe60003f56000 */
        /* <DEDUP_REMOVED lines=92> */
[----:B------:R-:W-:Y:S01]  /*4880*/  FADD.FTZ R20, -R165, R21 ;  /* 0x00000015a5147221 */ /* 0x000fe20000010100 */
[-C--:B------:R-:W-:Y:S01]  /*4890*/  FSEL R97, R96, R165.reuse, P3 ;  /* 0x000000a560617208 */ /* 0x080fe20001800000 */
[C---:B------:R-:W-:Y:S01]  /*48a0*/  FADD.FTZ R21, -R164.reuse, R22 ;  /* 0x00000016a4157221 */ /* 0x040fe20000010100 */
[----:B------:R-:W-:Y:S01]  /*48b0*/  FSETP.GE.FTZ.AND P3, PT, R181, RZ, PT ;  /* 0x000000ffb500720b */ /* 0x000fe20003f76000 */
[----:B------:R-:W-:Y:S01]  /*48c0*/  FADD.FTZ R23, -R164, R23 ;  /* 0x00000017a4177221 */ /* 0x000fe20000010100 */
[-C--:B------:R-:W-:Y:S01]  /*48d0*/  FSEL R20, R20, R165.reuse, P2 ;  /* 0x000000a514147208 */ /* 0x080fe20001000000 */
[----:B------:R-:W-:Y:S01]  /*48e0*/  FADD.FTZ R22, -R165, R25 ;  /* 0x00000019a5167221 */ /* 0x000fe20000010100 */
[----:B------:R-:W-:Y:S02]  /*48f0*/  FSETP.GE.FTZ.AND P2, PT, R180, RZ, PT ;  /* 0x000000ffb400720b */ /* 0x000fe40003f56000 */
[C---:B------:R-:W-:Y:S01]  /*4900*/  FADD.FTZ R25, -R164.reuse, R26 ;  /* 0x0000001aa4197221 */ /* 0x040fe20000010100 */
[-C--:B------:R-:W-:Y:S01]  /*4910*/  FSEL R21, R21, R164.reuse, P1 ;  /* 0x000000a415157208 */ /* 0x080fe20000800000 */
[----:B------:R-:W-:Y:S01]  /*4920*/  FADD.FTZ R24, -R165, R24 ;  /* 0x00000018a5187221 */ /* 0x000fe20000010100 */
[----:B------:R-:W-:Y:S01]  /*4930*/  FSETP.GE.FTZ.AND P1, PT, R173, RZ, PT ;  /* 0x000000ffad00720b */ /* 0x000fe20003f36000 */
[C---:B------:R-:W-:Y:S01]  /*4940*/  FADD.FTZ R31, -R164.reuse, R31 ;  /* 0x0000001fa41f7221 */ /* 0x040fe20000010100 */
[-C--:B------:R-:W-:Y:S01]  /*4950*/  FSEL R26, R23, R164.reuse, P0 ;  /* 0x000000a4171a7208 */ /* 0x080fe20000000000 */
[----:B------:R-:W-:Y:S01]  /*4960*/  FADD.FTZ R96, -R165, R29 ;  /* 0x0000001da5607221 */ /* 0x000fe20000010100 */
[----:B------:R-:W-:Y:S01]  /*4970*/  FSETP.GE.FTZ.AND P0, PT, R167, RZ, PT ;  /* 0x000000ffa700720b */ /* 0x000fe20003f16000 */
[----:B------:R-:W-:Y:S01]  /*4980*/  FADD.FTZ R27, -R164, R27 ;  /* 0x0000001ba41b7221 */ /* 0x000fe20000010100 */
[-C--:B------:R-:W-:Y:S01]  /*4990*/  FSEL R29, R22, R165.reuse, P4 ;  /* 0x000000a5161d7208 */ /* 0x080fe20002000000 */
[----:B------:R-:W-:Y:S01]  /*49a0*/  FADD.FTZ R28, -R165, R28 ;  /* 0x0000001ca51c7221 */ /* 0x000fe20000010100 */
[----:B------:R-:W-:Y:S01]  /*49b0*/  FSEL R22, R25, R164, P1 ;  /* 0x000000a419167208 */ /* 0x000fe20000800000 */
[----:B------:R-:W-:Y:S01]  /*49c0*/  FADD.FTZ R23, -R164, R30 ;  /* 0x0000001ea4177221 */ /* 0x000fe20000010100 */
[----:B------:R-:W-:Y:S01]  /*49d0*/  FSETP.GE.FTZ.AND P1, PT, R177, RZ, PT ;  /* 0x000000ffb100720b */ /* 0x000fe20003f36000 */
[----:B------:R-:W-:Y:S01]  /*49e0*/  FADD.FTZ R32, -R165, R32 ;  /* 0x00000020a5207221 */ /* 0x000fe20000010100 */
[----:B------:R-:W-:Y:S01]  /*49f0*/  FSEL R24, R24, R165, P0 ;  /* 0x000000a518187208 */ /* 0x000fe20000000000 */
[----:B------:R-:W-:Y:S01]  /*4a00*/  FMUL.FTZ R97, R170, R97 ;  /* 0x00000061aa617220 */ /* 0x000fe20000410000 */
        /* <DEDUP_REMOVED lines=16> */
[----:B------:R-:W-:Y:S01]  /*4b10*/  ISETP.GT.AND P1, PT, R237, R224, PT ;  /* 0x000000e0ed00720c */ /* 0x000fe20003f24270 */
        /* <DEDUP_REMOVED lines=8> */
[----:B------:R-:W-:Y:S01]  /*4ba0*/  @P0 FADD.FTZ R164, -R164, R35 ;  /* 0x00000023a4a40221 */ /* 0x000fe20000010100 */
        /* <DEDUP_REMOVED lines=13> */
[C---:B------:R-:W-:Y:S03]  /*4c80*/  LEA R246, P0, R5.reuse, R246, 0x1 ;  /* 0x000000f605f67211 */ /* 0x040fe600078008ff */
        /* <DEDUP_REMOVED lines=16> */
.L_x_1410:
        /* <DEDUP_REMOVED lines=105> */
.L_x_1411:
        /* <DEDUP_REMOVED lines=11> */
[-C--:B-12---:R-:W-:Y:S03]  /*54d0*/  HMMA.16816.F32 R4, R148, R16.reuse, RZ ;  /* 0x000000109404723c */ /* 0x086fe600000018ff */
[----:B------:R-:W-:Y:S04]  /*54e0*/  LDSM.16.MT88.4 R176, [R201+0x15000] ;  /* 0x01500000c9b0783b */ /* 0x000fe80000004200 */
[----:B------:R-:W-:Y:S01]  /*54f0*/  LDSM.16.MT88.4 R180, [R201+0x15800] ;  /* 0x01580000c9b4783b */ /* 0x000fe20000004200 */
[C---:B---3--:R-:W-:Y:S03]  /*5500*/  HMMA.16816.F32 R8, R92.reuse, R16, RZ ;  /* 0x000000105c08723c */ /* 0x048fe600000018ff */
        /* <DEDUP_REMOVED lines=57> */
[----:B------:R-:W-:Y:S02]  /*58a0*/  IMAD.SHL.U32 R155, R243, 0x8, RZ ;  /* 0x00000008f39b7824 */ /* 0x000fe400078e00ff */
        /* <DEDUP_REMOVED lines=11> */
[----:B------:R-:W-:Y:S01]  /*5960*/  IMAD R161, R243, 0x18, RZ ;  /* 0x00000018f3a17824 */ /* 0x000fe200078e02ff */
[----:B------:R-:W-:Y:S04]  /*5970*/  HMMA.16816.F32 R96, R148, R186, R96 ;  /* 0x000000ba9460723c */ /* 0x000fe80000001860 */
[-C--:B------:R-:W-:Y:S01]  /*5980*/  LEA R164, P0, R161, R250.reuse, 0x2 ;  /* 0x000000faa1a47211 */ /* 0x080fe200078010ff */
[----:B------:R-:W-:Y:S01]  /*5990*/  IMAD.SHL.U32 R163, R243, 0x20, RZ ;  /* 0x00000020f3a37824 */ /* 0x000fe200078e00ff */
[----:B--2---:R-:W-:Y:S02]  /*59a0*/  IADD3 R5, R153, 0x20, RZ ;  /* 0x0000002099057810 */ /* 0x004fe40007ffe0ff */
[-C--:B------:R-:W-:Y:S01]  /*59b0*/  LEA.HI.X.SX32 R165, R161, R251.reuse, 0x2, P0 ;  /* 0x000000fba1a57211 */ /* 0x080fe200000f16ff */
[----:B------:R-:W-:Y:S03]  /*59c0*/  IMAD R161, R243, 0x30, RZ ;  /* 0x00000030f3a17824 */ /* 0x000fe600078e02ff */
[-C--:B------:R-:W-:Y:S01]  /*59d0*/  LEA R162, P2, R163, R250.reuse, 0x2 ;  /* 0x000000faa3a27211 */ /* 0x080fe200078410ff */
[----:B------:R1:W-:Y:S01]  /*59e0*/  RED.E.ADD.F32.FTZ.RN.STRONG.GPU [R164.64], R7 ;  /* 0x00000007a400798e */ /* 0x0003e2000c10e786 */
[-C--:B------:R-:W-:Y:S01]  /*59f0*/  LEA R156, P0, R157, R250.reuse, 0x2 ;  /* 0x000000fa9d9c7211 */ /* 0x080fe200078010ff */
[----:B------:R-:W-:Y:S01]  /*5a00*/  IMAD R243, R243, 0x38, RZ ;  /* 0x00000038f3f37824 */ /* 0x000fe200078e02ff */
[-C--:B------:R-:W-:Y:S02]  /*5a10*/  LEA.HI.X.SX32 R163, R163, R251.reuse, 0x2, P2 ;  /* 0x000000fba3a37211 */ /* 0x080fe400010f16ff */
        /* <DEDUP_REMOVED lines=424> */
.L_x_1413:
        /* <DEDUP_REMOVED lines=13> */
.L_x_1414:
        /* <DEDUP_REMOVED lines=41> */
.L_x_1416:
[----:B------:R-:W-:Y:S05]  /*7800*/  BSYNC B0 ;  /* 0x0000000000007941 */ /* 0x000fea0003800000 */
.L_x_1415:
[----:B----4-:R-:W-:Y:S01]  /*7810*/  IADD3 R41, R211, 0x20, RZ ;  /* 0x00000020d3297810 */ /* 0x010fe20007ffe0ff */
        /* <DEDUP_REMOVED lines=15> */
.L_x_1418:
[----:B------:R-:W-:Y:S05]  /*7910*/  BSYNC B0 ;  /* 0x0000000000007941 */ /* 0x000fea0003800000 */
.L_x_1417:
        /* <DEDUP_REMOVED lines=22> */
.L_x_1420:
[----:B------:R-:W-:Y:S05]  /*7a80*/  BSYNC B0 ;  /* 0x0000000000007941 */ /* 0x000fea0003800000 */
.L_x_1419:
        /* <DEDUP_REMOVED lines=13> */
.L_x_1407:
[----:B------:R-:W-:Y:S05]  /*7b60*/  BSYNC B1 ;  /* 0x0000000000017941 */ /* 0x000fea0003800000 */
.L_x_1393:
[----:B------:R-:W-:-:S04]  /*7b70*/  IADD3 R219, R219, c[0x0][0xc], RZ ;  /* 0x00000300dbdb7a10 */ /* 0x000fc80007ffe0ff */
[----:B------:R-:W-:-:S13]  /*7b80*/  ISETP.GE.AND P0, PT, R219, UR5, PT ;  /* 0x00000005db007c0c */ /* 0x000fda000bf06270 */
[----:B------:R-:W-:Y:S01]  /*7b90*/  @P0 CALL.REL.NOINC `(.L_x_1421) ;  /* 0x0000001000000944 */ /* 0x000fe20003c00000 */
[----:B------:R-:W-:Y:S05]  /*7ba0*/  BRA `(.L_x_1422) ;  /* 0xffff8cb000007947 */ /* 0x000fea000383ffff */
.L_x_1421:
[----:B------:R-:W-:Y:S05]  /*7bb0*/  EXIT ;  /* 0x000000000000794d */ /* 0x000fea0003800000 */
.L_x_1423:
        /* <DEDUP_REMOVED lines=12> */
.L_x_1614:


//--------------------- .text._ZN5flash44flash_bwd_dq_dk_dv_loop_seqk_parallel_kernelI23Flash_bwd_kernel_traitsILi192ELi64ELi64ELi8ELi4ELi2ELi2ELb0ELb0EN7cutlass6half_tE19Flash_kernel_traitsILi192ELi64ELi64ELi8ES3_EELb0ELb0ELb1ELb0ELb0ELb1ELb1EEEvNS_16Flash_bwd_paramsE --------------------------
	.section	.text._ZN5flash44flash_bwd_dq_dk_dv_loop_seqk_parallel_kernelI23Flash_bwd_kernel_traitsILi192ELi64ELi64ELi8ELi4ELi2ELi2ELb0ELb0EN7cutlass6half_tE19Flash_kernel_traitsILi192ELi64ELi64ELi8ES3_EELb0ELb0ELb1ELb0ELb0ELb1ELb1EEEvNS_16Flash_bwd_paramsE,"ax",@progbits
	.sectioninfo	@"SHI_REGISTERS=253"
	.align	128
        .global         _ZN5flash44flash_bwd_dq_dk_dv_loop_seqk_parallel_kernelI23Flash_bwd_kernel_traitsILi192ELi64ELi64ELi8ELi4ELi2ELi2ELb0ELb0EN7cutlass6half_tE19Flash_kernel_traitsILi192ELi64ELi64ELi8ES3_EELb0ELb0ELb1ELb0ELb0ELb1ELb1EEEvNS_16Flash_bwd_paramsE
        .type           _ZN5flash44flash_bwd_dq_dk_dv_loop_seqk_parallel_kernelI23Flash_bwd_kernel_traitsILi192ELi64ELi64ELi8ELi4ELi2ELi2ELb0ELb0EN7cutlass6half_tE19Flash_kernel_traitsILi192ELi64ELi64ELi8ES3_EELb0ELb0ELb1ELb0ELb0ELb1ELb1EEEvNS_16Flash_bwd_paramsE,@function
        .size           _ZN5flash44flash_bwd_dq_dk_dv_loop_seqk_parallel_kernelI23Flash_bwd_kernel_traitsILi192ELi64ELi64ELi8ELi4ELi2ELi2ELb0ELb0EN7cutlass6half_tE19Flash_kernel_traitsILi192ELi64ELi64ELi8ES3_EELb0ELb0ELb1ELb0ELb0ELb1ELb1EEEvNS_16Flash_bwd_paramsE,(.L_x_1615 - _ZN5flash44flash_bwd_dq_dk_dv_loop_seqk_parallel_kernelI23Flash_bwd_kernel_traitsILi192ELi64ELi64ELi8ELi4ELi2ELi2ELb0ELb0EN7cutlass6half_tE19Flash_kernel_traitsILi192ELi64ELi64ELi8ES3_EELb0ELb0ELb1ELb0ELb0ELb1ELb1EEEvNS_16Flash_bwd_paramsE)
        .other          _ZN5flash44flash_bwd_dq_dk_dv_loop_seqk_parallel_kernelI23Flash_bwd_kernel_traitsILi192ELi64ELi64ELi8ELi4ELi2ELi2ELb0ELb0EN7cutlass6half_tE19Flash_kernel_traitsILi192ELi64ELi64ELi8ES3_EELb0ELb0ELb1ELb0ELb0ELb1ELb1EEEvNS_16Flash_bwd_paramsE,@"STO_CUDA_ENTRY STV_DEFAULT"
_ZN5flash44flash_bwd_dq_dk_dv_loop_seqk_parallel_kernelI23Flash_bwd_kernel_traitsILi192ELi64ELi64ELi8ELi4ELi2ELi2ELb0ELb0EN7cutlass6half_tE19Flash_kernel_traitsILi192ELi64ELi64ELi8ES3_EELb0ELb0ELb1ELb0ELb0ELb1ELb1EEEvNS_16Flash_bwd_paramsE:
.text._ZN5flash44flash_bwd_dq_dk_dv_loop_seqk_parallel_kernelI23Flash_bwd_kernel_traitsILi192ELi64ELi64ELi8ELi4ELi2ELi2ELb0ELb0EN7cutlass6half_tE19Flash_kernel_traitsILi192ELi64ELi64ELi8ES3_EELb0ELb0ELb1ELb0ELb0ELb1ELb1EEEvNS_16Flash_bwd_paramsE:
        /* <DEDUP_REMOVED lines=137> */
.L_x_1454:
        /* <DEDUP_REMOVED lines=32> */
.L_x_1424:
        /* <DEDUP_REMOVED lines=49> */
.L_x_1426:
        /* <DEDUP_REMOVED lines=13> */
.L_x_1427:
        /* <DEDUP_REMOVED lines=84> */
.L_x_1428:
[----:B------:R-:W-:-:S04]  /*13b0*/  IMAD R25, R202, c[0x0][0x1c0], R233 ;  /* 0x00007000ca197a24 */ /* 0x000fc800078e02e9 */
[----:B------:R-:W-:Y:S02]  /*13c0*/  IMAD R25, R25, c[0x0][0x224], RZ ;  /* 0x0000890019197a24 */ /* 0x000fe400078e02ff */
.L_x_1429:
        /* <DEDUP_REMOVED lines=69> */
.L_x_1431:
        /* <DEDUP_REMOVED lines=14> */
.L_x_1432:
        /* <DEDUP_REMOVED lines=24> */
.L_x_1434:
[----:B------:R-:W-:Y:S05]  /*1a80*/  BSYNC B0 ;  /* 0x0000000000007941 */ /* 0x000fea0003800000 */
.L_x_1433:
        /* <DEDUP_REMOVED lines=16> */
.L_x_1436:
[----:B------:R-:W-:Y:S05]  /*1b90*/  BSYNC B0 ;  /* 0x0000000000007941 */ /* 0x000fea0003800000 */
.L_x_1435:
        /* <DEDUP_REMOVED lines=21> */
.L_x_1438:
[----:B------:R-:W-:Y:S05]  /*1cf0*/  BSYNC B0 ;  /* 0x0000000000007941 */ /* 0x000fea0003800000 */
.L_x_1437:
        /* <DEDUP_REMOVED lines=14> */
.L_x_1430:
        /* <DEDUP_REMOVED lines=236> */
[----:B--2---:R-:W-:Y:S01]  /*2ca0*/  CS2R R20, SRZ ;  /* 0x0000000000147805 */ /* 0x004fe2000001ff00 */
[----:B------:R-:W-:Y:S01]  /*2cb0*/  IADD3 R243, R243, -c[0x0][0x2e8], RZ ;  /* 0x8000ba00f3f37a10 */ /* 0x000fe20007ffe0ff */
[----:B------:R-:W-:Y:S01]  /*2cc0*/  IMAD.SHL.U32 R194, R194, 0x2, RZ ;  /* 0x00000002c2c27824 */ /* 0x000fe200078e00ff */
[----:B------:R-:W-:Y:S01]  /*2cd0*/  SHF.L.U32 R195, R195, 0x1, RZ ;  /* 0x00000001c3c37819 */ /* 0x000fe200000006ff */
[----:B------:R-:W-:Y:S01]  /*2ce0*/  IMAD.IADD R190, R192, 0x1, R191 ;  /* 0x00000001c0be7824 */ /* 0x000fe200078e02bf */
[----:B-1----:R-:W-:-:S02]  /*2cf0*/  IADD3 R189, R196, R192, RZ ;  /* 0x000000c0c4bd7210 */ /* 0x002fc40007ffe0ff */
.L_x_1444:
        /* <DEDUP_REMOVED lines=153> */
.L_x_1440:
        /* <DEDUP_REMOVED lines=70> */
.L_x_1441:
        /* <DEDUP_REMOVED lines=252> */
.L_x_1442:
[----:B------:R-:W-:Y:S01]  /*4ab0*/  F2FP.PACK_AB R69, R5, R4 ;  /* 0x000000040545723e */ /* 0x000fe200000000ff */
[----:B------:R-:W-:Y:S01]  /*4ac0*/  IMAD.SHL.U32 R201, R199, 0x2, RZ ;  /* 0x00000002c7c97824 */ /* 0x000fe200078e00ff */
[----:B-1----:R-:W-:Y:S02]  /*4ad0*/  F2FP.PACK_AB R71, R7, R6 ;  /* 0x000000060747723e */ /* 0x002fe400000000ff */
        /* <DEDUP_REMOVED lines=102> */
.L_x_1443:
        /* <DEDUP_REMOVED lines=472> */
.L_x_1445:
        /* <DEDUP_REMOVED lines=13> */
.L_x_1446:
        /* <DEDUP_REMOVED lines=39> */
.L_x_1448:
[----:B------:R-:W-:Y:S05]  /*7200*/  BSYNC B0 ;  /* 0x0000000000007941 */ /* 0x000fea0003800000 */
.L_x_1447:
        /* <DEDUP_REMOVED lines=17> */
.L_x_1450:
[----:B------:R-:W-:Y:S05]  /*7320*/  BSYNC B0 ;  /* 0x0000000000007941 */ /* 0x000fea0003800000 */
.L_x_1449:
        /* <DEDUP_REMOVED lines=22> */
.L_x_1452:
[----:B------:R-:W-:Y:S05]  /*7490*/  BSYNC B0 ;  /* 0x0000000000007941 */ /* 0x000fea0003800000 */
.L_x_1451:
        /* <DEDUP_REMOVED lines=13> */
.L_x_1439:
[----:B------:R-:W-:Y:S05]  /*7570*/  BSYNC B1 ;  /* 0x0000000000017941 */ /* 0x000fea0003800000 */
.L_x_1425:
[----:B------:R-:W-:-:S04]  /*7580*/  IADD3 R214, R214, c[0x0][0xc], RZ ;  /* 0x00000300d6d67a10 */ /* 0x000fc80007ffe0ff */
[----:B------:R-:W-:-:S13]  /*7590*/  ISETP.GE.AND P0, PT, R214, UR4, PT ;  /* 0x00000004d6007c0c */ /* 0x000fda000bf06270 */
[----:B------:R-:W-:Y:S01]  /*75a0*/  @P0 CALL.REL.NOINC `(.L_x_1453) ;  /* 0x0000001000000944 */ /* 0x000fe20003c00000 */
[----:B------:R-:W-:Y:S05]  /*75b0*/  BRA `(.L_x_1454) ;  /* 0xffff92d000007947 */ /* 0x000fea000383ffff */
.L_x_1453:
[----:B------:R-:W-:Y:S05]  /*75c0*/  EXIT ;  /* 0x000000000000794d */ /* 0x000fea0003800000 */
.L_x_1455:
        /* <DEDUP_REMOVED lines=11> */
.L_x_1615:


//--------------------- .text._ZN5flash44flash_bwd_dq_dk_dv_loop_seqk_parallel_kernelI23Flash_bwd_kernel_traitsILi192ELi64ELi64ELi8ELi4ELi2ELi2ELb0ELb0EN7cutlass6half_tE19Flash_kernel_traitsILi192ELi64ELi64ELi8ES3_EELb1ELb0ELb1ELb1ELb0ELb0ELb0EEEvNS_16Flash_bwd_paramsE --------------------------
	.section	.text._ZN5flash44flash_bwd_dq_dk_dv_loop_seqk_parallel_kernelI23Flash_bwd_kernel_traitsILi192ELi64ELi64ELi8ELi4ELi2ELi2ELb0ELb0EN7cutlass6half_tE19Flash_kernel_traitsILi192ELi64ELi64ELi8ES3_EELb1ELb0ELb1ELb1ELb0ELb0ELb0EEEvNS_16Flash_bwd_paramsE,"ax",@progbits
	.sectioninfo	@"SHI_REGISTERS=255"
	.align	128
        .global         _ZN5flash44flash_bwd_dq_dk_dv_loop_seqk_parallel_kernelI23Flash_bwd_kernel_traitsILi192ELi64ELi64ELi8ELi4ELi2ELi2ELb0ELb0EN7cutlass6half_tE19Flash_kernel_traitsILi192ELi64ELi64ELi8ES3_EELb1ELb0ELb1ELb1ELb0ELb0ELb0EEEvNS_16Flash_bwd_paramsE
        .type           _ZN5flash44flash_bwd_dq_dk_dv_loop_seqk_parallel_kernelI23Flash_bwd_kernel_traitsILi192ELi64ELi64ELi8ELi4ELi2ELi2ELb0ELb0EN7cutlass6half_tE19Flash_kernel_traitsILi192ELi64ELi64ELi8ES3_EELb1ELb0ELb1ELb1ELb0ELb0ELb0EEEvNS_16Flash_bwd_paramsE,@function
        .size           _ZN5flash44flash_bwd_dq_dk_dv_loop_seqk_parallel_kernelI23Flash_bwd_kernel_traitsILi192ELi64ELi64ELi8ELi4ELi2ELi2ELb0ELb0EN7cutlass6half_tE19Flash_kernel_traitsILi192ELi64ELi64ELi8ES3_EELb1ELb0ELb1ELb1ELb0ELb0ELb0EEEvNS_16Flash_bwd_paramsE,(.L_x_1616 - _ZN5flash44flash_bwd_dq_dk_dv_loop_seqk_parallel_kernelI23Flash_bwd_kernel_traitsILi192ELi64ELi64ELi8ELi4ELi2ELi2ELb0ELb0EN7cutlass6half_tE19Flash_kernel_traitsILi192ELi64ELi64ELi8ES3_EELb1ELb0ELb1ELb1ELb0ELb0ELb0EEEvNS_16Flash_bwd_paramsE)
        .other          _ZN5flash44flash_bwd_dq_dk_dv_loop_seqk_parallel_kernelI23Flash_bwd_kernel_traitsILi192ELi64ELi64ELi8ELi4ELi2ELi2ELb0ELb0EN7cutlass6half_tE19Flash_kernel_traitsILi192ELi64ELi64ELi8ES3_EELb1ELb0ELb1ELb1ELb0ELb0ELb0EEEvNS_16Flash_bwd_paramsE,@"STO_CUDA_ENTRY STV_DEFAULT"
_ZN5flash44flash_bwd_dq_dk_dv_loop_seqk_parallel_kernelI23Flash_bwd_kernel_traitsILi192ELi64ELi64ELi8ELi4ELi2ELi2ELb0ELb0EN7cutlass6half_tE19Flash_kernel_traitsILi192ELi64ELi64ELi8ES3_EELb1ELb0ELb1ELb1ELb0ELb0ELb0EEEvNS_16Flash_bwd_paramsE:
.text._ZN5flash44flash_bwd_dq_dk_dv_loop_seqk_parallel_kernelI23Flash_bwd_kernel_traitsILi192ELi64ELi64ELi8ELi4ELi2ELi2ELb0ELb0EN7cutlass6half_tE19Flash_kernel_traitsILi192ELi64ELi64ELi8ES3_EELb1ELb0ELb1ELb1ELb0ELb0ELb0EEEvNS_16Flash_bwd_paramsE:
        /* <DEDUP_REMOVED lines=19> */
[CC--:B------:R-:W-:Y:S02]  /*0130*/  LEA.HI R13, R2.reuse, R8.reuse, RZ, 0x3 ;  /* 0x00000008020d7211 */ /* 0x0c0fe400078f18ff */
[CC--:B------:R-:W-:Y:S02]  /*0140*/  LEA.HI R14, R2.reuse, R8.reuse, RZ, 0x7 ;  /* 0x00000008020e7211 */ /* 0x0c0fe400078f38ff */
[CC--:B------:R-:W-:Y:S02]  /*0150*/  LEA.HI R16, R2.reuse, R8.reuse, RZ, 0x6 ;  /* 0x0000000802107211 */ /* 0x0c0fe400078f30ff */
[----:B------:R-:W-:-:S02]  /*0160*/  LEA.HI R2, R2, R8, RZ, 0x2 ;  /* 0x0000000802027211 */ /* 0x000fc400078f10ff */
[----:B------:R-:W-:Y:S02]  /*0170*/  LOP3.LUT R4, R0, 0xffffffe0, RZ, 0xc0, !PT ;  /* 0xffffffe000047812 */ /* 0x000fe400078ec0ff */
[----:B------:R-:W-:Y:S02]  /*0180*/  LOP3.LUT R5, R3, 0xfffffff0, RZ, 0xc0, !PT ;  /* 0xfffffff003057812 */ /* 0x000fe400078ec0ff */
[----:B------:R-:W-:Y:S01]  /*0190*/  LOP3.LUT R7, R2, 0x7ffffffc, RZ, 0xc0, !PT ;  /* 0x7ffffffc02077812 */ /* 0x000fe200078ec0ff */
[C---:B------:R-:W-:Y:S01]  /*01a0*/  IMAD.IADD R11, R8.reuse, 0x1, -R4 ;  /* 0x00000001080b7824 */ /* 0x040fe200078e0a04 */
[--C-:B------:R-:W-:Y:S01]  /*01b0*/  SHF.R.S32.HI R4, RZ, 0x5, R0.reuse ;  /* 0x00000005ff047819 */ /* 0x100fe20000011400 */
[C---:B------:R-:W-:Y:S01]  /*01c0*/  IMAD.IADD R12, R8.reuse, 0x1, -R5 ;  /* 0x00000001080c7824 */ /* 0x040fe200078e0a05 */
[----:B------:R-:W-:Y:S01]  /*01d0*/  SHF.R.S32.HI R5, RZ, 0x1f, R0 ;  /* 0x0000001fff057819 */ /* 0x000fe20000011400 */
[----:B------:R-:W-:Y:S01]  /*01e0*/  IMAD.IADD R15, R8, 0x1, -R7 ;  /* 0x00000001080f7824 */ /* 0x000fe200078e0a07 */
[----:B------:R-:W-:-:S02]  /*01f0*/  SHF.R.S32.HI R7, RZ, 0x4, R3 ;  /* 0x00000004ff077819 */ /* 0x000fc40000011403 */
[----:B------:R-:W-:Y:S02]  /*0200*/  LOP3.LUT R6, R13, 0xfffffff8, RZ, 0xc0, !PT ;  /* 0xfffffff80d067812 */ /* 0x000fe400078ec0ff */
[-C--:B------:R-:W-:Y:S02]  /*0210*/  LEA.HI R5, R5, R4.reuse, RZ, 0x2 ;  /* 0x0000000405057211 */ /* 0x080fe400078f10ff */
[----:B------:R-:W-:Y:S01]  /*0220*/  SHF.R.S32.HI R10, RZ, 0x2, R2 ;  /* 0x00000002ff0a7819 */ /* 0x000fe20000011402 */
[----:B------:R-:W-:Y:S01]  /*0230*/  IMAD.IADD R6, R8, 0x1, -R6 ;  /* 0x0000000108067824 */ /* 0x000fe200078e0a06 */
[----:B------:R-:W-:Y:S02]  /*0240*/  SHF.R.S32.HI R2, RZ, 0x1f, R2 ;  /* 0x0000001fff027819 */ /* 0x000fe40000011402 */
[----:B------:R-:W-:Y:S01]  /*0250*/  SHF.R.S32.HI R238, RZ, 0x3, R13 ;  /* 0x00000003ffee7819 */ /* 0x000fe2000001140d */
[----:B------:R-:W-:Y:S01]  /*0260*/  IMAD.SHL.U32 R222, R6, 0x8, RZ ;  /* 0x0000000806de7824 */ /* 0x000fe200078e00ff */
[----:B------:R-:W-:-:S02]  /*0270*/  LEA.HI R0, R0, R4, RZ, 0x1 ;  /* 0x0000000400007211 */ /* 0x000fc400078f08ff */
[----:B------:R-:W-:Y:S02]  /*0280*/  LEA.HI R9, R3, R7, RZ, 0x1 ;  /* 0x0000000703097211 */ /* 0x000fe400078f08ff */
[----:B------:R-:W-:Y:S01]  /*0290*/  LOP3.LUT R3, R5, 0xfffffffc, RZ, 0xc0, !PT ;  /* 0xfffffffc05037812 */ /* 0x000fe200078ec0ff */
[----:B------:R-:W-:Y:S01]  /*02a0*/  IMAD.SHL.U32 R5, R238, 0x40, RZ ;  /* 0x00000040ee057824 */ /* 0x000fe200078e00ff */
[----:B------:R-:W-:Y:S02]  /*02b0*/  LEA.HI R8, R2, R10, RZ, 0x3 ;  /* 0x0000000a02087211 */ /* 0x000fe400078f18ff */
[----:B------:R-:W-:Y:S01]  /*02c0*/  LOP3.LUT R0, R0, 0xfffffffe, RZ, 0xc0, !PT ;  /* 0xfffffffe00007812 */ /* 0x000fe200078ec0ff */
[----:B------:R-:W-:Y:S01]  /*02d0*/  IMAD.IADD R252, R4, 0x1, -R3 ;  /* 0x0000000104fc7824 */ /* 0x000fe200078e0a03 */
[----:B------:R-:W-:Y:S02]  /*02e0*/  LOP3.LUT R2, R9, 0xfffffffe, RZ, 0xc0, !PT ;  /* 0xfffffffe09027812 */ /* 0x000fe400078ec0ff */
[----:B------:R-:W-:Y:S01]  /*02f0*/  LOP3.LUT R3, R8, 0xfffffff8, RZ, 0xc0, !PT ;  /* 0xfffffff808037812 */ /* 0x000fe200078ec0ff */
[----:B------:R-:W-:Y:S01]  /*0300*/  IMAD.IADD R198, R4, 0x1, -R0 ;  /* 0x0000000104c67824 */ /* 0x000fe200078e0a00 */
[----:B------:R-:W-:Y:S01]  /*0310*/  LOP3.LUT R0, R5, 0x1c0, RZ, 0xc0, !PT ;  /* 0x000001c005007812 */ /* 0x000fe200078ec0ff */
[----:B------:R-:W-:Y:S01]  /*0320*/  IMAD.IADD R9, R7, 0x1, -R2 ;  /* 0x0000000107097824 */ /* 0x000fe200078e0a02 */
[----:B------:R-:W-:Y:S01]  /*0330*/  SHF.R.S32.HI R5, RZ, 0x1f, R11 ;  /* 0x0000001fff057819 */ /* 0x000fe2000001140b */
[----:B------:R-:W-:Y:S01]  /*0340*/  IMAD.IADD R4, R10, 0x1, -R3 ;  /* 0x000000010a047824 */ /* 0x000fe200078e0a03 */
[----:B------:R-:W-:Y:S01]  /*0350*/  LOP3.LUT R3, R0, 0x38, R222, 0xf8, !PT ;  /* 0x0000003800037812 */ /* 0x000fe200078ef8de */
[----:B------:R-:W-:Y:S01]  /*0360*/  IMAD.SHL.U32 R194, R9, 0x200, RZ ;  /* 0x0000020009c27824 */ /* 0x000fe200078e00ff */
[----:B------:R-:W-:Y:S01]  /*0370*/  SHF.R.U32.HI R2, RZ, 0x3, R0 ;  /* 0x00000003ff027819 */ /* 0x000fe20000011600 */
[----:B------:R-:W-:Y:S01]  /*0380*/  IMAD.SHL.U32 R0, R6, 0x40, RZ ;  /* 0x0000004006007824 */ /* 0x000fe200078e00ff */
[----:B------:R-:W-:-:S02]  /*0390*/  LEA.HI R219, R5, R11, RZ, 0x2 ;  /* 0x0000000b05db7211 */ /* 0x000fc400078f10ff */
[----:B------:R-:W-:Y:S01]  /*03a0*/  LOP3.LUT R8, R3, R2, RZ, 0x3c, !PT ;  /* 0x0000000203087212 */ /* 0x000fe200078e3cff */
[----:B------:R-:W-:Y:S01]  /*03b0*/  IMAD.SHL.U32 R2, R198, 0x10, RZ ;  /* 0x00000010c6027824 */ /* 0x000fe200078e00ff */
[----:B------:R-:W-:Y:S02]  /*03c0*/  SHF.R.S32.HI R3, RZ, 0x1f, R12 ;  /* 0x0000001fff037819 */ /* 0x000fe4000001140c */
[----:B------:R-:W-:Y:S02]  /*03d0*/  LOP3.LUT R0, R0, 0x1c0, RZ, 0xc0, !PT ;  /* 0x000001c000007812 */ /* 0x000fe400078ec0ff */
[----:B------:R-:W-:Y:S02]  /*03e0*/  LEA.HI R10, R3, R12, RZ, 0x3 ;  /* 0x0000000c030a7211 */ /* 0x000fe400078f18ff */
[----:B------:R-:W-:Y:S02]  /*03f0*/  LOP3.LUT P4, RZ, R6, 0x4, RZ, 0xc0, !PT ;  /* 0x0000000406ff7812 */ /* 0x000fe4000788c0ff */
[----:B------:R-:W-:-:S02]  /*0400*/  LOP3.LUT R5, R10, 0xfffffff8, RZ, 0xc0, !PT ;  /* 0xfffffff80a057812 */ /* 0x000fc400078ec0ff */
[----:B------:R-:W-:Y:S02]  /*0410*/  LOP3.LUT P3, RZ, R6, 0x2, RZ, 0xc0, !PT ;  /* 0x0000000206ff7812 */ /* 0x000fe4000786c0ff */
[----:B------:R-:W-:Y:S01]  /*0420*/  LOP3.LUT R6, R0, 0x10, R2, 0xf8, !PT ;  /* 0x0000001000067812 */ /* 0x000fe200078ef802 */
[----:B------:R-:W-:Y:S01]  /*0430*/  IMAD.IADD R12, R12, 0x1, -R5 ;  /* 0x000000010c0c7824 */ /* 0x000fe200078e0a05 */
[----:B------:R-:W-:Y:S02]  /*0440*/  SHF.R.S32.HI R7, RZ, 0x7, R14 ;  /* 0x00000007ff077819 */ /* 0x000fe4000001140e */
[----:B------:R-:W-:Y:S02]  /*0450*/  LOP3.LUT R2, R4, 0x1, RZ, 0xc0, !PT ;  /* 0x0000000104027812 */ /* 0x000fe400078ec0ff */
[----:B------:R-:W-:Y:S01]  /*0460*/  LOP3.LUT R191, R0, 0x8, R13, 0xf8, !PT ;  /* 0x0000000800bf7812 */ /* 0x000fe200078ef80d */
[----:B------:R-:W-:Y:S01]  /*0470*/  IMAD R3, R7, 0x800, R194 ;  /* 0x0000080007037824 */ /* 0x000fe200078e02c2 */
[----:B------:R-:W-:-:S02]  /*0480*/  SHF.R.U32.HI R0, RZ, 0x3, R0 ;  /* 0x00000003ff007819 */ /* 0x000fc40000011600 */
[----:B------:R-:W-:Y:S01]  /*0490*/  LOP3.LUT R5, R6, 0x8, R13, 0xf8, !PT ;  /* 0x0000000806057812 */ /* 0x000fe200078ef80d */
[----:B------:R-:W-:Y:S01]  /*04a0*/  IMAD.SHL.U32 R6, R12, 0x40, RZ ;  /* 0x000000400c067824 */ /* 0x000fe200078e00ff */
[----:B------:R-:W-:Y:S02]  /*04b0*/  ISETP.NE.U32.AND P0, PT, R2, 0x1, PT ;  /* 0x000000010200780c */ /* 0x000fe40003f05070 */
[----:B------:R-:W-:Y:S02]  /*04c0*/  SHF.R.S32.HI R2, RZ, 0x6, R16 ;  /* 0x00000006ff027819 */ /* 0x000fe40000011410 */
[----:B------:R-:W-:Y:S02]  /*04d0*/  LOP3.LUT R191, R191, R0, RZ, 0x3c, !PT ;  /* 0x00000000bfbf7212 */ /* 0x000fe400078e3cff */
[----:B------:R-:W-:Y:S01]  /*04e0*/  LOP3.LUT R194, R194, R5, R0, 0xf6, !PT ;  /* 0x00000005c2c27212 */ /* 0x000fe200078ef600 */
[C---:B------:R-:W-:Y:S01]  /*04f0*/  IMAD.SHL.U32 R0, R4.reuse, 0x40, RZ ;  /* 0x0000004004007824 */ /* 0x040fe200078e00ff */
[----:B------:R-:W-:Y:S01]  /*0500*/  R2P PR, R4, 0x6 ;  /* 0x0000000604007804 */ /* 0x000fe20000000000 */
[C---:B------:R-:W-:Y:S01]  /*0510*/  IMAD R18, R2.reuse, 0x200, R8 ;  /* 0x0000020002127824 */ /* 0x040fe200078e0208 */
[----:B------:R-:W-:Y:S01]  /*0520*/  SEL R189, R189, 0xffffffe0, !P3 ;  /* 0xffffffe0bdbd7807 */ /* 0x000fe20005800000 */
[----:B------:R-:W-:Y:S01]  /*0530*/  IMAD.SHL.U32 R2, R2, 0x8, RZ ;  /* 0x0000000802027824 */ /* 0x000fe200078e00ff */
[----:B------:R-:W-:Y:S01]  /*0540*/  LOP3.LUT R0, R0, 0x1c0, RZ, 0xc0, !PT ;  /* 0x000001c000007812 */ /* 0x000fe200078ec0ff */
[----:B------:R-:W-:Y:S01]  /*0550*/  IMAD.SHL.U32 R5, R7, 0x20, RZ ;  /* 0x0000002007057824 */ /* 0x000fe200078e00ff */
[----:B------:R1:W-:Y:S01]  /*0560*/  STL [R1+0x8], R18 ;  /* 0x0000081201007387 */ /* 0x0003e20000100800 */
[----:B------:R-:W-:Y:S01]  /*0570*/  IMAD.IADD R191, R3, 0x1, R191 ;  /* 0x0000000103bf7824 */ /* 0x000fe200078e02bf */
[----:B------:R-:W-:Y:S01]  /*0580*/  LOP3.LUT R2, R2, 0x18, RZ, 0xc0, !PT ;  /* 0x0000001802027812 */ /* 0x000fe200078ec0ff */
[----:B------:R-:W-:Y:S01]  /*0590*/  IMAD.SHL.U32 R4, R9, 0x20, RZ ;  /* 0x0000002009047824 */ /* 0x000fe200078e00ff */
[----:B------:R-:W-:Y:S01]  /*05a0*/  SHF.R.U32.HI R3, RZ, 0x3, R0 ;  /* 0x00000003ff037819 */ /* 0x000fe20000011600 */
[----:B------:R-:W-:Y:S01]  /*05b0*/  IMAD.SHL.U32 R7, R15, 0x2, RZ ;  /* 0x000000020f077824 */ /* 0x000fe200078e00ff */
[----:B------:R-:W-:Y:S01]  /*05c0*/  LOP3.LUT R5, R0, 0x20, R5, 0xf8, !PT ;  /* 0x0000002000057812 */ /* 0x000fe200078ef805 */
[----:B------:R1:W-:Y:S01]  /*05d0*/  STL [R1+0x4], R17 ;  /* 0x0000041101007387 */ /* 0x0003e20000100800 */
[----:B------:R-:W-:Y:S01]  /*05e0*/  LOP3.LUT R11, R3, R0, R2, 0x1e, !PT ;  /* 0x00000000030b7212 */ /* 0x000fe200078e1e02 */
[----:B------:R-:W-:Y:S01]  /*05f0*/  IMAD R189, R191, 0x2, R189 ;  /* 0x00000002bfbd7824 */ /* 0x000fe200078e02bd */
[----:B------:R-:W-:Y:S01]  /*0600*/  LOP3.LUT R8, R2, 0x20, R4, 0xf8, !PT ;  /* 0x0000002002087812 */ /* 0x000fe200078ef804 */
[----:B------:R-:W-:Y:S01]  /*0610*/  IMAD R4, R252, 0x400, R7 ;  /* 0x00000400fc047824 */ /* 0x000fe200078e0207 */
[----:B------:R-:W-:Y:S01]  /*0620*/  LOP3.LUT R0, R5, R3, RZ, 0x3c, !PT ;  /* 0x0000000305007212 */ /* 0x000fe200078e3cff */
[----:B------:R-:W-:Y:S01]  /*0630*/  IMAD.SHL.U32 R5, R10, 0x40, RZ ;  /* 0x000000400a057824 */ /* 0x000fe200078e00ff */
[----:B------:R-:W-:Y:S01]  /*0640*/  LOP3.LUT R3, R6, 0x1c0, RZ, 0xc0, !PT ;  /* 0x000001c006037812 */ /* 0x000fe200078ec0ff */
[----:B------:R-:W-:Y:S01]  /*0650*/  IMAD.SHL.U32 R6, R9, 0x8, RZ ;  /* 0x0000000809067824 */ /* 0x000fe200078e00ff */
[----:B------:R-:W-:Y:S01]  /*0660*/  SEL R193, R193, 0xffffffc0, !P4 ;  /* 0xffffffc0c1c17807 */ /* 0x000fe20006000000 */
[----:B------:R-:W-:Y:S01]  /*0670*/  IMAD.IADD R227, R4, 0x1, R0 ;  /* 0x0000000104e37824 */ /* 0x000fe200078e0200 */
[----:B------:R-:W-:Y:S01]  /*0680*/  SHF.R.U32.HI R2, RZ, 0x3, R3 ;  /* 0x00000003ff027819 */ /* 0x000fe20000011603 */
[----:B------:R-:W-:Y:S01]  /*0690*/  IMAD.SHL.U32 R192, R191, 0x2, RZ ;  /* 0x00000002bfc07824 */ /* 0x000fe200078e00ff */
[----:B------:R-:W-:Y:S01]  /*06a0*/  LOP3.LUT R0, R5, 0xfffffe00, RZ, 0xc0, !PT ;  /* 0xfffffe0005007812 */ /* 0x000fe200078ec0ff */
[----:B------:R-:W-:Y:S01]  /*06b0*/  IMAD R5, R198, 0x400, R7 ;  /* 0x00000400c6057824 */ /* 0x000fe200078e0207 */
[----:B------:R-:W-:Y:S01]  /*06c0*/  LOP3.LUT R6, R3, 0x8, R6, 0xf8, !PT ;  /* 0x0000000803067812 */ /* 0x000fe200078ef806 */
[----:B------:R-:W-:Y:S01]  /*06d0*/  IMAD.SHL.U32 R227, R227, 0x2, RZ ;  /* 0x00000002e3e37824 */ /* 0x000fe200078e00ff */
[----:B------:R-:W-:Y:S01]  /*06e0*/  LOP3.LUT R3, R2, R8, R3, 0x1e, !PT ;  /* 0x0000000802037212 */ /* 0x000fe200078e1e03 */
[----:B------:R-:W-:Y:S01]  /*06f0*/  IMAD.IADD R5, R5, 0x1, R11 ;  /* 0x0000000105057824 */ /* 0x000fe200078e020b */
[----:B------:R-:W-:Y:S01]  /*0700*/  LOP3.LUT R2, R6, R2, RZ, 0x3c, !PT ;  /* 0x0000000206027212 */ /* 0x000fe200078e3cff */
[--C-:B------:R-:W-:Y:S01]  /*0710*/  IMAD R198, R198, 0x400, R0.reuse ;  /* 0x00000400c6c67824 */ /* 0x100fe200078e0200 */
        /* <DEDUP_REMOVED lines=8> */
[C---:B------:R-:W-:Y:S01]  /*07a0*/  @P1 IADD3 R228, R227.reuse, -0x20, RZ ;  /* 0xffffffe0e3e41810 */ /* 0x040fe20007ffe0ff */
[----:B------:R-:W-:Y:S01]  /*07b0*/  IMAD R193, R194, 0x2, R193 ;  /* 0x00000002c2c17824 */ /* 0x000fe200078e02c1 */
[----:B------:R-:W-:Y:S01]  /*07c0*/  IADD3 R247, R246, 0x40, RZ ;  /* 0x00000040f6f77810 */ /* 0x000fe20007ffe0ff */
[----:B------:R-:W-:Y:S01]  /*07d0*/  IMAD.IADD R230, R227, 0x1, R229 ;  /* 0x00000001e3e67824 */ /* 0x000fe200078e02e5 */
[----:B------:R-:W-:Y:S01]  /*07e0*/  LOP3.LUT R203, R3, R0, RZ, 0xfc, !PT ;  /* 0x0000000003cb7212 */ /* 0x000fe200078efcff */
        /* <DEDUP_REMOVED lines=9> */
.L_x_1504:
[----:B-1----:R-:W1:Y:S01]  /*0880*/  S2R R30, SR_CTAID.Y ;  /* 0x00000000001e7919 */ /* 0x002e620000002600 */
[----:B--2-4-:R-:W2:Y:S01]  /*0890*/  LDC.U8 R0, c[0x0][0x312] ;  /* 0x0000c480ff007b82 */ /* 0x014ea20000000000 */
[----:B------:R-:W-:-:S02]  /*08a0*/  ISETP.NE.U32.AND P2, PT, RZ, c[0x0][0x240], PT ;  /* 0x00009000ff007a0c */ /* 0x000fc40003f45070 */
[----:B------:R-:W-:Y:S02]  /*08b0*/  ISETP.EQ.U32.AND P5, PT, RZ, c[0x0][0x248], PT ;  /* 0x00009200ff007a0c */ /* 0x000fe40003fa2070 */
[----:B------:R-:W-:Y:S02]  /*08c0*/  ISETP.NE.AND.EX P2, PT, RZ, c[0x0][0x244], PT, P2 ;  /* 0x00009100ff007a0c */ /* 0x000fe40003f45320 */
[----:B------:R-:W-:Y:S01]  /*08d0*/  ISETP.NE.U32.AND P3, PT, RZ, c[0x0][0x250], PT ;  /* 0x00009400ff007a0c */ /* 0x000fe20003f65070 */
[----:B------:R-:W-:-:S03]  /*08e0*/  IMAD.MOV.U32 R31, RZ, RZ, -0x1 ;  /* 0xffffffffff1f7424 */ /* 0x000fc600078e00ff */
[----:B------:R-:W-:Y:S01]  /*08f0*/  ISETP.NE.AND.EX P3, PT, RZ, c[0x0][0x254], PT, P3 ;  /* 0x00009500ff007a0c */ /* 0x000fe20003f65330 */
[----:B-1----:R-:W-:Y:S01]  /*0900*/  IMAD.SHL.U32 R8, R30, 0x4, RZ ;  /* 0x000000041e087824 */ /* 0x002fe200078e00ff */
[----:B------:R-:W-:Y:S02]  /*0910*/  SHF.R.S32.HI R27, RZ, 0x1f, R30 ;  /* 0x0000001fff1b7819 */ /* 0x000fe4000001141e */
[----:B--2---:R-:W-:Y:S01]  /*0920*/  ISETP.NE.AND P4, PT, R0, RZ, PT ;  /* 0x000000ff0000720c */ /* 0x004fe20003f85270 */
[----:B------:R-:W-:Y:S01]  /*0930*/  IMAD.MOV.U32 R0, RZ, RZ, -0x1 ;  /* 0xffffffffff007424 */ /* 0x000fe200078e00ff */
[----:B------:R-:W-:Y:S02]  /*0940*/  SHF.L.U64.HI R7, R30, 0x2, R27 ;  /* 0x000000021e077819 */ /* 0x000fe4000001021b */
[----:B---3--:R-:W-:Y:S02]  /*0950*/  IADD3 R2, P0, R8, c[0x0][0x240], RZ ;  /* 0x0000900008027a10 */ /* 0x008fe40007f1e0ff */
        /* <DEDUP_REMOVED lines=17> */
[----:B------:R-:W-:Y:S05]  /*0a70*/  @!P0 BRA `(.L_x_1456) ;  /* 0x0000003000008947 */ /* 0x000fea0003800000 */
[----:B------:R-:W2:Y:S02]  /*0a80*/  @P4 LDG.E R4, [R2.64+0x4] ;  /* 0x0000040602044981 */ /* 0x000ea4000c1e1900 */
[----:B--2---:R-:W-:-:S06]  /*0a90*/  @P4 IADD3 R4, R4, -R31, RZ ;  /* 0x8000001f04044210 */ /* 0x004fcc0007ffe0ff */
[----:B------:R2:W5:Y:S02]  /*0aa0*/  @!P4 LDG.E R4, [R2.64] ;  /* 0x000000060204c981 */ /* 0x000564000c1e1900 */
.L_x_1456:
        /* <DEDUP_REMOVED lines=14> */
[C---:B------:R-:W-:Y:S01]  /*0b90*/  IADD3 R2, R235.reuse, 0x40, R237 ;  /* 0x00000040eb027810 */ /* 0x040fe20007ffe0ed */
[----:B------:R-:W-:Y:S01]  /*0ba0*/  IMAD.WIDE.U32 R8, R30, c[0x0][0x178], RZ ;  /* 0x00005e001e087a25 */ /* 0x000fe200078e00ff */
[----:B------:R-:W-:Y:S02]  /*0bb0*/  IADD3 R3, R235, 0x3f, RZ ;  /* 0x0000003feb037810 */ /* 0x000fe40007ffe0ff */
[----:B------:R-:W-:Y:S02]  /*0bc0*/  IADD3 R2, R2, c[0x0][0x2e4], -R218 ;  /* 0x0000b90002027a10 */ /* 0x000fe40007ffe8da */
        /* <DEDUP_REMOVED lines=9> */
[----:B------:R-:W-:Y:S02]  /*0c60*/  SHF.R.S32.HI R7, RZ, 0x6, R3 ;  /* 0x00000006ff077819 */ /* 0x000fe40000011403 */
[----:B------:R-:W-:Y:S01]  /*0c70*/  SHF.R.S32.HI R3, RZ, 0x6, R2 ;  /* 0x00000006ff037819 */ /* 0x000fe20000011402 */
[----:B------:R-:W-:-:S02]  /*0c80*/  IMAD R2, R30, c[0x0][0x17c], R4 ;  /* 0x00005f001e027a24 */ /* 0x000fc400078e0204 */
[----:B------:R-:W-:Y:S01]  /*0c90*/  IMAD.WIDE.U32 R4, R0, c[0x0][0x190], RZ ;  /* 0x0000640000047a25 */ /* 0x000fe200078e00ff */
[----:B------:R-:W-:-:S03]  /*0ca0*/  IMNMX R211, R7, R3, PT ;  /* 0x0000000307d37217 */ /* 0x000fc60003800200 */
[----:B------:R-:W-:Y:S01]  /*0cb0*/  IMAD.IADD R20, R9, 0x1, R2 ;  /* 0x0000000109147824 */ /* 0x000fe200078e0202 */
[----:B------:R-:W-:Y:S01]  /*0cc0*/  LEA R9, R211, 0xffffffc0, 0x6 ;  /* 0xffffffc0d3097811 */ /* 0x000fe200078e30ff */
[----:B------:R-:W-:Y:S01]  /*0cd0*/  IMAD R7, R0, c[0x0][0x194], RZ ;  /* 0x0000650000077a24 */ /* 0x000fe200078e02ff */
[----:B------:R-:W-:Y:S01]  /*0ce0*/  SEL R25, R8, R4, !P1 ;  /* 0x0000000408197207 */ /* 0x000fe20004800000 */
[----:B------:R-:W-:Y:S01]  /*0cf0*/  @P0 IMAD.WIDE.U32 R2, R6, c[0x0][0x198], RZ ;  /* 0x0000660006020a25 */ /* 0x000fe200078e00ff */
[----:B------:R-:W-:-:S03]  /*0d00*/  SHF.R.S32.HI R17, RZ, 0x1f, R9 ;  /* 0x0000001fff117819 */ /* 0x000fc60000011409 */
[----:B------:R-:W-:Y:S02]  /*0d10*/  @P1 IMAD.IADD R20, R5, 0x1, R7 ;  /* 0x0000000105141824 */ /* 0x000fe400078e0207 */
        /* <DEDUP_REMOVED lines=13> */
.L_x_1458:
        /* <DEDUP_REMOVED lines=15> */
.L_x_1459:
        /* <DEDUP_REMOVED lines=10> */
[----:B------:R-:W-:Y:S01]  /*0f80*/  @P1 IMAD.MOV.U32 R10, RZ, RZ, R4 ;  /* 0x000000ffff0a1224 */ /* 0x000fe200078e0004 */
[----:B------:R-:W-:Y:S01]  /*0f90*/  SHF.R.S32.HI R12, RZ, 0x1f, R12 ;  /* 0x0000001fff0c7819 */ /* 0x000fe2000001140c */
[----:B------:R-:W-:Y:S01]  /*0fa0*/  @!P1 IMAD.WIDE.U32 R4, R30, c[0x0][0x368], RZ ;  /* 0x0000da001e049a25 */ /* 0x000fe200078e00ff */
[----:B------:R-:W-:Y:S01]  /*0fb0*/  ISETP.GE.AND P4, PT, R7, RZ, PT ;  /* 0x000000ff0700720c */ /* 0x000fe20003f86270 */
[----:B------:R-:W5:Y:S01]  /*0fc0*/  LDC.U8 R28, c[0x0][0x3d0] ;  /* 0x0000f400ff1c7b82 */ /* 0x000f620000000000 */
[----:B------:R-:W-:Y:S01]  /*0fd0*/  MOV R29, c[0x0][0x22c] ;  /* 0x00008b00001d7a02 */ /* 0x000fe20000000f00 */
[----:B------:R-:W-:Y:S01]  /*0fe0*/  IMAD R7, R12, R30, RZ ;  /* 0x0000001e0c077224 */ /* 0x000fe200078e02ff */
[----:B------:R-:W-:Y:S01]  /*0ff0*/  @!P1 MOV R10, R4 ;  /* 0x00000004000a9202 */ /* 0x000fe20000000f00 */
[----:B------:R-:W-:Y:S01]  /*1000*/  IMAD.WIDE.U32 R12, R30, c[0x0][0x224], RZ ;  /* 0x000089001e0c7a25 */ /* 0x000fe200078e00ff */
[----:B------:R-:W-:Y:S01]  /*1010*/  SHF.R.S32.HI R241, RZ, 0x1f, R240 ;  /* 0x0000001ffff17819 */ /* 0x000fe200000114f0 */
[----:B---3--:R-:W3:Y:S02]  /*1020*/  MUFU.RCP R2, R2 ;  /* 0x0000000200027308 */ /* 0x008ee40000001000 */
[----:B------:R-:W-:Y:S01]  /*1030*/  IMAD.WIDE R18, R29, c[0x0][0x1c0], RZ ;  /* 0x000070001d127a25 */ /* 0x000fe200078e02ff */
[----:B--2---:R-:W-:-:S02]  /*1040*/  ISETP.NE.AND P3, PT, R14, RZ, PT ;  /* 0x000000ff0e00720c */ /* 0x004fc40003f65270 */
        /* <DEDUP_REMOVED lines=15> */
[----:B------:R-:W-:Y:S02]  /*1140*/  ISETP.GT.U32.AND P5, PT, R11, R3, PT ;  /* 0x000000030b00720c */ /* 0x000fe40003fa4070 */
[----:B------:R-:W-:Y:S01]  /*1150*/  SEL R8, R8, RZ, P2 ;  /* 0x000000ff08087207 */ /* 0x000fe20001000000 */
[----:B------:R-:W-:-:S02]  /*1160*/  IMAD.IADD R4, R13, 0x1, R5 ;  /* 0x000000010d047824 */ /* 0x000fc400078e0205 */
[-C--:B------:R-:W-:Y:S02]  /*1170*/  IMAD R5, R19, R12.reuse, RZ ;  /* 0x0000000c13057224 */ /* 0x080fe400078e02ff */
[----:B------:R-:W-:-:S04]  /*1180*/  IMAD.WIDE.U32 R12, R18, R12, RZ ;  /* 0x0000000c120c7225 */ /* 0x000fc800078e00ff */
[----:B------:R-:W-:Y:S01]  /*1190*/  IMAD R5, R18, R4, R5 ;  /* 0x0000000412057224 */ /* 0x000fe200078e0205 */
[----:B------:R-:W-:Y:S01]  /*11a0*/  SEL R4, R6, RZ, P2 ;  /* 0x000000ff06047207 */ /* 0x000fe20001000000 */
[----:B------:R-:W-:Y:S01]  /*11b0*/  @!P5 IMAD.IADD R3, R3, 0x1, -R11 ;  /* 0x000000010303d824 */ /* 0x000fe200078e0a0b */
[----:B------:R-:W-:Y:S01]  /*11c0*/  @!P5 IADD3 R2, R2, 0x1, RZ ;  /* 0x000000010202d810 */ /* 0x000fe20007ffe0ff */
[----:B------:R-:W-:Y:S01]  /*11d0*/  IMAD.WIDE.U32 R6, R18, R0, RZ ;  /* 0x0000000012067225 */ /* 0x000fe200078e00ff */
[----:B------:R-:W-:Y:S02]  /*11e0*/  IADD3 R4, P2, R9, R4, RZ ;  /* 0x0000000409047210 */ /* 0x000fe40007f5e0ff */
[----:B------:R-:W-:Y:S01]  /*11f0*/  ISETP.GE.U32.AND P6, PT, R3, R11, PT ;  /* 0x0000000b0300720c */ /* 0x000fe20003fc6070 */
[C---:B------:R-:W-:Y:S01]  /*1200*/  IMAD R3, R19.reuse, R0, RZ ;  /* 0x0000000013037224 */ /* 0x040fe200078e02ff */
[----:B------:R-:W-:Y:S01]  /*1210*/  ISETP.NE.AND P5, PT, RZ, c[0x0][0x1c8], PT ;  /* 0x00007200ff007a0c */ /* 0x000fe20003fa5270 */
[----:B------:R-:W-:Y:S01]  /*1220*/  IMAD R14, R19, R4, RZ ;  /* 0x00000004130e7224 */ /* 0x000fe200078e02ff */
[----:B------:R-:W-:Y:S01]  /*1230*/  IADD3.X R8, R17, R8, RZ, P2, !PT ;  /* 0x0000000811087210 */ /* 0x000fe200017fe4ff */
[----:B------:R-:W-:Y:S01]  /*1240*/  IMAD.IADD R11, R13, 0x1, R5 ;  /* 0x000000010d0b7824 */ /* 0x000fe200078e0205 */
[----:B------:R-:W-:Y:S01]  /*1250*/  SEL R16, R12, R6, !P1 ;  /* 0x000000060c107207 */ /* 0x000fe20004800000 */
[----:B------:R-:W-:Y:S01]  /*1260*/  @P3 IMAD R6, R30, c[0x0][0x214], RZ ;  /* 0x000085001e063a24 */ /* 0x000fe200078e02ff */
[----:B------:R-:W-:Y:S01]  /*1270*/  @P1 IADD3 R11, R7, R3, RZ ;  /* 0x00000003070b1210 */ /* 0x000fe20007ffe0ff */
[----:B------:R-:W-:Y:S01]  /*1280*/  IMAD.WIDE.U32 R4, R18, R4, RZ ;  /* 0x0000000412047225 */ /* 0x000fe200078e00ff */
[----:B-----5:R-:W-:-:S02]  /*1290*/  ISETP.NE.AND P2, PT, R28, RZ, PT ;  /* 0x000000ff1c00720c */ /* 0x020fc40003f45270 */
[----:B------:R-:W-:Y:S01]  /*12a0*/  @P3 SEL R3, R6, R0, !P1 ;  /* 0x0000000006033207 */ /* 0x000fe20004800000 */
[----:B------:R-:W-:Y:S01]  /*12b0*/  IMAD R13, R18, R8, R14 ;  /* 0x00000008120d7224 */ /* 0x000fe200078e020e */
[----:B------:R-:W-:Y:S01]  /*12c0*/  @P6 IADD3 R2, R2, 0x1, RZ ;  /* 0x0000000102026810 */ /* 0x000fe20007ffe0ff */
[----:B----4-:R-:W-:-:S04]  /*12d0*/  IMAD.WIDE.U32 R18, R21, c[0x0][0x3d8], RZ ;  /* 0x0000f60015127a25 */ /* 0x010fc800078e00ff */
[----:B------:R-:W-:Y:S01]  /*12e0*/  IMAD.MOV.U32 R12, RZ, RZ, R2 ;  /* 0x000000ffff0c7224 */ /* 0x000fe200078e0002 */
[----:B------:R-:W-:Y:S01]  /*12f0*/  SEL R18, R18, RZ, P2 ;  /* 0x000000ff12127207 */ /* 0x000fe20001000000 */
[----:B------:R-:W-:Y:S01]  /*1300*/  IMAD R7, R21, c[0x0][0x3dc], R19 ;  /* 0x0000f70015077a24 */ /* 0x000fe200078e0213 */
[----:B------:R-:W-:Y:S01]  /*1310*/  SHF.R.S32.HI R19, RZ, 0x1f, R237 ;  /* 0x0000001fff137819 */ /* 0x000fe200000114ed */
[----:B------:R-:W-:Y:S01]  /*1320*/  @!P3 IMAD R8, R30, c[0x0][0x1c0], R240 ;  /* 0x000070001e08ba24 */ /* 0x000fe200078e02f0 */
[----:B------:R-:W-:Y:S01]  /*1330*/  @!P4 IADD3 R12, -R12, RZ, RZ ;  /* 0x000000ff0c0cc210 */ /* 0x000fe20007ffe1ff */
[C---:B------:R-:W-:Y:S01]  /*1340*/  IMAD R2, R240.reuse, c[0x0][0x22c], RZ ;  /* 0x00008b00f0027a24 */ /* 0x040fe200078e02ff */
[----:B------:R-:W-:Y:S01]  /*1350*/  @!P5 LOP3.LUT R12, RZ, c[0x0][0x1c8], RZ, 0x33, !PT ;  /* 0x00007200ff0cda12 */ /* 0x000fe200078e33ff */
[----:B------:R-:W-:Y:S01]  /*1360*/  @P3 IMAD R6, R240, c[0x0][0x234], R3 ;  /* 0x00008d00f0063a24 */ /* 0x000fe200078e0203 */
[----:B------:R-:W-:Y:S01]  /*1370*/  SEL R14, R7, RZ, P2 ;  /* 0x000000ff070e7207 */ /* 0x000fe20001000000 */
[----:B------:R-:W-:Y:S01]  /*1380*/  @!P3 IMAD R6, R8, c[0x0][0x214], RZ ;  /* 0x000085000806ba24 */ /* 0x000fe200078e02ff */
[----:B------:R-:W-:-:S02]  /*1390*/  SHF.R.S32.HI R8, RZ, 0x1f, R2 ;  /* 0x0000001fff087819 */ /* 0x000fc40000011402 */
        /* <DEDUP_REMOVED lines=10> */
.L_x_1460:
[----:B------:R-:W-:-:S04]  /*1440*/  IMAD R0, R30, c[0x0][0x1c0], R240 ;  /* 0x000070001e007a24 */ /* 0x000fc800078e02f0 */
[----:B------:R-:W-:Y:S02]  /*1450*/  IMAD R0, R0, c[0x0][0x224], RZ ;  /* 0x0000890000007a24 */ /* 0x000fe400078e02ff */
.L_x_1461:
[----:B------:R-:W2:Y:S01]  /*1460*/  S2R R28, SR_TID.X ;  /* 0x00000000001c7919 */ /* 0x000ea20000002100 */
[----:B------:R-:W-:Y:S01]  /*1470*/  IMAD R29, R29, c[0x0][0x1c0], RZ ;  /* 0x000070001d1d7a24 */ /* 0x000fe200078e02ff */
[----:B------:R-:W-:Y:S01]  /*1480*/  SHF.R.S32.HI R223, RZ, 0x1f, R222 ;  /* 0x0000001fffdf7819 */ /* 0x000fe200000114de */
[----:B------:R-:W-:Y:S01]  /*1490*/  IMAD.MOV.U32 R221, RZ, RZ, 0x4 ;  /* 0x00000004ffdd7424 */ /* 0x000fe200078e00ff */
[----:B------:R-:W-:Y:S01]  /*14a0*/  IADD3 R220, R9, R6, RZ ;  /* 0x0000000609dc7210 */ /* 0x000fe20007ffe0ff */
[----:B------:R-:W-:Y:S01]  /*14b0*/  IMAD.SHL.U32 R3, R29, 0x40, RZ ;  /* 0x000000401d037824 */ /* 0x000fe200078e00ff */
[----:B------:R-:W-:Y:S01]  /*14c0*/  BSSY B1, `(.L_x_1457) ;  /* 0x0000804000017945 */ /* 0x000fe20003800000 */
[----:B------:R-:W-:-:S03]  /*14d0*/  IMAD.IADD R243, R237, 0x1, R235 ;  /* 0x00000001edf37824 */ /* 0x000fc600078e02eb */
[----:B------:R-:W-:Y:S01]  /*14e0*/  IADD3 R5, P3, P1, R4, R3, R2 ;  /* 0x0000000304057210 */ /* 0x000fe2000797e002 */
[----:B------:R-:W-:Y:S01]  /*14f0*/  IMAD.IADD R4, R9, 0x1, R0 ;  /* 0x0000000109047824 */ /* 0x000fe200078e0200 */
[----:B------:R-:W-:Y:S01]  /*1500*/  SHF.R.S32.HI R3, RZ, 0x1f, R3 ;  /* 0x0000001fff037819 */ /* 0x000fe20000011403 */
[----:B------:R-:W-:Y:S01]  /*1510*/  IMAD R0, R17, c[0x0][0x370], RZ ;  /* 0x0000dc0011007a24 */ /* 0x000fe200078e02ff */
[----:B------:R-:W-:Y:S01]  /*1520*/  IADD3 R2, P4, R222, R10, RZ ;  /* 0x0000000ade027210 */ /* 0x000fe20007f9e0ff */
[----:B------:R-:W-:Y:S01]  /*1530*/  IMAD R10, R241, c[0x0][0x1a8], RZ ;  /* 0x00006a00f10a7a24 */ /* 0x000fe200078e02ff */
[----:B------:R-:W-:Y:S01]  /*1540*/  IADD3.X R8, R7, R3, R8, P3, P1 ;  /* 0x0000000307087210 */ /* 0x000fe20001fe2408 */
[----:B------:R-:W-:-:S04]  /*1550*/  IMAD.WIDE R6, R4, R221, c[0x0][0x3c8] ;  /* 0x0000f20004067625 */ /* 0x000fc800078e02dd */
[----:B------:R-:W-:Y:S01]  /*1560*/  IMAD.X R3, R223, 0x1, R15, P4 ;  /* 0x00000001df037824 */ /* 0x000fe200020e060f */
[----:B------:R-:W-:Y:S01]  /*1570*/  IADD3 R15, P3, P1, R18, R5, R16 ;  /* 0x00000005120f7210 */ /* 0x000fe2000797e010 */
[C---:B------:R-:W-:Y:S01]  /*1580*/  IMAD R0, R9.reuse, c[0x0][0x374], R0 ;  /* 0x0000dd0009007a24 */ /* 0x040fe200078e0200 */
[----:B--2---:R-:W-:Y:S01]  /*1590*/  SHF.R.S32.HI R18, RZ, 0x1f, R28 ;  /* 0x0000001fff127819 */ /* 0x004fe2000001141c */
[----:B------:R-:W-:Y:S01]  /*15a0*/  IMAD.WIDE.U32 R2, R9, c[0x0][0x370], R2 ;  /* 0x0000dc0009027a25 */ /* 0x000fe200078e0002 */
[----:B------:R-:W-:Y:S02]  /*15b0*/  IADD3 R4, P4, R238, R9, RZ ;  /* 0x00000009ee047210 */ /* 0x000fe40007f9e0ff */
[----:B------:R-:W-:Y:S01]  /*15c0*/  SHF.R.S32.HI R16, RZ, 0x1f, R238 ;  /* 0x0000001fff107819 */ /* 0x000fe200000114ee */
[----:B------:R-:W-:Y:S01]  /*15d0*/  IMAD.MOV.U32 R231, RZ, RZ, R7 ;  /* 0x000000ffffe77224 */ /* 0x000fe200078e0007 */
[----:B------:R-:W-:Y:S01]  /*15e0*/  LEA.HI R7, R18, R28, RZ, 0x5 ;  /* 0x0000001c12077211 */ /* 0x000fe200078f28ff */
[----:B------:R-:W-:Y:S01]  /*15f0*/  IMAD.IADD R3, R3, 0x1, R0 ;  /* 0x0000000103037824 */ /* 0x000fe200078e0200 */
[----:B------:R-:W-:Y:S01]  /*1600*/  IADD3.X R11, R14, R8, R11, P3, P1 ;  /* 0x000000080e0b7210 */ /* 0x000fe20001fe240b */
[----:B------:R-:W-:Y:S01]  /*1610*/  IMAD.MOV.U32 R232, RZ, RZ, R6 ;  /* 0x000000ffffe87224 */ /* 0x000fe200078e0006 */
[----:B------:R-:W-:Y:S01]  /*1620*/  LOP3.LUT R0, R7, 0xffffffe0, RZ, 0xc0, !PT ;  /* 0xffffffe007007812 */ /* 0x000fe200078ec0ff */
[----:B------:R-:W-:Y:S01]  /*1630*/  IMAD R8, R241, c[0x0][0x378], RZ ;  /* 0x0000de00f1087a24 */ /* 0x000fe200078e02ff */
[----:B------:R-:W-:Y:S01]  /*1640*/  SHF.R.S32.HI R7, RZ, 0x5, R7 ;  /* 0x00000005ff077819 */ /* 0x000fe20000011407 */
[----:B------:R-:W-:Y:S01]  /*1650*/  IMAD.WIDE.U32 R2, R240, c[0x0][0x378], R2 ;  /* 0x0000de00f0027a25 */ /* 0x000fe200078e0002 */
[----:B------:R-:W-:-:S02]  /*1660*/  IADD3 R6, R243, -c[0x0][0x2e8], -R218 ;  /* 0x8000ba00f3067a10 */ /* 0x000fc40007ffe8da */
[----:B------:R-:W-:Y:S01]  /*1670*/  IADD3.X R5, R16, R17, RZ, P4, !PT ;  /* 0x0000001110057210 */ /* 0x000fe200027fe4ff */
[----:B------:R-:W-:Y:S02]  /*1680*/  IMAD.IADD R14, R28, 0x1, -R0 ;  /* 0x000000011c0e7824 */ /* 0x000fe400078e0a00 */
[----:B------:R-:W-:Y:S02]  /*1690*/  IMAD R8, R240, c[0x0][0x37c], R8 ;  /* 0x0000df00f0087a24 */ /* 0x000fe400078e0208 */
[----:B------:R-:W-:Y:S01]  /*16a0*/  IMAD R0, R7, R29, R14 ;  /* 0x0000001d07007224 */ /* 0x000fe200078e020e */
[----:B------:R-:W-:Y:S01]  /*16b0*/  SHF.R.S32.HI R7, RZ, 0x1f, R6 ;  /* 0x0000001fff077819 */ /* 0x000fe20000011406 */
[----:B------:R-:W-:Y:S02]  /*16c0*/  IMAD R5, R5, c[0x0][0x190], RZ ;  /* 0x0000640005057a24 */ /* 0x000fe400078e02ff */
[----:B------:R-:W-:Y:S01]  /*16d0*/  IMAD.IADD R3, R3, 0x1, R8 ;  /* 0x0000000103037824 */ /* 0x000fe200078e0208 */
[----:B------:R-:W-:Y:S01]  /*16e0*/  LEA.HI R6, R7, R6, RZ, 0x6 ;  /* 0x0000000607067211 */ /* 0x000fe200078f30ff */
[----:B------:R-:W-:Y:S01]  /*16f0*/  IMAD R13, R4, c[0x0][0x194], R5 ;  /* 0x00006500040d7a24 */ /* 0x000fe200078e0205 */
[----:B------:R-:W-:Y:S01]  /*1700*/  IADD3 R9, P1, R0, R15, RZ ;  /* 0x0000000f00097210 */ /* 0x000fe20007f3e0ff */
[----:B------:R-:W-:Y:S01]  /*1710*/  IMAD.WIDE.U32 R4, R4, c[0x0][0x190], R222 ;  /* 0x0000640004047a25 */ /* 0x000fe200078e00de */
[----:B------:R-:W-:-:S02]  /*1720*/  SHF.R.S32.HI R6, RZ, 0x6, R6 ;  /* 0x00000006ff067819 */ /* 0x000fc40000011406 */
[----:B------:R-:W-:Y:S01]  /*1730*/  LEA.HI.X.SX32 R7, R0, R11, 0x1, P1 ;  /* 0x0000000b00077211 */ /* 0x000fe200008f0eff */
[----:B------:R-:W-:Y:S01]  /*1740*/  IMAD R0, R16, c[0x0][0x370], RZ ;  /* 0x0000dc0010007a24 */ /* 0x000fe200078e02ff */
[----:B------:R-:W-:Y:S01]  /*1750*/  IMNMX R236, RZ, R6, !PT ;  /* 0x00000006ffec7217 */ /* 0x000fe20007800200 */
[----:B------:R-:W-:Y:S01]  /*1760*/  IMAD R10, R240, c[0x0][0x1ac], R10 ;  /* 0x00006b00f00a7a24 */ /* 0x000fe200078e020a */
[----:B------:R-:W-:Y:S01]  /*1770*/  IADD3 R4, P3, R25, R4, RZ ;  /* 0x0000000419047210 */ /* 0x000fe20007f7e0ff */
[C---:B------:R-:W-:Y:S01]  /*1780*/  IMAD R0, R238.reuse, c[0x0][0x374], R0 ;  /* 0x0000dd00ee007a24 */ /* 0x040fe200078e0200 */
[----:B------:R-:W-:Y:S01]  /*1790*/  ISETP.GT.AND P5, PT, R211, R236, PT ;  /* 0x000000ecd300720c */ /* 0x000fe20003fa4270 */
[----:B------:R-:W-:Y:S01]  /*17a0*/  IMAD.WIDE.U32 R2, R238, c[0x0][0x370], R2 ;  /* 0x0000dc00ee027a25 */ /* 0x000fe200078e0002 */
[----:B------:R-:W-:Y:S02]  /*17b0*/  IADD3.X R5, R20, R5, R13, P3, !PT ;  /* 0x0000000514057210 */ /* 0x000fe40001ffe40d */
[----:B------:R-:W-:Y:S01]  /*17c0*/  LEA R204, P1, R9, c[0x0][0x350], 0x2 ;  /* 0x0000d40009cc7a11 */ /* 0x000fe200078210ff */
[----:B------:R-:W-:Y:S01]  /*17d0*/  IMAD.IADD R0, R3, 0x1, R0 ;  /* 0x0000000103007824 */ /* 0x000fe200078e0200 */
[----:B------:R-:W-:Y:S01]  /*17e0*/  LEA R212, P3, R2, c[0x0][0x330], 0x1 ;  /* 0x0000cc0002d47a11 */ /* 0x000fe200078608ff */
[----:B------:R-:W-:Y:S01]  /*17f0*/  IMAD.WIDE.U32 R4, R240, c[0x0][0x1a8], R4 ;  /* 0x00006a00f0047a25 */ /* 0x000fe200078e0004 */
[----:B------:R-:W-:-:S02]  /*1800*/  LEA.HI.X R205, R9, c[0x0][0x354], R7, 0x2, P1 ;  /* 0x0000d50009cd7a11 */ /* 0x000fc400008f1407 */
[----:B------:R-:W-:Y:S01]  /*1810*/  LEA.HI.X R213, R2, c[0x0][0x334], R0, 0x1, P3 ;  /* 0x0000cd0002d57a11 */ /* 0x000fe200018f0c00 */
[----:B------:R-:W-:Y:S01]  /*1820*/  IMAD.WIDE R220, R220, R221, c[0x0][0x200] ;  /* 0x00008000dcdc7625 */ /* 0x000fe200078e02dd */
[----:B------:R-:W-:Y:S02]  /*1830*/  IADD3 R11, R5, R10, RZ ;  /* 0x0000000a050b7210 */ /* 0x000fe40007ffe0ff */
[C---:B------:R-:W-:Y:S02]  /*1840*/  LEA R214, P4, R4.reuse, c[0x0][0x160], 0x1 ;  /* 0x0000580004d67a11 */ /* 0x040fe400078808ff */
[----:B------:R-:W-:Y:S02]  /*1850*/  IADD3 R211, R211, -0x1, RZ ;  /* 0xffffffffd3d37810 */ /* 0x000fe40007ffe0ff */
        /* <DEDUP_REMOVED lines=17> */
.L_x_1463:
        /* <DEDUP_REMOVED lines=15> */
.L_x_1464:
        /* <DEDUP_REMOVED lines=27> */
.L_x_1466:
[----:B------:R-:W-:Y:S05]  /*1c10*/  BSYNC B0 ;  /* 0x0000000000007941 */ /* 0x000fea0003800000 */
.L_x_1465:
        /* <DEDUP_REMOVED lines=8> */
[----:B--2---:R-:W-:Y:S01]  /*1ca0*/  IMAD.X R2, RZ, RZ, R16, P0 ;  /* 0x000000ffff027224 */ /* 0x004fe200000e0610 */
        /* <DEDUP_REMOVED lines=10> */
.L_x_1468:
[----:B------:R-:W-:Y:S05]  /*1d50*/  BSYNC B0 ;  /* 0x0000000000007941 */ /* 0x000fea0003800000 */
.L_x_1467:
[----:B--2---:R-:W-:Y:S01]  /*1d60*/  IMAD.WIDE.U32 R2, R237, c[0x0][0x3a8], R222 ;  /* 0x0000ea00ed027a25 */ /* 0x004fe200078e00de */
        /* <DEDUP_REMOVED lines=24> */
.L_x_1470:
[----:B------:R-:W-:Y:S05]  /*1ef0*/  BSYNC B0 ;  /* 0x0000000000007941 */ /* 0x000fea0003800000 */
.L_x_1469:
[----:B------:R-:W-:Y:S05]  /*1f00*/  @P3 BRA `(.L_x_1471) ;  /* 0x000075f000003947 */ /* 0x000fea0003800000 */
[----:B------:R-:W-:Y:S01]  /*1f10*/  IADD3 R0, P0, R238, 0x20, RZ ;  /* 0x00000020ee007810 */ /* 0x000fe20007f1e0ff */
[----:B------:R-:W-:Y:S01]  /*1f20*/  IMAD.MOV.U32 R5, RZ, RZ, R8 ;  /* 0x000000ffff057224 */ /* 0x000fe200078e0008 */
[----:B------:R-:W-:-:S03]  /*1f30*/  ISETP.GE.AND P1, PT, R222, c[0x0][0x220], PT ;  /* 0x00008800de007a0c */ /* 0x000fc60003f26270 */
        /* <DEDUP_REMOVED lines=14> */
.L_x_1462:
        /* <DEDUP_REMOVED lines=31> */
.L_x_1473:
[----:B------:R-:W-:Y:S05]  /*2210*/  BSYNC B0 ;  /* 0x0000000000007941 */ /* 0x000fea0003800000 */
.L_x_1472:
        /* <DEDUP_REMOVED lines=39> */
.L_x_1475:
[----:B------:R-:W-:Y:S05]  /*2490*/  BSYNC B0 ;  /* 0x0000000000007941 */ /* 0x000fea0003800000 */
.L_x_1474:
        /* <DEDUP_REMOVED lines=19> */
.L_x_1477:
        /* <DEDUP_REMOVED lines=28> */
.L_x_1478:
[----:B------:R-:W-:Y:S05]  /*2790*/  BSYNC B0 ;  /* 0x0000000000007941 */ /* 0x000fea0003800000 */
.L_x_1476:
        /* <DEDUP_REMOVED lines=17> */
.L_x_1480:
        /* <DEDUP_REMOVED lines=38> */
.L_x_1481:
[----:B------:R-:W-:Y:S05]  /*2b10*/  BSYNC B0 ;  /* 0x0000000000007941 */ /* 0x000fea0003800000 */
.L_x_1479:
        /* <DEDUP_REMOVED lines=55> */
.L_x_1483:
[----:B--2---:R-:W-:Y:S05]  /*2e90*/  BSYNC B0 ;  /* 0x0000000000007941 */ /* 0x004fea0003800000 */
.L_x_1482:
        /* <DEDUP_REMOVED lines=38> */
.L_x_1485:
[----:B------:R-:W-:Y:S05]  /*3100*/  BSYNC B0 ;  /* 0x0000000000007941 */ /* 0x000fea0003800000 */
.L_x_1484:
        /* <DEDUP_REMOVED lines=45> */
.L_x_1487:
[----:B------:R-:W-:Y:S05]  /*33e0*/  BSYNC B0 ;  /* 0x0000000000007941 */ /* 0x000fea0003800000 */
.L_x_1486:
        /* <DEDUP_REMOVED lines=36> */
.L_x_1489:
[----:B------:R-:W-:Y:S05]  /*3630*/  BSYNC B0 ;  /* 0x0000000000007941 */ /* 0x000fea0003800000 */
.L_x_1488:
[----:B------:R-:W-:Y:S01]  /*3640*/  ISETP.NE.U32.AND P5, PT, RZ, c[0x0][0x318], PT ;  /* 0x0000c600ff007a0c */ /* 0x000fe20003fa5070 */
[----:B------:R-:W-:Y:S01]  /*3650*/  IMAD.MOV.U32 R216, RZ, RZ, c[0x0][0x308] ;  /* 0x0000c200ffd87624 */ /* 0x000fe200078e00ff */
[----:B------:R-:W0:Y:S01]  /*3660*/  LDGDEPBAR ;  /* 0x00000000000079af */ /* 0x000e220000000000 */
[----:B------:R-:W-:Y:S01]  /*3670*/  IMAD.MOV.U32 R217, RZ, RZ, c[0x0][0x30c] ;  /* 0x0000c300ffd97624 */ /* 0x000fe200078e00ff */
[----:B------:R-:W-:-:S13]  /*3680*/  ISETP.NE.AND.EX P5, PT, RZ, c[0x0][0x31c], PT, P5 ;  /* 0x0000c700ff007a0c */ /* 0x000fda0003fa5350 */
[----:B------:R-:W-:Y:S02]  /*3690*/  @P5 IMAD R0, R27, c[0x0][0x320], RZ ;  /* 0x0000c8001b005a24 */ /* 0x000fe400078e02ff */
[----:B-1----:R-:W-:-:S04]  /*36a0*/  @P5 IMAD.WIDE.U32 R2, R30, c[0x0][0x320], R240 ;  /* 0x0000c8001e025a25 */ /* 0x002fc800078e00f0 */
[----:B------:R-:W-:Y:S01]  /*36b0*/  @P5 IMAD R0, R30, c[0x0][0x324], R0 ;  /* 0x0000c9001e005a24 */ /* 0x000fe200078e0200 */
[----:B------:R-:W-:-:S03]  /*36c0*/  @P5 LEA R4, P1, R2, c[0x0][0x318], 0x2 ;  /* 0x0000c60002045a11 */ /* 0x000fc600078210ff */
[----:B------:R-:W-:-:S05]  /*36d0*/  @P5 IMAD.IADD R0, R3, 0x1, R0 ;  /* 0x0000000103005824 */ /* 0x000fca00078e0200 */
[----:B------:R-:W-:Y:S02]  /*36e0*/  @P5 LEA.HI.X R5, R2, c[0x0][0x31c], R0, 0x2, P1 ;  /* 0x0000c70002055a11 */ /* 0x000fe400008f1400 */
[----:B--2---:R1:W2:Y:S04]  /*36f0*/  LDG.E.64 R2, [R216.64+0x8] ;  /* 0x00000806d8027981 */ /* 0x0042a8000c1e1b00 */
[----:B----4-:R3:W4:Y:S04]  /*3700*/  @P5 LDG.E R6, [R4.64] ;  /* 0x0000000604065981 */ /* 0x010728000c1e1900 */
[----:B-1----:R-:W4:Y:S01]  /*3710*/  LDG.E.64 R216, [R216.64] ;  /* 0x00000006d8d87981 */ /* 0x002f22000c1e1b00 */
[CC--:B------:R-:W-:Y:S01]  /*3720*/  LEA.HI R0, R18.reuse, R28.reuse, RZ, 0x4 ;  /* 0x0000001c12007211 */ /* 0x0c0fe200078f20ff */
[----:B------:R-:W4:Y:S01]  /*3730*/  @P5 MUFU.RCP R9, c[0x0][0x238] ;  /* 0x00008e0000095b08 */ /* 0x000f220000001000 */
[----:B------:R-:W-:Y:S01]  /*3740*/  LEA.HI R7, R18, R28, RZ, 0x7 ;  /* 0x0000001c12077211 */ /* 0x000fe200078f38ff */
[----:B------:R-:W1:Y:S01]  /*3750*/  S2R R10, SR_TID.X ;  /* 0x00000000000a7919 */ /* 0x000e620000002100 */
[----:B------:R-:W-:Y:S01]  /*3760*/  LOP3.LUT R0, R0, 0xfffffff0, RZ, 0xc0, !PT ;  /* 0xfffffff000007812 */ /* 0x000fe200078ec0ff */
[----:B---3--:R-:W-:Y:S01]  /*3770*/  IMAD R5, R30, c[0x0][0x1c0], R240 ;  /* 0x000070001e057a24 */ /* 0x008fe200078e02f0 */
[----:B------:R-:W-:Y:S01]  /*3780*/  SHF.R.S32.HI R8, RZ, 0x7, R7 ;  /* 0x00000007ff087819 */ /* 0x000fe20000011407 */
[----:B------:R-:W-:Y:S01]  /*3790*/  IMAD.MOV.U32 R196, RZ, RZ, 0x40 ;  /* 0x00000040ffc47424 */ /* 0x000fe200078e00ff */
[----:B------:R-:W-:Y:S01]  /*37a0*/  CS2R R142, SRZ ;  /* 0x00000000008e7805 */ /* 0x000fe2000001ff00 */
[----:B------:R-:W-:Y:S01]  /*37b0*/  IMAD.IADD R0, R28, 0x1, -R0 ;  /* 0x000000011c007824 */ /* 0x000fe200078e0a00 */
[----:B------:R-:W-:Y:S01]  /*37c0*/  CS2R R140, SRZ ;  /* 0x00000000008c7805 */ /* 0x000fe2000001ff00 */
[----:B------:R-:W-:Y:S01]  /*37d0*/  IMAD.SHL.U32 R7, R8, 0x20, RZ ;  /* 0x0000002008077824 */ /* 0x000fe200078e00ff */
[----:B------:R-:W-:Y:S01]  /*37e0*/  CS2R R146, SRZ ;  /* 0x0000000000927805 */ /* 0x000fe2000001ff00 */
[----:B------:R-:W-:Y:S01]  /*37f0*/  IMAD R8, R68, 0x2, R8 ;  /* 0x0000000244087824 */ /* 0x000fe200078e0208 */
[----:B------:R-:W-:Y:S01]  /*3800*/  SHF.R.S32.HI R4, RZ, 0x1f, R0 ;  /* 0x0000001fff047819 */ /* 0x000fe20000011400 */
[----:B------:R-:W-:Y:S01]  /*3810*/  IMAD.MOV.U32 R207, RZ, RZ, RZ ;  /* 0x000000ffffcf7224 */ /* 0x000fe200078e00ff */
[----:B------:R-:W-:Y:S01]  /*3820*/  CS2R R144, SRZ ;  /* 0x0000000000907805 */ /* 0x000fe2000001ff00 */
[----:B------:R-:W-:Y:S01]  /*3830*/  IMAD.MOV.U32 R224, RZ, RZ, c[0x0][0x2e4] ;  /* 0x0000b900ffe07624 */ /* 0x000fe200078e00ff */
[----:B------:R-:W-:Y:S01]  /*3840*/  LEA.HI R4, R4, R0, RZ, 0x3 ;  /* 0x0000000004047211 */ /* 0x000fe200078f18ff */
[----:B------:R-:W-:Y:S01]  /*3850*/  IMAD.MOV.U32 R210, RZ, RZ, R206 ;  /* 0x000000ffffd27224 */ /* 0x000fe200078e00ce */
[----:B------:R-:W-:Y:S01]  /*3860*/  CS2R R138, SRZ ;  /* 0x00000000008a7805 */ /* 0x000fe2000001ff00 */
[----:B------:R-:W-:Y:S01]  /*3870*/  CS2R R136, SRZ ;  /* 0x0000000000887805 */ /* 0x000fe2000001ff00 */
[----:B------:R-:W-:Y:S01]  /*3880*/  LOP3.LUT R4, R4, 0xfffffff8, RZ, 0xc0, !PT ;  /* 0xfffffff804047812 */ /* 0x000fe200078ec0ff */
[----:B------:R-:W-:Y:S01]  /*3890*/  CS2R R134, SRZ ;  /* 0x0000000000867805 */ /* 0x000fe2000001ff00 */
[----:B------:R-:W-:Y:S01]  /*38a0*/  CS2R R132, SRZ ;  /* 0x0000000000847805 */ /* 0x000fe2000001ff00 */
[----:B------:R-:W-:Y:S01]  /*38b0*/  CS2R R126, SRZ ;  /* 0x00000000007e7805 */ /* 0x000fe2000001ff00 */
[----:B------:R-:W-:Y:S01]  /*38c0*/  CS2R R124, SRZ ;  /* 0x00000000007c7805 */ /* 0x000fe2000001ff00 */
[----:B------:R-:W-:Y:S01]  /*38d0*/  IMAD.IADD R4, R0, 0x1, -R4 ;  /* 0x0000000100047824 */ /* 0x000fe200078e0a04 */
[----:B------:R-:W-:Y:S01]  /*38e0*/  CS2R R130, SRZ ;  /* 0x0000000000827805 */ /* 0x000fe2000001ff00 */
[----:B------:R-:W-:Y:S01]  /*38f0*/  IMAD.SHL.U32 R0, R5, 0x20, RZ ;  /* 0x0000002005007824 */ /* 0x000fe200078e00ff */
[----:B------:R-:W-:Y:S01]  /*3900*/  SHF.R.S32.HI R5, RZ, 0x1f, R14 ;  /* 0x0000001fff057819 */ /* 0x000fe2000001140e */
[----:B-1----:R-:W-:Y:S01]  /*3910*/  IMAD.SHL.U32 R10, R10, 0x2, RZ ;  /* 0x000000020a0a7824 */ /* 0x002fe200078e00ff */
        /* <DEDUP_REMOVED lines=39> */
[----:B--2---:R-:W-:-:S02]  /*3b90*/  IADD3 R14, P4, P3, R0, R2, R14 ;  /* 0x00000002000e7210 */ /* 0x004fc40007b9e00e */
[----:B------:R-:W-:Y:S02]  /*3ba0*/  SHF.R.S32.HI R0, RZ, 0x1f, R0 ;  /* 0x0000001fff007819 */ /* 0x000fe40000011400 */
[----:B------:R-:W-:Y:S01]  /*3bb0*/  R2P PR, R4, 0x6 ;  /* 0x0000000604007804 */ /* 0x000fe20000000000 */
[----:B------:R-:W-:Y:S01]  /*3bc0*/  IMAD.WIDE.U32 R244, R14, -0x2daee0ad, RZ ;  /* 0xd2511f530ef47825 */ /* 0x000fe200078e00ff */
[----:B------:R-:W-:Y:S02]  /*3bd0*/  IADD3.X R251, R0, R3, R5, P4, P3 ;  /* 0x0000000300fb7210 */ /* 0x000fe400027e6405 */
[----:B------:R-:W-:Y:S01]  /*3be0*/  IADD3 R0, R203, 0x3000, RZ ;  /* 0x00003000cb007810 */ /* 0x000fe20007ffe0ff */
[----:B----4-:R-:W-:Y:S01]  /*3bf0*/  @P5 FMUL.FTZ R207, R6, R9 ;  /* 0x0000000906cf5220 */ /* 0x010fe20000410000 */
[----:B------:R-:W-:Y:S02]  /*3c00*/  IADD3 R2, R202, 0x3000, RZ ;  /* 0x00003000ca027810 */ /* 0x000fe40007ffe0ff */
[----:B------:R-:W-:-:S02]  /*3c10*/  SEL R197, R197, 0xffffffe0, !P1 ;  /* 0xffffffe0c5c57807 */ /* 0x000fc40004800000 */
[----:B------:R-:W-:Y:S02]  /*3c20*/  SEL R188, R0, R203, !P0 ;  /* 0x000000cb00bc7207 */ /* 0x000fe40004000000 */
[----:B------:R-:W-:Y:S01]  /*3c30*/  SEL R2, R2, R202, !P0 ;  /* 0x000000ca02027207 */ /* 0x000fe20004000000 */
[----:B------:R-:W-:Y:S01]  /*3c40*/  IMAD.IADD R199, R198, 0x1, R197 ;  /* 0x00000001c6c77824 */ /* 0x000fe200078e02c5 */
[----:B------:R-:W-:Y:S01]  /*3c50*/  IADD3 R0, -R235, R219, -R209 ;  /* 0x000000dbeb007210 */ /* 0x000fe20007ffe9d1 */
[----:B------:R-:W-:Y:S01]  /*3c60*/  IMAD.SHL.U32 R188, R188, 0x2, RZ ;  /* 0x00000002bcbc7824 */ /* 0x000fe200078e00ff */
[----:B------:R-:W-:Y:S01]  /*3c70*/  SEL R196, R196, 0xffffffc0, !P2 ;  /* 0xffffffc0c4c47807 */ /* 0x000fe20005000000 */
[----:B------:R-:W-:Y:S01]  /*3c80*/  IMAD.SHL.U32 R195, R2, 0x2, RZ ;  /* 0x0000000202c37824 */ /* 0x000fe200078e00ff */
[----:B------:R-:W-:Y:S01]  /*3c90*/  IADD3 R3, -R218, 0x40, R243 ;  /* 0x00000040da037810 */ /* 0x000fe20007ffe1f3 */
[----:B------:R-:W-:Y:S01]  /*3ca0*/  IMAD.IADD R249, R0, 0x1, R218 ;  /* 0x0000000100f97824 */ /* 0x000fe200078e02da */
[----:B------:R-:W-:Y:S01]  /*3cb0*/  LOP3.LUT R8, R217, R8, RZ, 0x3c, !PT ;  /* 0x00000008d9087212 */ /* 0x000fe200078e3cff */
[----:B------:R-:W-:Y:S01]  /*3cc0*/  IMAD.IADD R200, R198, 0x1, R196 ;  /* 0x00000001c6c87824 */ /* 0x000fe200078e02c4 */
[----:B------:R-:W-:Y:S01]  /*3cd0*/  IADD3 R250, R3, -c[0x0][0x2e8], RZ ;  /* 0x8000ba0003fa7a10 */ /* 0x000fe20007ffe0ff */
[----:B------:R-:W-:Y:S01]  /*3ce0*/  IMAD.IADD R201, R196, 0x1, R199 ;  /* 0x00000001c4c97824 */ /* 0x000fe200078e02c7 */
[----:B------:R-:W-:-:S02]  /*3cf0*/  LOP3.LUT R248, R8, R245, RZ, 0x3c, !PT ;  /* 0x000000f508f87212 */ /* 0x000fc400078e3cff */
.L_x_1494:
        /* <DEDUP_REMOVED lines=24> */
[----:B------:R-:W-:Y:S01]  /*3e80*/  IMAD.MOV.U32 R80, RZ, RZ, R232 ;  /* 0x000000ffff507224 */ /* 0x000fe200078e00e8 */
[----:B------:R-:W-:Y:S01]  /*3e90*/  HMMA.16816.F32 R16, R72, R82, R16 ;  /* 0x000000524810723c */ /* 0x000fe20000001810 */
[----:B------:R-:W3:Y:S03]  /*3ea0*/  LDSM.16.M88.4 R72, [R190+0x12800] ;  /* 0x01280000be48783b */ /* 0x000ee60000000200 */
[----:B------:R-:W-:Y:S01]  /*3eb0*/  IMAD.MOV.U32 R81, RZ, RZ, R231 ;  /* 0x000000ffff517224 */ /* 0x000fe200078e00e7 */
[C---:B------:R-:W-:Y:S03]  /*3ec0*/  LEA R80, P0, R219.reuse, R80, 0x2 ;  /* 0x00000050db507211 */ /* 0x040fe600078010ff */
[C---:B------:R-:W-:Y:S05]  /*3ed0*/  HMMA.16816.F32 R4, R84.reuse, R88, R4 ;  /* 0x000000585404723c */ /* 0x040fea0000001804 */
[----:B------:R-:W-:Y:S03]  /*3ee0*/  LEA.HI.X.SX32 R81, R219, R81, 0x2, P0 ;  /* 0x00000051db517211 */ /* 0x000fe600000f16ff */
[C---:B------:R-:W-:Y:S01]  /*3ef0*/  HMMA.16816.F32 R8, R84.reuse, R90, R8 ;  /* 0x0000005a5408723c */ /* 0x040fe20000001808 */
[----:B------:R-:W-:Y:S06]  /*3f00*/  LDSM.16.M88.4 R88, [R192+0x14000] ;  /* 0x01400000c058783b */ /* 0x000fec0000000200 */
[----:B-----5:R4:W5:Y:S01]  /*3f10*/  LDG.E R98, [R80.64] ;  /* 0x0000000650627981 */ /* 0x020962000c1e1900 */
[C---:B-1----:R-:W-:Y:S05]  /*3f20*/  HMMA.16816.F32 R12, R84.reuse, R68, R12 ;  /* 0x00000044540c723c */ /* 0x042fea000000180c */
[----:B------:R4:W5:Y:S03]  /*3f30*/  LDG.E R97, [R80.64+0x20] ;  /* 0x0000200650617981 */ /* 0x000966000c1e1900 */
[----:B------:R-:W-:Y:S03]  /*3f40*/  HMMA.16816.F32 R16, R84, R70, R16 ;  /* 0x000000465410723c */ /* 0x000fe60000001810 */
[----:B------:R-:W-:Y:S05]  /*3f50*/  LDSM.16.M88.4 R68, [R192+0x14800] ;  /* 0x01480000c044783b */ /* 0x000fea0000000200 */
[C---:B--2---:R-:W-:Y:S01]  /*3f60*/  HMMA.16816.F32 R4, R76.reuse, R92, R4 ;  /* 0x0000005c4c04723c */ /* 0x044fe20000001804 */
[----:B------:R-:W-:Y:S07]  /*3f70*/  LDSM.16.M88.4 R84, [R0+0x2000] ;  /* 0x002000000054783b */ /* 0x000fee0000000200 */
[C---:B------:R-:W-:Y:S01]  /*3f80*/  HMMA.16816.F32 R8, R76.reuse, R94, R8 ;  /* 0x0000005e4c08723c */ /* 0x040fe20000001808 */
[----:B------:R-:W-:Y:S06]  /*3f90*/  LDSM.16.M88.4 R92, [R189+0x14000] ;  /* 0x01400000bd5c783b */ /* 0x000fec0000000200 */
[----:B----4-:R-:W1:Y:S01]  /*3fa0*/  LDSM.16.M88.4 R80, [R195+0x2000] ;  /* 0x00200000c350783b */ /* 0x010e620000000200 */
[C---:B---3--:R-:W-:Y:S08]  /*3fb0*/  HMMA.16816.F32 R12, R76.reuse, R72, R12 ;  /* 0x000000484c0c723c */ /* 0x048ff0000000180c */
[----:B------:R-:W-:Y:S01]  /*3fc0*/  HMMA.16816.F32 R16, R76, R74, R16 ;  /* 0x0000004a4c10723c */ /* 0x000fe20000001810 */
[----:B------:R-:W2:Y:S06]  /*3fd0*/  LDSM.16.M88.4 R72, [R189+0x14800] ;  /* 0x01480000bd48783b */ /* 0x000eac0000000200 */
[----:B------:R-:W-:Y:S01]  /*3fe0*/  LDSM.16.M88.4 R76, [R2+0x2000] ;  /* 0x00200000024c783b */ /* 0x000fe20000000200 */
[C---:B-1----:R-:W-:Y:S08]  /*3ff0*/  HMMA.16816.F32 R4, R80.reuse, R88, R4 ;  /* 0x000000585004723c */ /* 0x042ff00000001804 */
[C---:B------:R-:W-:Y:S01]  /*4000*/  HMMA.16816.F32 R8, R80.reuse, R90, R8 ;  /* 0x0000005a5008723c */ /* 0x040fe20000001808 */
[----:B------:R-:W1:Y:S07]  /*4010*/  LDSM.16.M88.4 R88, [R191+0x14000] ;  /* 0x01400000bf58783b */ /* 0x000e6e0000000200 */
[C---:B------:R-:W-:Y:S08]  /*4020*/  HMMA.16816.F32 R12, R80.reuse, R68, R12 ;  /* 0x00000044500c723c */ /* 0x040ff0000000180c */
[----:B------:R-:W-:Y:S01]  /*4030*/  HMMA.16816.F32 R16, R80, R70, R16 ;  /* 0x000000465010723c */ /* 0x000fe20000001810 */
[----:B------:R-:W3:Y:S06]  /*4040*/  LDSM.16.M88.4 R68, [R191+0x14800] ;  /* 0x01480000bf44783b */ /* 0x000eec0000000200 */
[----:B------:R-:W-:Y:S01]  /*4050*/  LDSM.16.M88.4 R80, [R3+0x2000] ;  /* 0x002000000350783b */ /* 0x000fe20000000200 */
[C---:B------:R-:W-:Y:S08]  /*4060*/  HMMA.16816.F32 R4, R84.reuse, R92, R4 ;  /* 0x0000005c5404723c */ /* 0x040ff00000001804 */
[C---:B------:R-:W-:Y:S01]  /*4070*/  HMMA.16816.F32 R8, R84.reuse, R94, R8 ;  /* 0x0000005e5408723c */ /* 0x040fe20000001808 */
[----:B------:R-:W4:Y:S07]  /*4080*/  LDSM.16.M88.4 R92, [R190+0x14000] ;  /* 0x01400000be5c783b */ /* 0x000f2e0000000200 */
[C---:B--2---:R-:W-:Y:S08]  /*4090*/  HMMA.16816.F32 R12, R84.reuse, R72, R12 ;  /* 0x00000048540c723c */ /* 0x044ff0000000180c */
[----:B------:R-:W-:Y:S01]  /*40a0*/  HMMA.16816.F32 R16, R84, R74, R16 ;  /* 0x0000004a5410723c */ /* 0x000fe20000001810 */
[----:B------:R-:W2:Y:S06]  /*40b0*/  LDSM.16.M88.4 R72, [R190+0x14800] ;  /* 0x01480000be48783b */ /* 0x000eac0000000200 */
[----:B------:R-:W-:Y:S01]  /*40c0*/  LDSM.16.M88.4 R84, [R195+0x4000] ;  /* 0x00400000c354783b */ /* 0x000fe20000000200 */
[C---:B-1----:R-:W-:Y:S08]  /*40d0*/  HMMA.16816.F32 R4, R76.reuse, R88, R4 ;  /* 0x000000584c04723c */ /* 0x042ff00000001804 */
[C---:B------:R-:W-:Y:S01]  /*40e0*/  HMMA.16816.F32 R8, R76.reuse, R90, R8 ;  /* 0x0000005a4c08723c */ /* 0x040fe20000001808 */
[----:B------:R-:W1:Y:S07]  /*40f0*/  LDSM.16.M88.4 R88, [R192+0x16000] ;  /* 0x01600000c058783b */ /* 0x000e6e0000000200 */
[C---:B---3--:R-:W-:Y:S08]  /*4100*/  HMMA.16816.F32 R12, R76.reuse, R68, R12 ;  /* 0x000000444c0c723c */ /* 0x048ff0000000180c */
[----:B------:R-:W-:Y:S01]  /*4110*/  HMMA.16816.F32 R16, R76, R70, R16 ;  /* 0x000000464c10723c */ /* 0x000fe20000001810 */
[----:B------:R-:W3:Y:S06]  /*4120*/  LDSM.16.M88.4 R68, [R192+0x16800] ;  /* 0x01680000c044783b */ /* 0x000eec0000000200 */
[----:B------:R1:W-:Y:S01]  /*4130*/  LDSM.16.M88.4 R76, [R0+0x4000] ;  /* 0x00400000004c783b */ /* 0x0003e20000000200 */
[C---:B----4-:R-:W-:Y:S08]  /*4140*/  HMMA.16816.F32 R4, R80.reuse, R92, R4 ;  /* 0x0000005c5004723c */ /* 0x050ff00000001804 */
[C---:B------:R-:W-:Y:S01]  /*4150*/  HMMA.16816.F32 R8, R80.reuse, R94, R8 ;  /* 0x0000005e5008723c */ /* 0x040fe20000001808 */
[----:B------:R-:W4:Y:S07]  /*4160*/  LDSM.16.M88.4 R92, [R189+0x16000] ;  /* 0x01600000bd5c783b */ /* 0x000f2e0000000200 */
[C---:B--2---:R-:W-:Y:S08]  /*4170*/  HMMA.16816.F32 R12, R80.reuse, R72, R12 ;  /* 0x00000048500c723c */ /* 0x044ff0000000180c */
[----:B------:R-:W-:Y:S01]  /*4180*/  HMMA.16816.F32 R16, R80, R74, R16 ;  /* 0x0000004a5010723c */ /* 0x000fe20000001810 */
[----:B------:R-:W2:Y:S06]  /*4190*/  LDSM.16.M88.4 R72, [R189+0x16800] ;  /* 0x01680000bd48783b */ /* 0x000eac0000000200 */
[----:B------:R-:W-:Y:S01]  /*41a0*/  LDSM.16.M88.4 R80, [R191+0x16000] ;  /* 0x01600000bf50783b */ /* 0x000fe20000000200 */
[C---:B-1----:R-:W-:Y:S08]  /*41b0*/  HMMA.16816.F32 R4, R84.reuse, R88, R4 ;  /* 0x000000585404723c */ /* 0x042ff00000001804 */
[C---:B------:R-:W-:Y:S07]  /*41c0*/  HMMA.16816.F32 R8, R84.reuse, R90, R8 ;  /* 0x0000005a5408723c */ /* 0x040fee0000001808 */
[----:B------:R-:W-:Y:S01]  /*41d0*/  IMAD.SHL.U32 R90, R211, 0x40, RZ ;  /* 0x00000040d35a7824 */ /* 0x000fe200078e00ff */
[C---:B---3--:R-:W-:Y:S04]  /*41e0*/  HMMA.16816.F32 R12, R84.reuse, R68, R12 ;  /* 0x00000044540c723c */ /* 0x048fe8000000180c */
[----:B------:R-:W-:Y:S04]  /*41f0*/  IMAD.IADD R0, R249, 0x1, R90 ;  /* 0x00000001f9007824 */ /* 0x000fe800078e025a */
[----:B------:R-:W-:Y:S01]  /*4200*/  HMMA.16816.F32 R16, R84, R70, R16 ;  /* 0x000000465410723c */ /* 0x000fe20000001810 */
[----:B------:R1:W3:Y:S03]  /*4210*/  LDSM.16.M88.4 R68, [R2+0x4000] ;  /* 0x004000000244783b */ /* 0x0002e60000000200 */
[C---:B------:R-:W-:Y:S02]  /*4220*/  IADD3 R89, R0.reuse, 0x8, RZ ;  /* 0x0000000800597810 */ /* 0x040fe40007ffe0ff */
[C---:B------:R-:W-:Y:S01]  /*4230*/  IADD3 R88, R0.reuse, -0x1, RZ ;  /* 0xffffffff00587810 */ /* 0x040fe20007ffe0ff */
[----:B------:R-:W3:Y:S01]  /*4240*/  LDSM.16.M88.4 R84, [R191+0x16800] ;  /* 0x01680000bf54783b */ /* 0x000ee20000000200 */
[C---:B----4-:R-:W-:Y:S05]  /*4250*/  HMMA.16816.F32 R4, R76.reuse, R92, R4 ;  /* 0x0000005c4c04723c */ /* 0x050fea0000001804 */
[----:B------:R-:W-:Y:S03]  /*4260*/  ISETP.GE.AND P1, PT, R89, RZ, PT ;  /* 0x000000ff5900720c */ /* 0x000fe60003f26270 */
[C---:B------:R-:W-:Y:S08]  /*4270*/  HMMA.16816.F32 R8, R76.reuse, R94, R8 ;  /* 0x0000005e4c08723c */ /* 0x040ff00000001808 */
[C---:B--2---:R-:W-:Y:S04]  /*4280*/  HMMA.16816.F32 R12, R76.reuse, R72, R12 ;  /* 0x000000484c0c723c */ /* 0x044fe8000000180c */
[----:B-1----:R-:W-:Y:S02]  /*4290*/  IABS R2, R0 ;  /* 0x0000000000027213 */ /* 0x002fe40000000000 */
[----:B------:R-:W-:Y:S02]  /*42a0*/  @!P1 IADD3 R89, -R0, -0x8, RZ ;  /* 0xfffffff800599810 */ /* 0x000fe40007ffe1ff */
[----:B------:R-:W-:Y:S01]  /*42b0*/  HMMA.16816.F32 R16, R76, R74, R16 ;  /* 0x0000004a4c10723c */ /* 0x000fe20000001810 */
[----:B------:R-:W-:Y:S01]  /*42c0*/  LDSM.16.M88.4 R76, [R190+0x16000] ;  /* 0x01600000be4c783b */ /* 0x000fe20000000200 */
[----:B------:R-:W1:Y:S01]  /*42d0*/  I2F R91, R89 ;  /* 0x00000059005b7306 */ /* 0x000e620000201400 */
[----:B------:R-:W-:Y:S01]  /*42e0*/  ISETP.GE.AND P1, PT, R88, RZ, PT ;  /* 0x000000ff5800720c */ /* 0x000fe20003f26270 */
[----:B------:R-:W-:Y:S01]  /*42f0*/  IMAD.MOV.U32 R72, RZ, RZ, R2 ;  /* 0x000000ffff487224 */ /* 0x000fe200078e0002 */
[----:B------:R-:W-:Y:S03]  /*4300*/  IADD3 R2, R0, 0x7, RZ ;  /* 0x0000000700027810 */ /* 0x000fe60007ffe0ff */
[C---:B---3--:R-:W-:Y:S04]  /*4310*/  HMMA.16816.F32 R4, R68.reuse, R80, R4 ;  /* 0x000000504404723c */ /* 0x048fe80000001804 */
[----:B------:R2:W-:Y:S01]  /*4320*/  I2F R92, R72 ;  /* 0x00000048005c7306 */ /* 0x0005e20000201400 */
[----:B------:R-:W-:Y:S03]  /*4330*/  ISETP.GE.AND P0, PT, R2, RZ, PT ;  /* 0x000000ff0200720c */ /* 0x000fe60003f06270 */
[C---:B------:R-:W-:Y:S01]  /*4340*/  @!P1 IADD3 R88, -R0.reuse, 0x1, RZ ;  /* 0x0000000100589810 */ /* 0x040fe20007ffe1ff */
[C---:B------:R-:W-:Y:S01]  /*4350*/  HMMA.16816.F32 R8, R68.reuse, R82, R8 ;  /* 0x000000524408723c */ /* 0x040fe20000001808 */
[----:B------:R-:W-:Y:S04]  /*4360*/  LDSM.16.M88.4 R80, [R190+0x16800] ;  /* 0x01680000be50783b */ /* 0x000fe80000000200 */
[----:B------:R-:W-:Y:S03]  /*4370*/  I2F R88, R88 ;  /* 0x0000005800587306 */ /* 0x000fe60000201400 */
[C---:B------:R-:W-:Y:S04]  /*4380*/  HMMA.16816.F32 R12, R68.reuse, R84, R12 ;  /* 0x00000054440c723c */ /* 0x040fe8000000180c */
[C---:B------:R-:W-:Y:S03]  /*4390*/  @!P0 IADD3 R2, -R0.reuse, -0x7, RZ ;  /* 0xfffffff900028810 */ /* 0x040fe60007ffe1ff */
[C---:B------:R-:W-:Y:S01]  /*43a0*/  IADD3 R84, R0.reuse, -0x10, RZ ;  /* 0xfffffff000547810 */ /* 0x040fe20007ffe0ff */
[----:B------:R3:W4:Y:S01]  /*43b0*/  I2F R89, R2 ;  /* 0x0000000200597306 */ /* 0x0007220000201400 */
[----:B------:R-:W-:Y:S01]  /*43c0*/  HMMA.16816.F32 R16, R68, R86, R16 ;  /* 0x000000564410723c */ /* 0x000fe20000001810 */
[----:B--2---:R2:W1:Y:S06]  /*43d0*/  LDSM.16.M88.4 R72, [R3+0x4000] ;  /* 0x004000000348783b */ /* 0x00446c0000000200 */
[C---:B------:R-:W-:Y:S02]  /*43e0*/  IADD3 R68, R0.reuse, -0x19, RZ ;  /* 0xffffffe700447810 */ /* 0x040fe40007ffe0ff */
[C---:B---3--:R-:W-:Y:S03]  /*43f0*/  IADD3 R2, R0.reuse, -0x9, RZ ;  /* 0xfffffff700027810 */ /* 0x048fe60007ffe0ff */
[----:B--2---:R-:W-:Y:S02]  /*4400*/  IADD3 R3, R0, -0x8, RZ ;  /* 0xfffffff800037810 */ /* 0x004fe40007ffe0ff */
[----:B------:R-:W-:Y:S02]  /*4410*/  ISETP.GE.AND P1, PT, R2, RZ, PT ;  /* 0x000000ff0200720c */ /* 0x000fe40003f26270 */
[----:B------:R-:W-:Y:S11]  /*4420*/  ISETP.GE.AND P0, PT, R3, RZ, PT ;  /* 0x000000ff0300720c */ /* 0x000ff60003f06270 */
[C---:B------:R-:W-:Y:S02]  /*4430*/  @!P1 IADD3 R2, -R0.reuse, 0x9, RZ ;  /* 0x0000000900029810 */ /* 0x040fe40007ffe1ff */
[----:B------:R-:W-:Y:S01]  /*4440*/  @!P0 IADD3 R3, -R0, 0x8, RZ ;  /* 0x0000000800038810 */ /* 0x000fe20007ffe1ff */
[C---:B-1----:R-:W-:Y:S01]  /*4450*/  HMMA.16816.F32 R4, R72.reuse, R76, R4 ;  /* 0x0000004c4804723c */ /* 0x042fe20000001804 */
[----:B------:R1:W-:Y:S04]  /*4460*/  I2F R69, R2 ;  /* 0x0000000200457306 */ /* 0x0003e80000201400 */
[----:B------:R-:W-:Y:S03]  /*4470*/  ISETP.GE.AND P0, PT, R84, RZ, PT ;  /* 0x000000ff5400720c */ /* 0x000fe60003f06270 */
[C---:B------:R-:W-:Y:S03]  /*4480*/  HMMA.16816.F32 R8, R72.reuse, R78, R8 ;  /* 0x0000004e4808723c */ /* 0x040fe60000001808 */
[----:B------:R2:W3:Y:S05]  /*4490*/  I2F R85, R3 ;  /* 0x0000000300557306 */ /* 0x0004ea0000201400 */
[C---:B------:R-:W-:Y:S04]  /*44a0*/  HMMA.16816.F32 R12, R72.reuse, R80, R12 ;  /* 0x00000050480c723c */ /* 0x040fe8000000180c */
[----:B------:R-:W-:Y:S02]  /*44b0*/  @!P0 IADD3 R84, -R0, 0x10, RZ ;  /* 0x0000001000548810 */ /* 0x000fe40007ffe1ff */
[----:B------:R-:W-:Y:S02]  /*44c0*/  ISETP.GE.AND P0, PT, R68, RZ, PT ;  /* 0x000000ff4400720c */ /* 0x000fe40003f06270 */
[-C--:B------:R-:W-:Y:S01]  /*44d0*/  FFMA.FTZ R6, R91, -R207.reuse, R6 ;  /* 0x800000cf5b067223 */ /* 0x080fe20000010006 */
[----:B-1----:R-:W-:Y:S01]  /*44e0*/  IADD3 R2, R0, -0x18, RZ ;  /* 0xffffffe800027810 */ /* 0x002fe20007ffe0ff */
[----:B------:R-:W1:Y:S01]  /*44f0*/  I2F R84, R84 ;  /* 0x0000005400547306 */ /* 0x000e620000201400 */
[----:B------:R-:W-:Y:S03]  /*4500*/  HMMA.16816.F32 R16, R72, R82, R16 ;  /* 0x000000524810723c */ /* 0x000fe60000001810 */
[-C--:B----4-:R-:W-:Y:S01]  /*4510*/  FFMA.FTZ R7, R89, -R207.reuse, R7 ;  /* 0x800000cf59077223 */ /* 0x090fe20000010007 */
[----:B------:R-:W-:Y:S01]  /*4520*/  ISETP.GE.AND P1, PT, R2, RZ, PT ;  /* 0x000000ff0200720c */ /* 0x000fe20003f26270 */
[-C--:B------:R-:W-:Y:S02]  /*4530*/  FFMA.FTZ R5, R88, -R207.reuse, R5 ;  /* 0x800000cf58057223 */ /* 0x080fe40000010005 */
[-C--:B------:R-:W-:Y:S01]  /*4540*/  FFMA.FTZ R4, R92, -R207.reuse, R4 ;  /* 0x800000cf5c047223 */ /* 0x080fe20000010004 */
[----:B--2---:R-:W-:Y:S01]  /*4550*/  IADD3 R3, R0, -0x11, RZ ;  /* 0xffffffef00037810 */ /* 0x004fe20007ffe0ff */
[-C--:B------:R-:W-:Y:S03]  /*4560*/  FFMA.FTZ R11, R88, -R207.reuse, R11 ;  /* 0x800000cf580b7223 */ /* 0x080fe6000001000b */
[----:B------:R-:W-:Y:S01]  /*4570*/  ISETP.GE.AND P2, PT, R3, RZ, PT ;  /* 0x000000ff0300720c */ /* 0x000fe20003f46270 */
[-C--:B------:R-:W-:Y:S01]  /*4580*/  FFMA.FTZ R10, R92, -R207.reuse, R10 ;  /* 0x800000cf5c0a7223 */ /* 0x080fe2000001000a */
[----:B------:R-:W-:Y:S01]  /*4590*/  @!P0 IADD3 R68, -R0, 0x19, RZ ;  /* 0x0000001900448810 */ /* 0x000fe20007ffe1ff */
[-C--:B---3--:R-:W-:Y:S01]  /*45a0*/  FFMA.FTZ R8, R85, -R207.reuse, R8 ;  /* 0x800000cf55087223 */ /* 0x088fe20000010008 */
[----:B------:R-:W-:Y:S01]  /*45b0*/  ISETP.GE.AND P0, PT, R90, R250, PT ;  /* 0x000000fa5a00720c */ /* 0x000fe20003f06270 */
[-C--:B------:R-:W-:Y:S01]  /*45c0*/  FFMA.FTZ R9, R69, -R207.reuse, R9 ;  /* 0x800000cf45097223 */ /* 0x080fe20000010009 */
[----:B------:R-:W-:Y:S01]  /*45d0*/  @!P1 IADD3 R2, -R0, 0x18, RZ ;  /* 0x0000001800029810 */ /* 0x000fe20007ffe1ff */
[-C--:B------:R-:W-:Y:S01]  /*45e0*/  FFMA.FTZ R14, R85, -R207.reuse, R14 ;  /* 0x800000cf550e7223 */ /* 0x080fe2000001000e */
[----:B------:R-:W2:Y:S01]  /*45f0*/  I2F R68, R68 ;  /* 0x0000004400447306 */ /* 0x000ea20000201400 */
[-C--:B------:R-:W-:Y:S02]  /*4600*/  FFMA.FTZ R15, R69, -R207.reuse, R15 ;  /* 0x800000cf450f7223 */ /* 0x080fe4000001000f */
[-C--:B-1----:R-:W-:Y:S02]  /*4610*/  FFMA.FTZ R12, R84, -R207.reuse, R12 ;  /* 0x800000cf540c7223 */ /* 0x082fe4000001000c */
[----:B------:R-:W-:Y:S01]  /*4620*/  @!P2 IADD3 R3, -R0, 0x11, RZ ;  /* 0x000000110003a810 */ /* 0x000fe20007ffe1ff */
[-C--:B------:R-:W-:Y:S04]  /*4630*/  FFMA.FTZ R18, R84, -R207.reuse, R18 ;  /* 0x800000cf54127223 */ /* 0x080fe80000010012 */
[----:B------:R-:W1:Y:S10]  /*4640*/  I2F R2, R2 ;  /* 0x0000000200027306 */ /* 0x000e740000201400 */
[----:B------:R-:W3:Y:S01]  /*4650*/  I2F R3, R3 ;  /* 0x0000000300037306 */ /* 0x000ee20000201400 */
[-C--:B--2---:R-:W-:Y:S02]  /*4660*/  FFMA.FTZ R17, R68, -R207.reuse, R17 ;  /* 0x800000cf44117223 */ /* 0x084fe40000010011 */
[----:B------:R-:W-:Y:S02]  /*4670*/  IMAD.MOV.U32 R68, RZ, RZ, c[0x0][0x2e4] ;  /* 0x0000b900ff447624 */ /* 0x000fe400078e00ff */
[-C--:B-1----:R-:W-:Y:S02]  /*4680*/  FFMA.FTZ R16, R2, -R207.reuse, R16 ;  /* 0x800000cf02107223 */ /* 0x082fe40000010010 */
[CC--:B---3--:R-:W-:Y:S02]  /*4690*/  FFMA.FTZ R13, R3.reuse, -R207.reuse, R13 ;  /* 0x800000cf030d7223 */ /* 0x0c8fe4000001000d */
[----:B------:R-:W-:Y:S01]  /*46a0*/  FFMA.FTZ R19, R3, -R207, R19 ;  /* 0x800000cf03137223 */ /* 0x000fe20000010013 */
[----:B------:R-:W-:-:S05]  /*46b0*/  @!P0 BRA `(.L_x_1490) ;  /* 0x0000008000008947 */ /* 0x000fca0003800000 */
        /* <DEDUP_REMOVED lines=8> */
.L_x_1490:
[--C-:B------:R-:W-:Y:S01]  /*4740*/  IADD3 R3, R218, 0x1, -R235.reuse ;  /* 0x00000001da037810 */ /* 0x100fe20007ffe8eb */
[----:B------:R-:W-:Y:S01]  /*4750*/  IMAD.IADD R0, R219, 0x1, R90 ;  /* 0x00000001db007824 */ /* 0x000fe200078e025a */
[----:B------:R-:W-:Y:S01]  /*4760*/  IADD3 R69, -R68, R218, -R235 ;  /* 0x000000da44457210 */ /* 0x000fe20007ffe9eb */
        /* <DEDUP_REMOVED lines=20> */
[-C--:B------:R-:W-:Y:S02]  /*48b0*/  ISETP.GE.OR P6, PT, R75, R3.reuse, !P6 ;  /* 0x000000034b00720c */ /* 0x080fe400077c6670 */
        /* <DEDUP_REMOVED lines=45> */
.L_x_1491:
[C---:B------:R-:W-:Y:S01]  /*4b90*/  FMUL.FTZ R2, R225.reuse, 1.4426950216293334961 ;  /* 0x3fb8aa3be1027820 */ /* 0x040fe20000410000 */
[----:B------:R-:W-:Y:S01]  /*4ba0*/  FSETP.NEU.FTZ.AND P0, PT, R225, -INF , PT ;  /* 0xff800000e100780b */ /* 0x000fe20003f1d000 */
[----:B------:R-:W-:Y:S01]  /*4bb0*/  FMUL.FTZ R0, R226, 1.4426950216293334961 ;  /* 0x3fb8aa3be2007820 */ /* 0x000fe20000410000 */
[----:B------:R-:W-:Y:S01]  /*4bc0*/  IADD3 R72, R216, -0x61c88647, RZ ;  /* 0x9e3779b9d8487810 */ /* 0x000fe20007ffe0ff */
[----:B------:R-:W-:Y:S01]  /*4bd0*/  IMAD R68, R211, 0x4, R252 ;  /* 0x00000004d3447824 */ /* 0x000fe200078e02fc */
[----:B------:R-:W-:Y:S01]  /*4be0*/  FSEL R2, R2, RZ, P0 ;  /* 0x000000ff02027208 */ /* 0x000fe20000000000 */
[----:B------:R-:W-:Y:S01]  /*4bf0*/  IMAD.WIDE.U32 R74, R248, -0x326172a9, RZ ;  /* 0xcd9e8d57f84a7825 */ /* 0x000fe200078e00ff */
[----:B------:R-:W-:Y:S01]  /*4c00*/  FSETP.NEU.FTZ.AND P0, PT, R226, -INF , PT ;  /* 0xff800000e200780b */ /* 0x000fe20003f1d000 */
[----:B------:R-:W-:Y:S01]  /*4c10*/  ULDC.U8 UR4, c[0x0][0x2d8] ;  /* 0x0000b60000047ab9 */ /* 0x000fe20000000000 */
[----:B------:R-:W-:Y:S01]  /*4c20*/  IADD3 R70, R217, 0x76cf5d0a, RZ ;  /* 0x76cf5d0ad9467810 */ /* 0x000fe20007ffe0ff */
[----:B------:R-:W-:Y:S01]  /*4c30*/  FFMA.FTZ R4, R4, c[0x0][0x23c], -R2 ;  /* 0x00008f0004047a23 */ /* 0x000fe20000010802 */
[----:B------:R-:W-:Y:S01]  /*4c40*/  FSEL R0, R0, RZ, P0 ;  /* 0x000000ff00007208 */ /* 0x000fe20000000000 */
[----:B------:R-:W-:Y:S02]  /*4c50*/  IMAD.WIDE.U32 R68, R68, -0x326172a9, RZ ;  /* 0xcd9e8d5744447825 */ /* 0x000fe400078e00ff */
[----:B------:R1:W-:Y:S02]  /*4c60*/  MUFU.EX2 R157, R4 ;  /* 0x00000004009d7308 */ /* 0x0003e40000000800 */
[----:B------:R-:W-:Y:S01]  /*4c70*/  FFMA.FTZ R7, R7, c[0x0][0x23c], -R0 ;  /* 0x00008f0007077a23 */ /* 0x000fe20000010800 */
[----:B------:R-:W-:Y:S01]  /*4c80*/  LOP3.LUT R72, R75, R68, R72, 0x96, !PT ;  /* 0x000000444b487212 */ /* 0x000fe200078e9648 */
[----:B------:R-:W-:Y:S01]  /*4c90*/  FFMA.FTZ R3, R6, c[0x0][0x23c], -R0 ;  /* 0x00008f0006037a23 */ /* 0x000fe20000010800 */
[----:B------:R-:W-:Y:S01]  /*4ca0*/  LOP3.LUT R6, R69, R251, R216, 0x96, !PT ;  /* 0x000000fb45067212 */ /* 0x000fe200078e96d8 */
[--C-:B------:R-:W-:Y:S01]  /*4cb0*/  FFMA.FTZ R5, R5, c[0x0][0x23c], -R2.reuse ;  /* 0x00008f0005057a23 */ /* 0x100fe20000010802 */
[----:B------:R-:W-:Y:S01]  /*4cc0*/  IADD3 R68, R216, -0x255992d5, RZ ;  /* 0xdaa66d2bd8447810 */ /* 0x000fe20007ffe0ff */
[--C-:B------:R-:W-:Y:S02]  /*4cd0*/  FFMA.FTZ R8, R8, c[0x0][0x23c], -R2.reuse ;  /* 0x00008f0008087a23 */ /* 0x100fe40000010802 */
[----:B------:R2:W-:Y:S01]  /*4ce0*/  MUFU.EX2 R159, R7 ;  /* 0x00000007009f7308 */ /* 0x0005e20000000800 */
[----:B------:R-:W-:Y:S04]  /*4cf0*/  IMAD.WIDE.U32 R72, R72, -0x2daee0ad, RZ ;  /* 0xd2511f5348487825 */ /* 0x000fe800078e00ff */
[--C-:B------:R-:W-:Y:S02]  /*4d00*/  FFMA.FTZ R9, R9, c[0x0][0x23c], -R2.reuse ;  /* 0x00008f0009097a23 */ /* 0x100fe40000010802 */
[--C-:B------:R-:W-:Y:S02]  /*4d10*/  FFMA.FTZ R16, R16, c[0x0][0x23c], -R2.reuse ;  /* 0x00008f0010107a23 */ /* 0x100fe40000010802 */
[----:B------:R-:W-:Y:S01]  /*4d20*/  FFMA.FTZ R12, R12, c[0x0][0x23c], -R2 ;  /* 0x00008f000c0c7a23 */ /* 0x000fe20000010802 */
[----:B------:R3:W-:Y:S01]  /*4d30*/  MUFU.EX2 R156, R3 ;  /* 0x00000003009c7308 */ /* 0x0007e20000000800 */
[--C-:B------:R-:W-:Y:S02]  /*4d40*/  FFMA.FTZ R11, R11, c[0x0][0x23c], -R0.reuse ;  /* 0x00008f000b0b7a23 */ /* 0x100fe40000010800 */
[--C-:B------:R-:W-:Y:S01]  /*4d50*/  FFMA.FTZ R10, R10, c[0x0][0x23c], -R0.reuse ;  /* 0x00008f000a0a7a23 */ /* 0x100fe20000010800 */
[----:B-1----:R-:W-:Y:S01]  /*4d60*/  IADD3 R4, R216, 0x3c6ef372, RZ ;  /* 0x3c6ef372d8047810 */ /* 0x002fe20007ffe0ff */
[--C-:B------:R-:W-:Y:S02]  /*4d70*/  FFMA.FTZ R19, R19, c[0x0][0x23c], -R0.reuse ;  /* 0x00008f0013137a23 */ /* 0x100fe40000010800 */
[--C-:B------:R-:W-:Y:S02]  /*4d80*/  FFMA.FTZ R15, R15, c[0x0][0x23c], -R0.reuse ;  /* 0x00008f000f0f7a23 */ /* 0x100fe40000010800 */
[--C-:B------:R-:W-:Y:S01]  /*4d90*/  FFMA.FTZ R14, R14, c[0x0][0x23c], -R0.reuse ;  /* 0x00008f000e0e7a23 */ /* 0x100fe20000010800 */
[----:B------:R1:W-:Y:S01]  /*4da0*/  MUFU.EX2 R153, R5 ;  /* 0x0000000500997308 */ /* 0x0003e20000000800 */
[----:B------:R-:W-:Y:S02]  /*4db0*/  FFMA.FTZ R0, R18, c[0x0][0x23c], -R0 ;  /* 0x00008f0012007a23 */ /* 0x000fe40000010800 */
[----:B------:R-:W-:Y:S02]  /*4dc0*/  IMAD.MOV.U32 R242, RZ, RZ, c[0x0][0x22c] ;  /* 0x00008b00fff27624 */ /* 0x000fe400078e00ff */
[----:B--2---:R-:W-:Y:S04]  /*4dd0*/  IMAD.WIDE.U32 R6, R6, -0x2daee0ad, RZ ;  /* 0xd2511f5306067825 */ /* 0x004fe800078e00ff */
[----:B------:R-:W-:Y:S01]  /*4de0*/  IMAD R242, R242, c[0x0][0x1c0], RZ ;  /* 0x00007000f2f27a24 */ /* 0x000fe200078e02ff */
[----:B------:R2:W-:Y:S01]  /*4df0*/  MUFU.EX2 R160, R8 ;  /* 0x0000000800a07308 */ /* 0x0005e20000000800 */
[----:B------:R-:W-:Y:S02]  /*4e00*/  LOP3.LUT R70, R73, R6, R70, 0x96, !PT ;  /* 0x0000000649467212 */ /* 0x000fe400078e9646 */
[----:B---3--:R-:W-:Y:S03]  /*4e10*/  IADD3 R3, R217, -0x4498517b, RZ ;  /* 0xbb67ae85d9037810 */ /* 0x008fe60007ffe0ff */
[----:B------:R-:W-:Y:S01]  /*4e20*/  IMAD.WIDE.U32 R70, R70, -0x326172a9, RZ ;  /* 0xcd9e8d5746467825 */ /* 0x000fe200078e00ff */
[----:B------:R-:W-:Y:S03]  /*4e30*/  LOP3.LUT R7, R7, R244, R3, 0x96, !PT ;  /* 0x000000f407077212 */ /* 0x000fe600078e9603 */
[----:B------:R3:W-:Y:S01]  /*4e40*/  MUFU.EX2 R158, R9 ;  /* 0x00000009009e7308 */ /* 0x0007e20000000800 */
[----:B------:R-:W-:Y:S01]  /*4e50*/  IADD3 R3, R217, 0x32370b8f, RZ ;  /* 0x32370b8fd9037810 */ /* 0x000fe20007ffe0ff */
[----:B------:R-:W-:Y:S05]  /*4e60*/  IMAD.WIDE.U32 R6, R7, -0x326172a9, RZ ;  /* 0xcd9e8d5707067825 */ /* 0x000fea00078e00ff */
[----:B------:R-:W-:Y:S02]  /*4e70*/  LOP3.LUT R4, R7, R74, R4, 0x96, !PT ;  /* 0x0000004a07047212 */ /* 0x000fe400078e9604 */
[----:B------:R-:W-:Y:S01]  /*4e80*/  LOP3.LUT R68, R71, R6, R68, 0x96, !PT ;  /* 0x0000000647447212 */ /* 0x000fe200078e9644 */
[----:B------:R4:W-:Y:S01]  /*4e90*/  MUFU.EX2 R162, R16 ;  /* 0x0000001000a27308 */ /* 0x0009e20000000800 */
[----:B------:R-:W-:Y:S01]  /*4ea0*/  IADD3 R6, R216, 0x78dde6e4, RZ ;  /* 0x78dde6e4d8067810 */ /* 0x000fe20007ffe0ff */
[----:B-1----:R-:W-:Y:S01]  /*4eb0*/  IMAD.WIDE.U32 R4, R4, -0x2daee0ad, RZ ;  /* 0xd2511f5304047825 */ /* 0x002fe200078e00ff */
[----:B--2---:R-:W-:Y:S03]  /*4ec0*/  IADD3 R8, R217, -0x126145ec, RZ ;  /* 0xed9eba14d9087810 */ /* 0x004fe60007ffe0ff */
[----:B------:R-:W-:Y:S01]  /*4ed0*/  IMAD.WIDE.U32 R68, R68, -0x2daee0ad, RZ ;  /* 0xd2511f5344447825 */ /* 0x000fe200078e00ff */
[----:B------:R-:W-:Y:S02]  /*4ee0*/  LOP3.LUT R5, R5, R72, R3, 0x96, !PT ;  /* 0x0000004805057212 */ /* 0x000fe400078e9603 */
[----:B------:R-:W-:Y:S01]  /*4ef0*/  IADD3 R3, R216, 0x1715609d, RZ ;  /* 0x1715609dd8037810 */ /* 0x000fe20007ffe0ff */
[----:B------:R1:W-:Y:S01]  /*4f00*/  MUFU.EX2 R151, R12 ;  /* 0x0000000c00977308 */ /* 0x0003e20000000800 */
[----:B------:R-:W-:Y:S01]  /*4f10*/  LOP3.LUT R8, R69, R4, R8, 0x96, !PT ;  /* 0x0000000445087212 */ /* 0x000fe200078e9608 */
[----:B------:R-:W-:Y:S04]  /*4f20*/  IMAD.WIDE.U32 R4, R5, -0x326172a9, RZ ;  /* 0xcd9e8d5705047825 */ /* 0x000fe800078e00ff */
[----:B---3--:R-:W-:Y:S01]  /*4f30*/  IMAD.WIDE.U32 R8, R8, -0x326172a9, RZ ;  /* 0xcd9e8d5708087825 */ /* 0x008fe200078e00ff */
[----:B------:R-:W-:Y:S03]  /*4f40*/  LOP3.LUT R6, R5, R70, R6, 0x96, !PT ;  /* 0x0000004605067212 */ /* 0x000fe600078e9606 */
[----:B------:R-:W-:Y:S01]  /*4f50*/  MUFU.EX2 R161, R11 ;  /* 0x0000000b00a17308 */ /* 0x000fe20000000800 */
[----:B------:R-:W-:Y:S01]  /*4f60*/  LOP3.LUT R4, R9, R4, R3, 0x96, !PT ;  /* 0x0000000409047212 */ /* 0x000fe200078e9603 */
[----:B------:R-:W-:Y:S01]  /*4f70*/  IMAD.WIDE.U32 R6, R6, -0x2daee0ad, RZ ;  /* 0xd2511f5306067825 */ /* 0x000fe200078e00ff */
[C---:B------:R-:W-:Y:S02]  /*4f80*/  IADD3 R3, R217.reuse, -0x56f99767, RZ ;  /* 0xa9066899d9037810 */ /* 0x040fe40007ffe0ff */
[----:B------:R-:W-:Y:S01]  /*4f90*/  IADD3 R9, R217, 0x646e171e, RZ ;  /* 0x646e171ed9097810 */ /* 0x000fe20007ffe0ff */
[----:B------:R-:W-:Y:S01]  /*4fa0*/  IMAD.WIDE.U32 R4, R4, -0x2daee0ad, RZ ;  /* 0xd2511f5304047825 */ /* 0x000fe200078e00ff */
[----:B------:R-:W-:Y:S03]  /*4fb0*/  LOP3.LUT R68, R7, R68, R3, 0x96, !PT ;  /* 0x0000004407447212 */ /* 0x000fe600078e9603 */
[----:B------:R2:W-:Y:S01]  /*4fc0*/  MUFU.EX2 R154, R10 ;  /* 0x0000000a009a7308 */ /* 0x0005e20000000800 */
[--C-:B----4-:R-:W-:Y:S01]  /*4fd0*/  FFMA.FTZ R16, R13, c[0x0][0x23c], -R2.reuse ;  /* 0x00008f000d107a23 */ /* 0x110fe20000010802 */
[----:B------:R-:W-:Y:S01]  /*4fe0*/  LOP3.LUT R6, R5, R6, R9, 0x96, !PT ;  /* 0x0000000605067212 */ /* 0x000fe200078e9609 */
[----:B------:R-:W-:Y:S01]  /*4ff0*/  FFMA.FTZ R2, R17, c[0x0][0x23c], -R2 ;  /* 0x00008f0011027a23 */ /* 0x000fe20000010802 */
[C---:B------:R-:W-:Y:S02]  /*5000*/  LOP3.LUT R7, R4.reuse, 0xff, RZ, 0xc0, !PT ;  /* 0x000000ff04077812 */ /* 0x040fe400078ec0ff */
[--C-:B------:R-:W-:Y:S02]  /*5010*/  SHF.R.U32.HI R3, RZ, 0x18, R4.reuse ;  /* 0x00000018ff037819 */ /* 0x100fe40000011604 */
[----:B-1----:R-:W-:Y:S02]  /*5020*/  SHF.R.U32.HI R12, RZ, 0x10, R4 ;  /* 0x00000010ff0c7819 */ /* 0x002fe40000011604 */
[----:B------:R-:W-:Y:S01]  /*5030*/  LOP3.LUT R13, R4, 0xffff, RZ, 0xc0, !PT ;  /* 0x0000ffff040d7812 */ /* 0x000fe200078ec0ff */
[----:B------:R-:W-:Y:S01]  /*5040*/  IMAD.WIDE.U32 R4, R68, -0x326172a9, RZ ;  /* 0xcd9e8d5744047825 */ /* 0x000fe200078e00ff */
[----:B------:R-:W-:Y:S01]  /*5050*/  IADD3 R9, R216, -0x4ab325aa, RZ ;  /* 0xb54cda56d8097810 */ /* 0x000fe20007ffe0ff */
[----:B------:R1:W-:Y:S01]  /*5060*/  MUFU.EX2 R148, R2 ;  /* 0x0000000200947308 */ /* 0x0003e20000000800 */
[----:B------:R-:W-:Y:S02]  /*5070*/  ISETP.LE.U32.AND P2, PT, R7, UR4, PT ;  /* 0x0000000407007c0c */ /* 0x000fe4000bf43070 */
[----:B------:R-:W-:Y:S02]  /*5080*/  ISETP.LE.U32.AND P0, PT, R3, UR4, PT ;  /* 0x0000000403007c0c */ /* 0x000fe4000bf03070 */
[----:B------:R-:W-:Y:S02]  /*5090*/  LOP3.LUT R3, R5, R8, R9, 0x96, !PT ;  /* 0x0000000805037212 */ /* 0x000fe400078e9609 */
[----:B------:R-:W-:Y:S02]  /*50a0*/  LOP3.LUT R8, R4, 0xff, RZ, 0xc0, !PT ;  /* 0x000000ff04087812 */ /* 0x000fe400078ec0ff */
[--C-:B------:R-:W-:Y:S01]  /*50b0*/  SHF.R.U32.HI R9, RZ, 0x18, R4.reuse ;  /* 0x00000018ff097819 */ /* 0x100fe20000011604 */
[----:B------:R-:W-:Y:S01]  /*50c0*/  MUFU.EX2 R99, R0 ;  /* 0x0000000000637308 */ /* 0x000fe20000000800 */
[----:B------:R-:W-:Y:S02]  /*50d0*/  ISETP.LE.U32.AND P6, PT, R8, UR4, PT ;  /* 0x0000000408007c0c */ /* 0x000fe4000bfc3070 */
[----:B------:R-:W-:Y:S02]  /*50e0*/  LOP3.LUT R7, R6, 0xff, RZ, 0xc0, !PT ;  /* 0x000000ff06077812 */ /* 0x000fe400078ec0ff */
[----:B--2---:R-:W-:Y:S02]  /*50f0*/  LOP3.LUT R10, R4, 0xffff, RZ, 0xc0, !PT ;  /* 0x0000ffff040a7812 */ /* 0x004fe400078ec0ff */
[----:B------:R-:W-:Y:S02]  /*5100*/  SHF.R.U32.HI R11, RZ, 0x10, R4 ;  /* 0x00000010ff0b7819 */ /* 0x000fe40000011604 */
[----:B------:R-:W-:Y:S01]  /*5110*/  SHF.R.U32.HI R4, RZ, 0x18, R6 ;  /* 0x00000018ff047819 */ /* 0x000fe20000011606 */
[----:B------:R-:W-:Y:S01]  /*5120*/  MUFU.EX2 R150, R16 ;  /* 0x0000001000967308 */ /* 0x000fe20000000800 */
[----:B------:R-:W-:Y:S02]  /*5130*/  ISETP.LE.U32.AND P1, PT, R9, UR4, PT ;  /* 0x0000000409007c0c */ /* 0x000fe4000bf23070 */
[----:B------:R-:W-:Y:S02]  /*5140*/  ISETP.LE.U32.AND P5, PT, R7, UR4, PT ;  /* 0x0000000407007c0c */ /* 0x000fe4000bfa3070 */
[----:B------:R-:W-:Y:S02]  /*5150*/  LOP3.LUT R7, R3, 0xff, RZ, 0xc0, !PT ;  /* 0x000000ff03077812 */ /* 0x000fe400078ec0ff */
[----:B------:R-:W-:Y:S02]  /*5160*/  ISETP.LE.U32.AND P3, PT, R4, UR4, PT ;  /* 0x0000000404007c0c */ /* 0x000fe4000bf63070 */
[--C-:B------:R-:W-:Y:S01]  /*5170*/  SHF.R.U32.HI R4, RZ, 0x18, R3.reuse ;  /* 0x00000018ff047819 */ /* 0x100fe20000011603 */
[----:B------:R-:W-:Y:S01]  /*5180*/  MUFU.EX2 R152, R15 ;  /* 0x0000000f00987308 */ /* 0x000fe20000000800 */
[----:B------:R-:W-:Y:S02]  /*5190*/  SHF.R.U32.HI R5, RZ, 0x10, R3 ;  /* 0x00000010ff057819 */ /* 0x000fe40000011603 */
[----:B------:R-:W-:Y:S02]  /*51a0*/  ISETP.LE.U32.AND P4, PT, R4, UR4, PT ;  /* 0x0000000404007c0c */ /* 0x000fe4000bf83070 */
[----:B------:R-:W-:Y:S02]  /*51b0*/  LOP3.LUT R4, R5, 0xff, RZ, 0xc0, !PT ;  /* 0x000000ff05047812 */ /* 0x000fe400078ec0ff */
[----:B------:R-:W-:Y:S02]  /*51c0*/  LOP3.LUT R5, R3, 0xffff, RZ, 0xc0, !PT ;  /* 0x0000ffff03057812 */ /* 0x000fe400078ec0ff */
[----:B------:R-:W-:Y:S01]  /*51d0*/  LOP3.LUT R3, R12, 0xff, RZ, 0xc0, !PT ;  /* 0x000000ff0c037812 */ /* 0x000fe200078ec0ff */
[----:B------:R-:W-:Y:S01]  /*51e0*/  MUFU.EX2 R149, R14 ;  /* 0x0000000e00957308 */ /* 0x000fe20000000800 */
[----:B------:R-:W-:Y:S02]  /*51f0*/  SHF.R.U32.HI R5, RZ, 0x8, R5 ;  /* 0x00000008ff057819 */ /* 0x000fe40000011605 */
[----:B-1----:R-:W-:Y:S07]  /*5200*/  LOP3.LUT R2, R11, 0xff, RZ, 0xc0, !PT ;  /* 0x000000ff0b027812 */ /* 0x002fee00078ec0ff */
[----:B------:R-:W1:Y:S02]  /*5210*/  MUFU.EX2 R155, R19 ;  /* 0x00000013009b7308 */ /* 0x000e640000000800 */
[----:B-1----:R-:W-:Y:S02]  /*5220*/  @!P0 FADD.FTZ R155, -R155, -RZ ;  /* 0x800000ff9b9b8221 */ /* 0x002fe40000010100 */
[----:B------:R-:W-:Y:S01]  /*5230*/  @!P2 FADD.FTZ R162, -R162, -RZ ;  /* 0x800000ffa2a2a221 */ /* 0x000fe20000010100 */
[----:B------:R-:W-:Y:S01]  /*5240*/  ISETP.LE.U32.AND P2, PT, R7, UR4, PT ;  /* 0x0000000407007c0c */ /* 0x000fe2000bf43070 */
[----:B------:R-:W-:Y:S01]  /*5250*/  @!P6 FADD.FTZ R160, -R160, -RZ ;  /* 0x800000ffa0a0e221 */ /* 0x000fe20000010100 */
[----:B------:R-:W-:Y:S01]  /*5260*/  ISETP.LE.U32.AND P6, PT, R4, UR4, PT ;  /* 0x0000000404007c0c */ /* 0x000fe2000bfc3070 */
[----:B------:R-:W-:Y:S01]  /*5270*/  @!P1 FADD.FTZ R161, -R161, -RZ ;  /* 0x800000ffa1a19221 */ /* 0x000fe20000010100 */
[----:B------:R-:W-:Y:S01]  /*5280*/  SHF.R.U32.HI R4, RZ, 0x8, R10 ;  /* 0x00000008ff047819 */ /* 0x000fe2000001160a */
[----:B------:R-:W-:Y:S01]  /*5290*/  @!P4 FADD.FTZ R159, -R159, -RZ ;  /* 0x800000ff9f9fc221 */ /* 0x000fe20000010100 */
[----:B------:R-:W-:Y:S01]  /*52a0*/  ISETP.LE.U32.AND P1, PT, R3, UR4, PT ;  /* 0x0000000403007c0c */ /* 0x000fe2000bf23070 */
[----:B------:R-:W-:Y:S01]  /*52b0*/  @!P5 FADD.FTZ R151, -R151, -RZ ;  /* 0x800000ff9797d221 */ /* 0x000fe20000010100 */
[----:B------:R-:W-:Y:S01]  /*52c0*/  LOP3.LUT R3, R4, 0xffff, RZ, 0xc0, !PT ;  /* 0x0000ffff04037812 */ /* 0x000fe200078ec0ff */
[----:B------:R-:W-:Y:S01]  /*52d0*/  @!P3 FADD.FTZ R152, -R152, -RZ ;  /* 0x800000ff9898b221 */ /* 0x000fe20000010100 */
[----:B------:R-:W-:Y:S02]  /*52e0*/  LOP3.LUT R4, R5, 0xffff, RZ, 0xc0, !PT ;  /* 0x0000ffff05047812 */ /* 0x000fe400078ec0ff */
[----:B------:R-:W-:Y:S01]  /*52f0*/  ISETP.LE.U32.AND P4, PT, R3, UR4, PT ;  /* 0x0000000403007c0c */ /* 0x000fe2000bf83070 */
[----:B------:R-:W-:Y:S01]  /*5300*/  @!P2 FADD.FTZ R157, -R157, -RZ ;  /* 0x800000ff9d9da221 */ /* 0x000fe20000010100 */
[----:B------:R-:W-:Y:S01]  /*5310*/  ISETP.LE.U32.AND P2, PT, R4, UR4, PT ;  /* 0x0000000404007c0c */ /* 0x000fe2000bf43070 */
[----:B------:R-:W-:Y:S01]  /*5320*/  @!P6 FADD.FTZ R156, -R156, -RZ ;  /* 0x800000ff9c9ce221 */ /* 0x000fe20000010100 */
[----:B------:R-:W-:Y:S02]  /*5330*/  ISETP.LE.U32.AND P6, PT, R2, UR4, PT ;  /* 0x0000000402007c0c */ /* 0x000fe4000bfc3070 */
[----:B------:R-:W-:Y:S01]  /*5340*/  SHF.R.U32.HI R3, RZ, 0x10, R6 ;  /* 0x00000010ff037819 */ /* 0x000fe20000011606 */
[----:B------:R-:W-:Y:S01]  /*5350*/  @!P1 FADD.FTZ R99, -R99, -RZ ;  /* 0x800000ff63639221 */ /* 0x000fe20000010100 */
[----:B------:R-:W-:Y:S02]  /*5360*/  LOP3.LUT R6, R6, 0xffff, RZ, 0xc0, !PT ;  /* 0x0000ffff06067812 */ /* 0x000fe400078ec0ff */
[----:B------:R-:W-:Y:S02]  /*5370*/  SHF.R.U32.HI R2, RZ, 0x8, R13 ;  /* 0x00000008ff027819 */ /* 0x000fe4000001160d */
[----:B------:R-:W-:Y:S01]  /*5380*/  SHF.R.U32.HI R6, RZ, 0x8, R6 ;  /* 0x00000008ff067819 */ /* 0x000fe20000011606 */
[----:B------:R-:W-:Y:S01]  /*5390*/  @!P4 FADD.FTZ R158, -R158, -RZ ;  /* 0x800000ff9e9ec221 */ /* 0x000fe20000010100 */
[----:B------:R-:W-:Y:S01]  /*53a0*/  LOP3.LUT R3, R3, 0xff, RZ, 0xc0, !PT ;  /* 0x000000ff03037812 */ /* 0x000fe200078ec0ff */
[----:B------:R-:W-:Y:S01]  /*53b0*/  @!P2 FADD.FTZ R153, -R153, -RZ ;  /* 0x800000ff9999a221 */ /* 0x000fe20000010100 */
[----:B------:R-:W-:Y:S01]  /*53c0*/  LOP3.LUT R0, R2, 0xffff, RZ, 0xc0, !PT ;  /* 0x0000ffff02007812 */ /* 0x000fe200078ec0ff */
[----:B------:R-:W-:Y:S01]  /*53d0*/  @!P6 FADD.FTZ R154, -R154, -RZ ;  /* 0x800000ff9a9ae221 */ /* 0x000fe20000010100 */
[----:B------:R-:W-:Y:S02]  /*53e0*/  LOP3.LUT R2, R6, 0xffff, RZ, 0xc0, !PT ;  /* 0x0000ffff06027812 */ /* 0x000fe400078ec0ff */
[----:B------:R-:W-:Y:S02]  /*53f0*/  ISETP.LE.U32.AND P4, PT, R3, UR4, PT ;  /* 0x0000000403007c0c */ /* 0x000fe4000bf83070 */
[----:B------:R-:W-:Y:S02]  /*5400*/  F2FP.RELU.PACK_AB R3, R153, R157 ;  /* 0x0000009d9903723e */ /* 0x000fe400000008ff */
[----:B------:R-:W-:Y:S02]  /*5410*/  ISETP.LE.U32.AND P6, PT, R2, UR4, PT ;  /* 0x0000000402007c0c */ /* 0x000fe4000bfc3070 */
[----:B------:R-:W-:Y:S01]  /*5420*/  F2FP.RELU.PACK_AB R2, R159, R156 ;  /* 0x0000009c9f02723e */ /* 0x000fe200000008ff */
[----:B------:R1:W-:Y:S01]  /*5430*/  STS [R227+0x20000], R3 ;  /* 0x02000003e3007388 */ /* 0x0003e20000000800 */
[----:B------:R-:W-:Y:S02]  /*5440*/  ISETP.LE.U32.AND P2, PT, R0, UR4, PT ;  /* 0x0000000400007c0c */ /* 0x000fe4000bf43070 */
[----:B------:R-:W-:Y:S01]  /*5450*/  F2FP.RELU.PACK_AB R0, R158, R160 ;  /* 0x000000a09e00723e */ /* 0x000fe200000008ff */
[----:B------:R2:W-:Y:S01]  /*5460*/  STS [R227+0x20400], R2 ;  /* 0x02040002e3007388 */ /* 0x0005e20000000800 */
[----:B------:R-:W-:Y:S01]  /*5470*/  FSETP.GE.FTZ.AND P1, PT, R156, RZ, PT ;  /* 0x000000ff9c00720b */ /* 0x000fe20003f36000 */
[----:B------:R-:W-:Y:S01]  /*5480*/  @!P4 FADD.FTZ R149, -R149, -RZ ;  /* 0x800000ff9595c221 */ /* 0x000fe20000010100 */
[----:B------:R-:W-:Y:S01]  /*5490*/  FSETP.GE.FTZ.AND P3, PT, R157, RZ, PT ;  /* 0x000000ff9d00720b */ /* 0x000fe20003f76000 */
[----:B------:R3:W-:Y:S01]  /*54a0*/  STS [R230+0x20000], R0 ;  /* 0x02000000e6007388 */ /* 0x0007e20000000800 */
[----:B------:R-:W-:Y:S01]  /*54b0*/  FSETP.GE.FTZ.AND P4, PT, R158, RZ, PT ;  /* 0x000000ff9e00720b */ /* 0x000fe20003f96000 */
[----:B------:R-:W-:Y:S01]  /*54c0*/  @!P6 FADD.FTZ R150, -R150, -RZ ;  /* 0x800000ff9696e221 */ /* 0x000fe20000010100 */
[----:B------:R-:W-:Y:S02]  /*54d0*/  F2FP.RELU.PACK_AB R4, R152, R149 ;  /* 0x000000959804723e */ /* 0x000fe400000008ff */
[----:B------:R-:W-:Y:S01]  /*54e0*/  ISETP.GT.AND P6, PT, R211, R236, PT ;  /* 0x000000ecd300720c */ /* 0x000fe20003fc4270 */
[----:B------:R-:W-:Y:S01]  /*54f0*/  @!P2 FADD.FTZ R148, -R148, -RZ ;  /* 0x800000ff9494a221 */ /* 0x000fe20000010100 */
[----:B------:R-:W-:Y:S02]  /*5500*/  F2FP.RELU.PACK_AB R5, R150, R151 ;  /* 0x000000979605723e */ /* 0x000fe400000008ff */
[----:B------:R-:W-:Y:S02]  /*5510*/  FSETP.GE.FTZ.AND P2, PT, R153, RZ, PT ;  /* 0x000000ff9900720b */ /* 0x000fe40003f56000 */
[----:B-1----:R-:W-:Y:S02]  /*5520*/  F2FP.RELU.PACK_AB R3, R148, R162 ;  /* 0x000000a29403723e */ /* 0x002fe400000008ff */
[----:B--2---:R-:W-:Y:S02]  /*5530*/  F2FP.RELU.PACK_AB R2, R155, R99 ;  /* 0x000000639b02723e */ /* 0x004fe400000008ff */
[----:B---3--:R-:W-:Y:S05]  /*5540*/  F2FP.RELU.PACK_AB R0, R161, R154 ;  /* 0x0000009aa100723e */ /* 0x008fea00000008ff */
[----:B------:R1:W-:Y:S04]  /*5550*/  STS [R230+0x20400], R0 ;  /* 0x02040000e6007388 */ /* 0x0003e80000000800 */
[----:B------:R-:W-:Y:S04]  /*5560*/  STS [R228+0x20000], R5 ;  /* 0x02000005e4007388 */ /* 0x000fe80000000800 */
[----:B------:R-:W-:Y:S04]  /*5570*/  STS [R228+0x20400], R4 ;  /* 0x02040004e4007388 */ /* 0x000fe80000000800 */
[----:B------:R2:W-:Y:S04]  /*5580*/  STS [R229+0x20000], R3 ;  /* 0x02000003e5007388 */ /* 0x0005e80000000800 */
[----:B------:R3:W-:Y:S04]  /*5590*/  STS [R229+0x20400], R2 ;  /* 0x02040002e5007388 */ /* 0x0007e80000000800 */
[----:B------:R-:W-:Y:S01]  /*55a0*/  LDSM.16.M88.4 R8, [R192+0x18000] ;  /* 0x01800000c008783b */ /* 0x000fe20000000200 */
[----:B-1----:R-:W-:Y:S07]  /*55b0*/  IMAD.SHL.U32 R0, R202, 0x2, RZ ;  /* 0x00000002ca007824 */ /* 0x002fee00078e00ff */
[----:B------:R-:W-:Y:S08]  /*55c0*/  LDSM.16.M88.4 R68, [R192+0x18800] ;  /* 0x01880000c044783b */ /* 0x000ff00000000200 */
[----:B------:R-:W1:Y:S01]  /*55d0*/  LDSM.16.M88.4 R16, [R0+0xc000] ;  /* 0x00c000000010783b */ /* 0x000e620000000200 */
[C-C-:B--2---:R-:W-:Y:S02]  /*55e0*/  IMAD.IADD R3, R196.reuse, 0x1, R0.reuse ;  /* 0x00000001c4037824 */ /* 0x144fe400078e0200 */
[----:B---3--:R-:W-:Y:S05]  /*55f0*/  IMAD.IADD R2, R197, 0x1, R0 ;  /* 0x00000001c5027824 */ /* 0x008fea00078e0200 */
[----:B------:R-:W-:Y:S01]  /*5600*/  LDSM.16.M88.4 R76, [R189+0x18000] ;  /* 0x01800000bd4c783b */ /* 0x000fe20000000200 */
[----:B------:R-:W-:Y:S07]  /*5610*/  IMAD.IADD R96, R196, 0x1, R2 ;  /* 0x00000001c4607824 */ /* 0x000fee00078e0202 */
[----:B------:R-:W2:Y:S08]  /*5620*/  LDSM.16.M88.4 R72, [R2+0xc000] ;  /* 0x00c000000248783b */ /* 0x000eb00000000200 */
[----:B------:R-:W3:Y:S08]  /*5630*/  LDSM.16.M88.4 R80, [R189+0x18800] ;  /* 0x01880000bd50783b */ /* 0x000ef00000000200 */
[----:B------:R-:W-:Y:S01]  /*5640*/  LDSM.16.M88.4 R84, [R3+0xc000] ;  /* 0x00c000000354783b */ /* 0x000fe20000000200 */
[C---:B-1----:R-:W-:Y:S07]  /*5650*/  HMMA.16816.F32 R4, R16.reuse, R8, RZ ;  /* 0x000000081004723c */ /* 0x042fee00000018ff */
[----:B------:R-:W1:Y:S01]  /*5660*/  LDSM.16.M88.4 R88, [R191+0x18000] ;  /* 0x01800000bf58783b */ /* 0x000e620000000200 */
[C---:B------:R-:W-:Y:S07]  /*5670*/  HMMA.16816.F32 R8, R16.reuse, R10, RZ ;  /* 0x0000000a1008723c */ /* 0x040fee00000018ff */
[----:B------:R-:W-:Y:S01]  /*5680*/  LDSM.16.M88.4 R92, [R190+0x18000] ;  /* 0x01800000be5c783b */ /* 0x000fe20000000200 */
[C---:B------:R-:W-:Y:S08]  /*5690*/  HMMA.16816.F32 R12, R16.reuse, R68, RZ ;  /* 0x00000044100c723c */ /* 0x040ff000000018ff */
[----:B------:R-:W-:Y:S01]  /*56a0*/  HMMA.16816.F32 R16, R16, R70, RZ ;  /* 0x000000461010723c */ /* 0x000fe200000018ff */
[----:B------:R-:W4:Y:S07]  /*56b0*/  LDSM.16.M88.4 R68, [R191+0x18800] ;  /* 0x01880000bf44783b */ /* 0x000f2e0000000200 */
[C---:B--2---:R-:W-:Y:S08]  /*56c0*/  HMMA.16816.F32 R4, R72.reuse, R76, R4 ;  /* 0x0000004c4804723c */ /* 0x044ff00000001804 */
        /* <DEDUP_REMOVED lines=40> */
[----:B-1----:R-:W-:Y:S04]  /*5950*/  IMAD.U32 R0, R242, -0x40, RZ ;  /* 0xffffffc0f2007824 */ /* 0x002fe800078e00ff */
[C---:B--2---:R-:W-:Y:S01]  /*5960*/  HMMA.16816.F32 R4, R80.reuse, R92, R4 ;  /* 0x0000005c5004723c */ /* 0x044fe20000001804 */
[----:B------:R-:W-:Y:S04]  /*5970*/  LDSM.16.M88.4 R76, [R2+0x10000] ;  /* 0x01000000024c783b */ /* 0x000fe80000000200 */
[C---:B------:R-:W-:Y:S03]  /*5980*/  LEA R204, P0, R0.reuse, R204, 0x2 ;  /* 0x000000cc00cc7211 */ /* 0x040fe600078010ff */
[C---:B------:R-:W-:Y:S01]  /*5990*/  HMMA.16816.F32 R8, R80.reuse, R94, R8 ;  /* 0x0000005e5008723c */ /* 0x040fe20000001808 */
[----:B------:R-:W1:Y:S03]  /*59a0*/  LDSM.16.M88.4 R92, [R189+0x1c000] ;  /* 0x01c00000bd5c783b */ /* 0x000e660000000200 */
[----:B------:R-:W-:Y:S02]  /*59b0*/  LEA.HI.X.SX32 R205, R0, R205, 0x2, P0 ;  /* 0x000000cd00cd7211 */ /* 0x000fe400000f16ff */
[----:B------:R-:W-:Y:S02]  /*59c0*/  FSETP.GE.FTZ.AND P0, PT, R159, RZ, PT ;  /* 0x000000ff9f00720b */ /* 0x000fe40003f16000 */
[C---:B---3--:R-:W-:Y:S08]  /*59d0*/  HMMA.16816.F32 R12, R80.reuse, R72, R12 ;  /* 0x00000048500c723c */ /* 0x048ff0000000180c */
[----:B------:R-:W-:Y:S01]  /*59e0*/  HMMA.16816.F32 R16, R80, R74, R16 ;  /* 0x0000004a5010723c */ /* 0x000fe20000001810 */
[----:B------:R-:W2:Y:S07]  /*59f0*/  LDSM.16.M88.4 R72, [R189+0x1c800] ;  /* 0x01c80000bd48783b */ /* 0x000eae0000000200 */
[C---:B------:R-:W-:Y:S01]  /*5a00*/  HMMA.16816.F32 R4, R84.reuse, R88, R4 ;  /* 0x000000585404723c */ /* 0x040fe20000001804 */
[----:B------:R-:W-:Y:S07]  /*5a10*/  LDSM.16.M88.4 R80, [R3+0x10000] ;  /* 0x010000000350783b */ /* 0x000fee0000000200 */
[C---:B------:R-:W-:Y:S01]  /*5a20*/  HMMA.16816.F32 R8, R84.reuse, R90, R8 ;  /* 0x0000005a5408723c */ /* 0x040fe20000001808 */
[----:B------:R-:W3:Y:S07]  /*5a30*/  LDSM.16.M88.4 R88, [R191+0x1c000] ;  /* 0x01c00000bf58783b */ /* 0x000eee0000000200 */
[C---:B----4-:R-:W-:Y:S08]  /*5a40*/  HMMA.16816.F32 R12, R84.reuse, R68, R12 ;  /* 0x00000044540c723c */ /* 0x050ff0000000180c */
[----:B------:R-:W-:Y:S01]  /*5a50*/  HMMA.16816.F32 R16, R84, R70, R16 ;  /* 0x000000465410723c */ /* 0x000fe20000001810 */
[----:B------:R-:W4:Y:S07]  /*5a60*/  LDSM.16.M88.4 R68, [R191+0x1c800] ;  /* 0x01c80000bf44783b */ /* 0x000f2e0000000200 */
[C---:B-1----:R-:W-:Y:S01]  /*5a70*/  HMMA.16816.F32 R4, R76.reuse, R92, R4 ;  /* 0x0000005c4c04723c */ /* 0x042fe20000001804 */
[----:B------:R-:W-:Y:S07]  /*5a80*/  LDSM.16.M88.4 R84, [R96+0x10000] ;  /* 0x010000006054783b */ /* 0x000fee0000000200 */
[C---:B------:R-:W-:Y:S01]  /*5a90*/  HMMA.16816.F32 R8, R76.reuse, R94, R8 ;  /* 0x0000005e4c08723c */ /* 0x040fe20000001808 */
[----:B------:R-:W1:Y:S07]  /*5aa0*/  LDSM.16.M88.4 R92, [R190+0x1c000] ;  /* 0x01c00000be5c783b */ /* 0x000e6e0000000200 */
[C---:B--2---:R-:W-:Y:S08]  /*5ab0*/  HMMA.16816.F32 R12, R76.reuse, R72, R12 ;  /* 0x000000484c0c723c */ /* 0x044ff0000000180c */
[----:B------:R-:W-:Y:S01]  /*5ac0*/  HMMA.16816.F32 R16, R76, R74, R16 ;  /* 0x0000004a4c10723c */ /* 0x000fe20000001810 */
[----:B------:R-:W2:Y:S07]  /*5ad0*/  LDSM.16.M88.4 R72, [R190+0x1c800] ;  /* 0x01c80000be48783b */ /* 0x000eae0000000200 */
[C---:B---3--:R-:W-:Y:S08]  /*5ae0*/  HMMA.16816.F32 R4, R80.reuse, R88, R4 ;  /* 0x000000585004723c */ /* 0x048ff00000001804 */
[C---:B------:R-:W-:Y:S08]  /*5af0*/  HMMA.16816.F32 R8, R80.reuse, R90, R8 ;  /* 0x0000005a5008723c */ /* 0x040ff00000001808 */
[C---:B----4-:R-:W-:Y:S08]  /*5b00*/  HMMA.16816.F32 R12, R80.reuse, R68, R12 ;  /* 0x00000044500c723c */ /* 0x050ff0000000180c */
[----:B------:R-:W-:Y:S08]  /*5b10*/  HMMA.16816.F32 R16, R80, R70, R16 ;  /* 0x000000465010723c */ /* 0x000ff00000001810 */
[C---:B-1----:R-:W-:Y:S08]  /*5b20*/  HMMA.16816.F32 R4, R84.reuse, R92, R4 ;  /* 0x0000005c5404723c */ /* 0x042ff00000001804 */
[C---:B------:R-:W-:Y:S08]  /*5b30*/  HMMA.16816.F32 R8, R84.reuse, R94, R8 ;  /* 0x0000005e5408723c */ /* 0x040ff00000001808 */
[C---:B--2---:R-:W-:Y:S08]  /*5b40*/  HMMA.16816.F32 R12, R84.reuse, R72, R12 ;  /* 0x00000048540c723c */ /* 0x044ff0000000180c */
[C---:B-----5:R-:W-:Y:S01]  /*5b50*/  FADD.FTZ R0, -R97.reuse, R7 ;  /* 0x0000000761007221 */ /* 0x060fe20000010100 */
[----:B------:R-:W-:Y:S03]  /*5b60*/  HMMA.16816.F32 R16, R84, R74, R16 ;  /* 0x0000004a5410723c */ /* 0x000fe60000001810 */
[----:B------:R-:W-:Y:S01]  /*5b70*/  FADD.FTZ R3, -R98, R5 ;  /* 0x0000000562037221 */ /* 0x000fe20000010100 */
[-C--:B------:R-:W-:Y:S01]  /*5b80*/  FSEL R0, R0, R97.reuse, P0 ;  /* 0x0000006100007208 */ /* 0x080fe20000000000 */
[----:B------:R-:W-:Y:S01]  /*5b90*/  FADD.FTZ R2, -R97, R6 ;  /* 0x0000000661027221 */ /* 0x000fe20000010100 */
[----:B------:R-:W-:Y:S01]  /*5ba0*/  FSETP.GE.FTZ.AND P0, PT, R160, RZ, PT ;  /* 0x000000ffa000720b */ /* 0x000fe20003f16000 */
[C---:B------:R-:W-:Y:S01]  /*5bb0*/  FADD.FTZ R8, -R98.reuse, R8 ;  /* 0x0000000862087221 */ /* 0x040fe20000010100 */
[----:B------:R-:W-:Y:S01]  /*5bc0*/  FSEL R3, R3, R98, P2 ;  /* 0x0000006203037208 */ /* 0x000fe20001000000 */
[----:B------:R-:W-:Y:S01]  /*5bd0*/  FADD.FTZ R4, -R98, R4 ;  /* 0x0000000462047221 */ /* 0x000fe20000010100 */
[----:B------:R-:W-:Y:S02]  /*5be0*/  FSETP.GE.FTZ.AND P2, PT, R150, RZ, PT ;  /* 0x000000ff9600720b */ /* 0x000fe40003f56000 */
[C---:B------:R-:W-:Y:S01]  /*5bf0*/  FADD.FTZ R10, -R97.reuse, R10 ;  /* 0x0000000a610a7221 */ /* 0x040fe20000010100 */
[----:B------:R-:W-:Y:S01]  /*5c00*/  FSEL R2, R2, R97, P1 ;  /* 0x0000006102027208 */ /* 0x000fe20000800000 */
[----:B------:R-:W-:Y:S01]  /*5c10*/  FADD.FTZ R11, -R97, R11 ;  /* 0x0000000b610b7221 */ /* 0x000fe20000010100 */
[----:B------:R-:W-:Y:S01]  /*5c20*/  FSETP.GE.FTZ.AND P1, PT, R154, RZ, PT ;  /* 0x000000ff9a00720b */ /* 0x000fe20003f36000 */
[----:B------:R-:W-:Y:S01]  /*5c30*/  FMUL.FTZ R74, R159, R0 ;  /* 0x000000009f4a7220 */ /* 0x000fe20000410000 */
[-C--:B------:R-:W-:Y:S01]  /*5c40*/  FSEL R0, R8, R98.reuse, P0 ;  /* 0x0000006208007208 */ /* 0x080fe20000000000 */
[----:B------:R-:W-:Y:S01]  /*5c50*/  FMUL.FTZ R76, R153, R3 ;  /* 0x00000003994c7220 */ /* 0x000fe20000410000 */
[----:B------:R-:W-:Y:S01]  /*5c60*/  FSETP.GE.FTZ.AND P0, PT, R161, RZ, PT ;  /* 0x000000ffa100720b */ /* 0x000fe20003f16000 */
[----:B------:R-:W-:Y:S01]  /*5c70*/  FADD.FTZ R3, -R98, R13 ;  /* 0x0000000d62037221 */ /* 0x000fe20000010100 */
[----:B------:R-:W-:Y:S01]  /*5c80*/  FSEL R4, R4, R98, P3 ;  /* 0x0000006204047208 */ /* 0x000fe20001800000 */
[----:B------:R-:W-:Y:S01]  /*5c90*/  FMUL.FTZ R75, R156, R2 ;  /* 0x000000029c4b7220 */ /* 0x000fe20000410000 */
[-C--:B------:R-:W-:Y:S01]  /*5ca0*/  FSEL R2, R10, R97.reuse, P1 ;  /* 0x000000610a027208 */ /* 0x080fe20000800000 */
[----:B------:R-:W-:Y:S01]  /*5cb0*/  FMUL.FTZ R73, R160, R0 ;  /* 0x00000000a0497220 */ /* 0x000fe20000410000 */
[----:B------:R-:W-:Y:S01]  /*5cc0*/  FSEL R0, R11, R97, P0 ;  /* 0x000000610b007208 */ /* 0x000fe20000000000 */
[----:B------:R-:W-:Y:S01]  /*5cd0*/  FMUL.FTZ R77, R157, R4 ;  /* 0x000000049d4d7220 */ /* 0x000fe20000410000 */
[----:B------:R-:W-:Y:S01]  /*5ce0*/  FSETP.GE.FTZ.AND P1, PT, R148, RZ, PT ;  /* 0x000000ff9400720b */ /* 0x000fe20003f36000 */
[C---:B------:R-:W-:Y:S01]  /*5cf0*/  FADD.FTZ R4, -R98.reuse, R12 ;  /* 0x0000000c62047221 */ /* 0x040fe20000010100 */
[----:B------:R-:W-:Y:S01]  /*5d00*/  FSETP.GE.FTZ.AND P0, PT, R155, RZ, PT ;  /* 0x000000ff9b00720b */ /* 0x000fe20003f16000 */
[----:B------:R-:W-:Y:S01]  /*5d10*/  FADD.FTZ R5, -R98, R9 ;  /* 0x0000000962057221 */ /* 0x000fe20000010100 */
        /* <DEDUP_REMOVED lines=8> */
[----:B------:R-:W-:Y:S01]  /*5da0*/  FSEL R5, R5, R98, P4 ;  /* 0x0000006205057208 */ /* 0x000fe20002000000 */
[----:B------:R-:W-:Y:S01]  /*5db0*/  FADD.FTZ R2, -R98, R16 ;  /* 0x0000001062027221 */ /* 0x000fe20000010100 */
[----:B------:R-:W-:Y:S01]  /*5dc0*/  FSETP.GE.FTZ.AND P3, PT, R149, RZ, PT ;  /* 0x000000ff9500720b */ /* 0x000fe20003f76000 */
[----:B------:R-:W-:Y:S01]  /*5dd0*/  FADD.FTZ R0, -R97, R18 ;  /* 0x0000001261007221 */ /* 0x000fe20000010100 */
        /* <DEDUP_REMOVED lines=35> */
[CC--:B------:R-:W-:Y:S01]  /*6010*/  @!P1 LEA R6, P0, R0.reuse, R214.reuse, 0x1 ;  /* 0x000000d600069211 */ /* 0x0c0fe200078008ff */
        /* <DEDUP_REMOVED lines=57> */
.L_x_1492:
[----:B-1----:R-:W-:Y:S01]  /*63b0*/  F2FP.PACK_AB R6, R76, R77 ;  /* 0x0000004d4c06723e */ /* 0x002fe200000000ff */
        /* <DEDUP_REMOVED lines=108> */
[----:B------:R-:W-:Y:S02]  /*6a80*/  IMAD.MOV.U32 R212, RZ, RZ, R2 ;  /* 0x000000ffffd47224 */ /* 0x000fe400078e0002 */
[----:B------:R-:W-:Y:S01]  /*6a90*/  @!PT LDS RZ, [RZ] ;  /* 0x00000000fffff984 */ /* 0x000fe20000000800 */
[----:B------:R-:W-:Y:S01]  /*6aa0*/  @!PT LDS RZ, [RZ] ;  /* 0x00000000fffff984 */ /* 0x000fe20000000800 */
[----:B------:R-:W-:Y:S01]  /*6ab0*/  @!PT LDS RZ, [RZ] ;  /* 0x00000000fffff984 */ /* 0x000fe20000000800 */
[----:B------:R1:W-:Y:S01]  /*6ac0*/  @!P2 LDGSTS.E.BYPASS.LTC128B.128 [R208+0xe000], [R2.64+0x80] ;  /* 0x0e00008002d0afae */ /* 0x0003e2000b901d46 */
[CCC-:B------:R-:W-:Y:S02]  /*6ad0*/  @!P2 LEA.HI.X R7, R0.reuse, R213.reuse, R5.reuse, 0x1, P4 ;  /* 0x000000d50007a211 */ /* 0x1c0fe400020f0c05 */
[----:B------:R-:W-:Y:S01]  /*6ae0*/  @!P1 LEA.HI.X R5, R0, R213, R5, 0x1, P0 ;  /* 0x000000d500059211 */ /* 0x000fe200000f0c05 */
[----:B------:R1:W-:Y:S01]  /*6af0*/  @P1 STS.128 [R208+0x10000], RZ ;  /* 0x010000ffd0001388 */ /* 0x0003e20000000c00 */
[----:B------:R-:W-:Y:S03]  /*6b00*/  IMAD.MOV.U32 R213, RZ, RZ, R3 ;  /* 0x000000ffffd57224 */ /* 0x000fe600078e0003 */
        /* <DEDUP_REMOVED lines=20> */
.L_x_1493:
[----:B------:R-:W-:Y:S01]  /*6c50*/  LDSM.16.M88.4 R96, [R198] ;  /* 0x00000000c660783b */ /* 0x000fe20000000200 */
[----:B-1----:R-:W-:Y:S03]  /*6c60*/  @P6 IADD3 R2, P0, R220, -0x100, RZ ;  /* 0xffffff00dc026810 */ /* 0x002fe60007f1e0ff */
[----:B------:R-:W1:Y:S01]  /*6c70*/  LDSM.16.MT88.4 R16, [R184+0x12000] ;  /* 0x01200000b810783b */ /* 0x000e620000004200 */
[----:B------:R-:W-:Y:S01]  /*6c80*/  @P6 IADD3.X R0, R221, -0x1, RZ, P0, !PT ;  /* 0xffffffffdd006810 */ /* 0x000fe200007fe4ff */
[----:B------:R-:W-:Y:S02]  /*6c90*/  @P6 IMAD.MOV.U32 R220, RZ, RZ, R2 ;  /* 0x000000ffffdc6224 */ /* 0x000fe400078e0002 */
[----:B------:R-:W2:Y:S02]  /*6ca0*/  LDSM.16.M88.4 R92, [R198+0x1000] ;  /* 0x00100000c65c783b */ /* 0x000ea40000000200 */
[----:B------:R-:W-:Y:S02]  /*6cb0*/  @P6 IMAD.MOV.U32 R221, RZ, RZ, R0 ;  /* 0x000000ffffdd6224 */ /* 0x000fe400078e0000 */
[----:B------:R-:W3:Y:S01]  /*6cc0*/  LDSM.16.MT88.4 R80, [R184+0x14000] ;  /* 0x01400000b850783b */ /* 0x000ee20000004200 */
[C---:B------:R-:W-:Y:S02]  /*6cd0*/  IMAD R0, R242.reuse, 0x18, RZ ;  /* 0x00000018f2007824 */ /* 0x040fe400078e02ff */
[----:B------:R-:W-:Y:S01]  /*6ce0*/  @P6 IMAD.WIDE R2, R219, 0x4, R220 ;  /* 0x00000004db026825 */ /* 0x000fe200078e02dc */
[----:B------:R-:W4:Y:S04]  /*6cf0*/  LDSM.16.MT88.4 R148, [R184+0x16000] ;  /* 0x01600000b894783b */ /* 0x000f280000004200 */
[----:B------:R-:W-:Y:S04]  /*6d00*/  LDSM.16.M88.4 R152, [R199] ;  /* 0x00000000c798783b */ /* 0x000fe80000000200 */
[----:B------:R-:W3:Y:S04]  /*6d10*/  LDSM.16.MT88.4 R156, [R184+0x12800] ;  /* 0x01280000b89c783b */ /* 0x000ee80000004200 */
[----:B------:R-:W3:Y:S04]  /*6d20*/  LDSM.16.M88.4 R160, [R199+0x1000] ;  /* 0x00100000c7a0783b */ /* 0x000ee80000000200 */
[----:B------:R-:W3:Y:S04]  /*6d30*/  LDSM.16.MT88.4 R164, [R184+0x14800] ;  /* 0x01480000b8a4783b */ /* 0x000ee80000004200 */
[----:B------:R-:W-:Y:S04]  /*6d40*/  LDSM.16.M88.4 R168, [R200] ;  /* 0x00000000c8a8783b */ /* 0x000fe80000000200 */
[----:B------:R-:W-:Y:S01]  /*6d50*/  LDSM.16.MT88.4 R172, [R184+0x13000] ;  /* 0x01300000b8ac783b */ /* 0x000fe20000004200 */
[-C--:B-1----:R-:W-:Y:S03]  /*6d60*/  HMMA.16816.F32 R4, R96, R16.reuse, RZ ;  /* 0x000000106004723c */ /* 0x082fe600000018ff */
[----:B------:R-:W-:Y:S04]  /*6d70*/  LDSM.16.MT88.4 R176, [R184+0x15000] ;  /* 0x01500000b8b0783b */ /* 0x000fe80000004200 */
[----:B------:R-:W-:Y:S01]  /*6d80*/  LDSM.16.MT88.4 R180, [R184+0x15800] ;  /* 0x01580000b8b4783b */ /* 0x000fe20000004200 */
[C---:B--2---:R-:W-:Y:S03]  /*6d90*/  HMMA.16816.F32 R8, R92.reuse, R16, RZ ;  /* 0x000000105c08723c */ /* 0x044fe600000018ff */
[----:B------:R1:W5:Y:S04]  /*6da0*/  @P6 LDG.E R225, [R2.64] ;  /* 0x0000000602e16981 */ /* 0x000368000c1e1900 */
[----:B------:R1:W5:Y:S01]  /*6db0*/  @P6 LDG.E R226, [R2.64+0x20] ;  /* 0x0000200602e26981 */ /* 0x000362000c1e1900 */
        /* <DEDUP_REMOVED lines=10> */
[----:B------:R-:W2:Y:S07]  /*6e60*/  LDSM.16.MT88.4 R148, [R184+0x16800] ;  /* 0x01680000b894783b */ /* 0x000eae0000004200 */
[-C--:B------:R-:W-:Y:S08]  /*6e70*/  HMMA.16816.F32 R4, R152, R156.reuse, R4 ;  /* 0x0000009c9804723c */ /* 0x080ff00000001804 */
[C---:B------:R-:W-:Y:S08]  /*6e80*/  HMMA.16816.F32 R8, R160.reuse, R156, R8 ;  /* 0x0000009ca008723c */ /* 0x040ff00000001808 */
[-C--:B------:R-:W-:Y:S08]  /*6e90*/  HMMA.16816.F32 R12, R160, R158.reuse, R12 ;  /* 0x0000009ea00c723c */ /* 0x080ff0000000180c */
[C---:B------:R-:W-:Y:S01]  /*6ea0*/  HMMA.16816.F32 R16, R152.reuse, R158, R16 ;  /* 0x0000009e9810723c */ /* 0x040fe20000001810 */
[----:B------:R-:W3:Y:S07]  /*6eb0*/  LDSM.16.M88.4 R156, [R200+0x1000] ;  /* 0x00100000c89c783b */ /* 0x000eee0000000200 */
[-C--:B------:R-:W-:Y:S08]  /*6ec0*/  HMMA.16816.F32 R68, R152, R164.reuse, R68 ;  /* 0x000000a49844723c */ /* 0x080ff00000001844 */
[C---:B------:R-:W-:Y:S08]  /*6ed0*/  HMMA.16816.F32 R72, R160.reuse, R164, R72 ;  /* 0x000000a4a048723c */ /* 0x040ff00000001848 */
[-C--:B------:R-:W-:Y:S08]  /*6ee0*/  HMMA.16816.F32 R76, R160, R166.reuse, R76 ;  /* 0x000000a6a04c723c */ /* 0x080ff0000000184c */
[C---:B------:R-:W-:Y:S01]  /*6ef0*/  HMMA.16816.F32 R80, R152.reuse, R166, R80 ;  /* 0x000000a69850723c */ /* 0x040fe20000001850 */
[----:B------:R-:W4:Y:S07]  /*6f00*/  LDSM.16.MT88.4 R164, [R184+0x17000] ;  /* 0x01700000b8a4783b */ /* 0x000f2e0000004200 */
[-C--:B--2---:R-:W-:Y:S08]  /*6f10*/  HMMA.16816.F32 R84, R152, R148.reuse, R84 ;  /* 0x000000949854723c */ /* 0x084ff00000001854 */
[C---:B------:R-:W-:Y:S08]  /*6f20*/  HMMA.16816.F32 R88, R160.reuse, R148, R88 ;  /* 0x00000094a058723c */ /* 0x040ff00000001858 */
[-C--:B------:R-:W-:Y:S01]  /*6f30*/  HMMA.16816.F32 R92, R160, R150.reuse, R92 ;  /* 0x00000096a05c723c */ /* 0x080fe2000000185c */
[----:B------:R-:W-:Y:S07]  /*6f40*/  LDSM.16.M88.4 R160, [R201+0x1000] ;  /* 0x00100000c9a0783b */ /* 0x000fee0000000200 */
[----:B------:R-:W-:Y:S01]  /*6f50*/  HMMA.16816.F32 R96, R152, R150, R96 ;  /* 0x000000969860723c */ /* 0x000fe20000001860 */
[----:B------:R-:W-:Y:S04]  /*6f60*/  LDSM.16.M88.4 R148, [R201] ;  /* 0x00000000c994783b */ /* 0x000fe80000000200 */
[----:B------:R-:W2:Y:S03]  /*6f70*/  LDSM.16.MT88.4 R152, [R184+0x13800] ;  /* 0x01380000b898783b */ /* 0x000ea60000004200 */
[-C--:B------:R-:W-:Y:S01]  /*6f80*/  HMMA.16816.F32 R4, R168, R172.reuse, R4 ;  /* 0x000000aca804723c */ /* 0x080fe20000001804 */
[----:B------:R-:W1:Y:S07]  /*6f90*/  LDSM.16.MT88.4 R184, [R184+0x17800] ;  /* 0x01780000b8b8783b */ /* 0x000e6e0000004200 */
[C---:B---3--:R-:W-:Y:S08]  /*6fa0*/  HMMA.16816.F32 R8, R156.reuse, R172, R8 ;  /* 0x000000ac9c08723c */ /* 0x048ff00000001808 */
[-C--:B------:R-:W-:Y:S08]  /*6fb0*/  HMMA.16816.F32 R12, R156, R174.reuse, R12 ;  /* 0x000000ae9c0c723c */ /* 0x080ff0000000180c */
        /* <DEDUP_REMOVED lines=9> */
[-C--:B--2---:R-:W-:Y:S08]  /*7050*/  HMMA.16816.F32 R4, R148, R152.reuse, R4 ;  /* 0x000000989404723c */ /* 0x084ff00000001804 */
[C---:B------:R-:W-:Y:S07]  /*7060*/  HMMA.16816.F32 R8, R160.reuse, R152, R8 ;  /* 0x00000098a008723c */ /* 0x040fee0000001808 */
[----:B------:R-:W-:Y:S01]  /*7070*/  IMAD.SHL.U32 R152, R242, 0x8, RZ ;  /* 0x00000008f2987824 */ /* 0x000fe200078e00ff */
[-C--:B------:R-:W-:Y:S04]  /*7080*/  HMMA.16816.F32 R12, R160, R154.reuse, R12 ;  /* 0x0000009aa00c723c */ /* 0x080fe8000000180c */
[-C--:B-1----:R-:W-:Y:S01]  /*7090*/  LEA R2, P0, R152, R204.reuse, 0x2 ;  /* 0x000000cc98027211 */ /* 0x082fe200078010ff */
[----:B------:R-:W-:Y:S02]  /*70a0*/  IMAD.SHL.U32 R153, R242, 0x10, RZ ;  /* 0x00000010f2997824 */ /* 0x000fe400078e00ff */
[----:B------:R1:W-:Y:S01]  /*70b0*/  RED.E.ADD.F32.FTZ.RN.STRONG.GPU [R204.64], R4 ;  /* 0x00000004cc00798e */ /* 0x0003e2000c10e786 */
[C---:B------:R-:W-:Y:S04]  /*70c0*/  HMMA.16816.F32 R16, R148.reuse, R154, R16 ;  /* 0x0000009a9410723c */ /* 0x040fe80000001810 */
[-C--:B------:R-:W-:Y:S03]  /*70d0*/  LEA.HI.X.SX32 R3, R152, R205.reuse, 0x2, P0 ;  /* 0x000000cd98037211 */ /* 0x080fe600000f16ff */
[----:B------:R-:W-:Y:S01]  /*70e0*/  IMAD R154, R242, 0x28, RZ ;  /* 0x00000028f29a7824 */ /* 0x000fe200078e02ff */
[-C--:B------:R-:W-:Y:S01]  /*70f0*/  HMMA.16816.F32 R68, R148, R180.reuse, R68 ;  /* 0x000000b49444723c */ /* 0x080fe20000001844 */
[----:B------:R2:W-:Y:S07]  /*7100*/  RED.E.ADD.F32.FTZ.RN.STRONG.GPU [R2.64], R5 ;  /* 0x000000050200798e */ /* 0x0005ee000c10e786 */
[C---:B------:R-:W-:Y:S08]  /*7110*/  HMMA.16816.F32 R72, R160.reuse, R180, R72 ;  /* 0x000000b4a048723c */ /* 0x040ff00000001848 */
[-C--:B------:R-:W-:Y:S04]  /*7120*/  HMMA.16816.F32 R76, R160, R182.reuse, R76 ;  /* 0x000000b6a04c723c */ /* 0x080fe8000000184c */
[CC--:B-1----:R-:W-:Y:S04]  /*7130*/  LEA R4, P0, R0.reuse, R204.reuse, 0x2 ;  /* 0x000000cc00047211 */ /* 0x0c2fe800078010ff */
[C---:B------:R-:W-:Y:S04]  /*7140*/  HMMA.16816.F32 R80, R148.reuse, R182, R80 ;  /* 0x000000b69450723c */ /* 0x040fe80000001850 */
[-C--:B--2---:R-:W-:Y:S01]  /*7150*/  LEA.HI.X.SX32 R5, R0, R205.reuse, 0x2, P0 ;  /* 0x000000cd00057211 */ /* 0x084fe200000f16ff */
[C---:B------:R-:W-:Y:S03]  /*7160*/  IMAD R0, R242.reuse, 0x38, RZ ;  /* 0x00000038f2007824 */ /* 0x040fe600078e02ff */
[-C--:B------:R-:W-:Y:S08]  /*7170*/  HMMA.16816.F32 R84, R148, R184.reuse, R84 ;  /* 0x000000b89454723c */ /* 0x080ff00000001854 */
[C---:B------:R-:W-:Y:S08]  /*7180*/  HMMA.16816.F32 R88, R160.reuse, R184, R88 ;  /* 0x000000b8a058723c */ /* 0x040ff00000001858 */
[-C--:B------:R-:W-:Y:S08]  /*7190*/  HMMA.16816.F32 R92, R160, R186.reuse, R92 ;  /* 0x000000baa05c723c */ /* 0x080ff0000000185c */
[----:B------:R-:W-:Y:S07]  /*71a0*/  HMMA.16816.F32 R96, R148, R186, R96 ;  /* 0x000000ba9460723c */ /* 0x000fee0000001860 */
[CC--:B------:R-:W-:Y:S01]  /*71b0*/  LEA R150, P1, R153.reuse, R204.reuse, 0x2 ;  /* 0x000000cc99967211 */ /* 0x0c0fe200078210ff */
[----:B------:R-:W-:Y:S04]  /*71c0*/  IMAD.SHL.U32 R149, R242, 0x20, RZ ;  /* 0x00000020f2957824 */ /* 0x000fe800078e00ff */
[-C--:B------:R-:W-:Y:S02]  /*71d0*/  LEA.HI.X.SX32 R151, R153, R205.reuse, 0x2, P1 ;  /* 0x000000cd99977211 */ /* 0x080fe400008f16ff */
[CC--:B------:R-:W-:Y:S03]  /*71e0*/  LEA R148, P1, R149.reuse, R204.reuse, 0x2 ;  /* 0x000000cc95947211 */ /* 0x0c0fe600078210ff */
[----:B------:R1:W-:Y:S01]  /*71f0*/  RED.E.ADD.F32.FTZ.RN.STRONG.GPU [R150.64], R6 ;  /* 0x000000069600798e */ /* 0x0003e2000c10e786 */
[-C--:B------:R-:W-:Y:S03]  /*7200*/  LEA.HI.X.SX32 R149, R149, R205.reuse, 0x2, P1 ;  /* 0x000000cd95957211 */ /* 0x080fe600008f16ff */
[----:B------:R2:W-:Y:S04]  /*7210*/  RED.E.ADD.F32.FTZ.RN.STRONG.GPU [R4.64], R7 ;  /* 0x000000070400798e */ /* 0x0005e8000c10e786 */
[----:B------:R3:W-:Y:S01]  /*7220*/  RED.E.ADD.F32.FTZ.RN.STRONG.GPU [R148.64], R8 ;  /* 0x000000089400798e */ /* 0x0007e2000c10e786 */
[-C--:B-1----:R-:W-:Y:S01]  /*7230*/  LEA R6, P0, R154, R204.reuse, 0x2 ;  /* 0x000000cc9a067211 */ /* 0x082fe200078010ff */
[----:B------:R-:W-:Y:S03]  /*7240*/  IMAD R150, R242, 0x30, RZ ;  /* 0x00000030f2967824 */ /* 0x000fe600078e02ff */
[-C--:B--2---:R-:W-:Y:S02]  /*7250*/  LEA.HI.X.SX32 R7, R154, R205.reuse, 0x2, P0 ;  /* 0x000000cd9a077211 */ /* 0x084fe400000f16ff */
[-C--:B------:R-:W-:Y:S02]  /*7260*/  LEA R4, P1, R150, R204.reuse, 0x2 ;  /* 0x000000cc96047211 */ /* 0x080fe400078210ff */
[-C--:B---3--:R-:W-:Y:S01]  /*7270*/  LEA R8, P0, R0, R204.reuse, 0x2 ;  /* 0x000000cc00087211 */ /* 0x088fe200078010ff */
[----:B------:R1:W-:Y:S01]  /*7280*/  RED.E.ADD.F32.FTZ.RN.STRONG.GPU [R6.64], R9 ;  /* 0x000000090600798e */ /* 0x0003e2000c10e786 */
[-C--:B------:R-:W-:Y:S05]  /*7290*/  LEA.HI.X.SX32 R5, R150, R205.reuse, 0x2, P1 ;  /* 0x000000cd96057211 */ /* 0x080fea00008f16ff */
[----:B------:R2:W-:Y:S01]  /*72a0*/  RED.E.ADD.F32.FTZ.RN.STRONG.GPU [R4.64], R10 ;  /* 0x0000000a0400798e */ /* 0x0005e2000c10e786 */
[-C--:B-1----:R-:W-:Y:S02]  /*72b0*/  LEA.HI.X.SX32 R9, R0, R205.reuse, 0x2, P0 ;  /* 0x000000cd00097211 */ /* 0x082fe400000f16ff */
[----:B------:R-:W-:Y:S03]  /*72c0*/  IADD3 R7, R153, 0x20, RZ ;  /* 0x0000002099077810 */ /* 0x000fe60007ffe0ff */
[----:B------:R1:W-:Y:S01]  /*72d0*/  RED.E.ADD.F32.FTZ.RN.STRONG.GPU [R8.64], R11 ;  /* 0x0000000b0800798e */ /* 0x0003e2000c10e786 */
[CC--:B------:R-:W-:Y:S01]  /*72e0*/  LEA R6, P0, R7.reuse, R204.reuse, 0x2 ;  /* 0x000000cc07067211 */ /* 0x0c0fe200078010ff */
[C---:B------:R-:W-:Y:S02]  /*72f0*/  IMAD.IADD R0, R152.reuse, 0x1, R7 ;  /* 0x0000000198007824 */ /* 0x040fe400078e0207 */
[----:B------:R-:W-:Y:S01]  /*7300*/  RED.E.ADD.F32.FTZ.RN.STRONG.GPU [R204.64+0x80], R16 ;  /* 0x00008010cc00798e */ /* 0x000fe2000c10e786 */
[-C--:B------:R-:W-:Y:S01]  /*7310*/  LEA.HI.X.SX32 R7, R7, R205.reuse, 0x2, P0 ;  /* 0x000000cd07077211 */ /* 0x080fe200000f16ff */
[----:B--2---:R-:W-:Y:S01]  /*7320*/  IMAD.IADD R5, R152, 0x1, R0 ;  /* 0x0000000198057824 */ /* 0x004fe200078e0200 */
[-C--:B------:R-:W-:Y:S01]  /*7330*/  LEA R148, P0, R0, R204.reuse, 0x2 ;  /* 0x000000cc00947211 */ /* 0x080fe200078010ff */
[----:B------:R-:W-:Y:S02]  /*7340*/  RED.E.ADD.F32.FTZ.RN.STRONG.GPU [R2.64+0x80], R17 ;  /* 0x000080110200798e */ /* 0x000fe4000c10e786 */
[----:B------:R-:W-:Y:S01]  /*7350*/  IMAD.IADD R4, R152, 0x1, R5 ;  /* 0x0000000198047824 */ /* 0x000fe200078e0205 */
[-C--:B------:R-:W-:Y:S01]  /*7360*/  LEA.HI.X.SX32 R149, R0, R205.reuse, 0x2, P0 ;  /* 0x000000cd00957211 */ /* 0x080fe200000f16ff */
[----:B------:R2:W-:Y:S02]  /*7370*/  RED.E.ADD.F32.FTZ.RN.STRONG.GPU [R6.64], R18 ;  /* 0x000000120600798e */ /* 0x0005e4000c10e786 */
[----:B------:R-:W-:Y:S01]  /*7380*/  IMAD.IADD R0, R152, 0x1, R4 ;  /* 0x0000000198007824 */ /* 0x000fe200078e0204 */
[CC--:B------:R-:W-:Y:S01]  /*7390*/  LEA R10, P0, R4.reuse, R204.reuse, 0x2 ;  /* 0x000000cc040a7211 */ /* 0x0c0fe200078010ff */
[----:B------:R-:W-:Y:S04]  /*73a0*/  RED.E.ADD.F32.FTZ.RN.STRONG.GPU [R148.64], R19 ;  /* 0x000000139400798e */ /* 0x000fe8000c10e786 */
[----:B------:R-:W-:Y:S01]  /*73b0*/  LDSM.16.MT88.4 R16, [R188+0x2000] ;  /* 0x00200000bc10783b */ /* 0x000fe20000004200 */
[CC--:B-1----:R-:W-:Y:S02]  /*73c0*/  LEA R8, P1, R5.reuse, R204.reuse, 0x2 ;  /* 0x000000cc05087211 */ /* 0x0c2fe400078210ff */
[-C--:B------:R-:W-:Y:S02]  /*73d0*/  LEA.HI.X.SX32 R11, R4, R205.reuse, 0x2, P0 ;  /* 0x000000cd040b7211 */ /* 0x080fe400000f16ff */
[-C--:B------:R-:W-:Y:S01]  /*73e0*/  LEA.HI.X.SX32 R9, R5, R205.reuse, 0x2, P1 ;  /* 0x000000cd05097211 */ /* 0x080fe200008f16ff */
[----:B------:R-:W-:Y:S04]  /*73f0*/  IMAD.IADD R5, R152, 0x1, R0 ;  /* 0x0000000198057824 */ /* 0x000fe800078e0200 */
[----:B------:R1:W-:Y:S01]  /*7400*/  RED.E.ADD.F32.FTZ.RN.STRONG.GPU [R8.64], R12 ;  /* 0x0000000c0800798e */ /* 0x0003e2000c10e786 */
[CC--:B--2---:R-:W-:Y:S03]  /*7410*/  LEA R6, P0, R0.reuse, R204.reuse, 0x2 ;  /* 0x000000cc00067211 */ /* 0x0c4fe600078010ff */
[----:B------:R-:W-:Y:S01]  /*7420*/  RED.E.ADD.F32.FTZ.RN.STRONG.GPU [R10.64], R13 ;  /* 0x0000000d0a00798e */ /* 0x000fe2000c10e786 */
[-C--:B------:R-:W-:Y:S02]  /*7430*/  LEA.HI.X.SX32 R7, R0, R205.reuse, 0x2, P0 ;  /* 0x000000cd00077211 */ /* 0x080fe400000f16ff */
        /* <DEDUP_REMOVED lines=15> */
[CC--:B------:R-:W-:Y:S01]  /*7530*/  LEA R8, P1, R5.reuse, R204.reuse, 0x2 ;  /* 0x000000cc05087211 */ /* 0x0c0fe200078210ff */
[----:B------:R-:W-:Y:S01]  /*7540*/  IMAD.IADD R0, R152, 0x1, R4 ;  /* 0x0000000198007824 */ /* 0x000fe200078e0204 */
[-C--:B------:R-:W-:Y:S01]  /*7550*/  LEA R10, P0, R4, R204.reuse, 0x2 ;  /* 0x000000cc040a7211 */ /* 0x080fe200078010ff */
[----:B------:R-:W-:Y:S01]  /*7560*/  RED.E.ADD.F32.FTZ.RN.STRONG.GPU [R12.64], R71 ;  /* 0x000000470c00798e */ /* 0x000fe2000c10e786 */
[-C--:B------:R-:W-:Y:S01]  /*7570*/  LEA.HI.X.SX32 R9, R5, R205.reuse, 0x2, P1 ;  /* 0x000000cd05097211 */ /* 0x080fe200008f16ff */
[----:B------:R-:W-:Y:S01]  /*7580*/  IMAD.IADD R5, R152, 0x1, R0 ;  /* 0x0000000198057824 */ /* 0x000fe200078e0200 */
[-C--:B------:R-:W-:Y:S01]  /*7590*/  LEA.HI.X.SX32 R11, R4, R205.reuse, 0x2, P0 ;  /* 0x000000cd040b7211 */ /* 0x080fe200000f16ff */
        /* <DEDUP_REMOVED lines=35> */
[-C--:B------:R-:W-:Y:S02]  /*77d0*/  LEA.HI.X.SX32 R5, R5, R205.reuse, 0x2, P0 ;  /* 0x000000cd05057211 */ /* 0x080fe400000f16ff */
[----:B--2---:R-:W-:Y:S03]  /*77e0*/  IADD3 R8, R153, 0x80, RZ ;  /* 0x0000008099087810 */ /* 0x004fe60007ffe0ff */
[----:B------:R2:W-:Y:S04]  /*77f0*/  RED.E.ADD.F32.FTZ.RN.STRONG.GPU [R4.64], R79 ;  /* 0x0000004f0400798e */ /* 0x0005e8000c10e786 */
[----:B------:R-:W-:Y:S01]  /*7800*/  RED.E.ADD.F32.FTZ.RN.STRONG.GPU [R204.64+0x200], R84 ;  /* 0x00020054cc00798e */ /* 0x000fe2000c10e786 */
[----:B------:R-:W-:Y:S03]  /*7810*/  IMAD.IADD R0, R152, 0x1, R8 ;  /* 0x0000000198007824 */ /* 0x000fe600078e0208 */
[----:B------:R-:W-:Y:S04]  /*7820*/  RED.E.ADD.F32.FTZ.RN.STRONG.GPU [R2.64+0x200], R85 ;  /* 0x000200550200798e */ /* 0x000fe8000c10e786 */
[----:B------:R-:W-:Y:S01]  /*7830*/  LDSM.16.MT88.4 R76, [R188+0x800] ;  /* 0x00080000bc4c783b */ /* 0x000fe20000004200 */
[CC--:B-1----:R-:W-:Y:S04]  /*7840*/  LEA R6, P0, R8.reuse, R204.reuse, 0x2 ;  /* 0x000000cc08067211 */ /* 0x0c2fe800078010ff */
[-C--:B------:R-:W-:Y:S02]  /*7850*/  LEA.HI.X.SX32 R7, R8, R205.reuse, 0x2, P0 ;  /* 0x000000cd08077211 */ /* 0x080fe400000f16ff */
[-C--:B------:R-:W-:Y:S01]  /*7860*/  LEA R10, P0, R0, R204.reuse, 0x2 ;  /* 0x000000cc000a7211 */ /* 0x080fe200078010ff */
[----:B--2---:R-:W-:Y:S02]  /*7870*/  IMAD.IADD R5, R152, 0x1, R0 ;  /* 0x0000000198057824 */ /* 0x004fe400078e0200 */
[----:B------:R1:W-:Y:S01]  /*7880*/  RED.E.ADD.F32.FTZ.RN.STRONG.GPU [R6.64], R86 ;  /* 0x000000560600798e */ /* 0x0003e2000c10e786 */
[-C--:B------:R-:W-:Y:S01]  /*7890*/  LEA.HI.X.SX32 R11, R0, R205.reuse, 0x2, P0 ;  /* 0x000000cd000b7211 */ /* 0x080fe200000f16ff */
[----:B------:R-:W-:Y:S04]  /*78a0*/  IMAD.IADD R4, R152, 0x1, R5 ;  /* 0x0000000198047824 */ /* 0x000fe800078e0205 */
[----:B------:R2:W-:Y:S01]  /*78b0*/  RED.E.ADD.F32.FTZ.RN.STRONG.GPU [R10.64], R87 ;  /* 0x000000570a00798e */ /* 0x0005e2000c10e786 */
[-C--:B------:R-:W-:Y:S01]  /*78c0*/  LEA R8, P0, R4, R204.reuse, 0x2 ;  /* 0x000000cc04087211 */ /* 0x080fe200078010ff */
[----:B------:R-:W-:Y:S02]  /*78d0*/  IMAD.IADD R0, R152, 0x1, R4 ;  /* 0x0000000198007824 */ /* 0x000fe400078e0204 */
[----:B------:R-:W-:Y:S01]  /*78e0*/  LDSM.16.MT88.4 R84, [R188+0x2800] ;  /* 0x00280000bc54783b */ /* 0x000fe20000004200 */
[-C--:B------:R-:W-:Y:S02]  /*78f0*/  LEA.HI.X.SX32 R9, R4, R205.reuse, 0x2, P0 ;  /* 0x000000cd04097211 */ /* 0x080fe400000f16ff */
[-C--:B------:R-:W-:Y:S02]  /*7900*/  LEA R4, P0, R0, R204.reuse, 0x2 ;  /* 0x000000cc00047211 */ /* 0x080fe400078010ff */
[CC--:B-1----:R-:W-:Y:S04]  /*7910*/  LEA R6, P1, R5.reuse, R204.reuse, 0x2 ;  /* 0x000000cc05067211 */ /* 0x0c2fe800078210ff */
[-C--:B------:R-:W-:Y:S01]  /*7920*/  LEA.HI.X.SX32 R7, R5, R205.reuse, 0x2, P1 ;  /* 0x000000cd05077211 */ /* 0x080fe200008f16ff */
[----:B--2---:R-:W-:Y:S01]  /*7930*/  IMAD.IADD R10, R152, 0x1, R0 ;  /* 0x00000001980a7824 */ /* 0x004fe200078e0200 */
[-C--:B------:R-:W-:Y:S03]  /*7940*/  LEA.HI.X.SX32 R5, R0, R205.reuse, 0x2, P0 ;  /* 0x000000cd00057211 */ /* 0x080fe600000f16ff */
[----:B------:R1:W-:Y:S01]  /*7950*/  RED.E.ADD.F32.FTZ.RN.STRONG.GPU [R6.64], R88 ;  /* 0x000000580600798e */ /* 0x0003e2000c10e786 */
[----:B------:R-:W-:Y:S03]  /*7960*/  IADD3 R0, R153, 0xa0, RZ ;  /* 0x000000a099007810 */ /* 0x000fe60007ffe0ff */
[----:B------:R2:W-:Y:S04]  /*7970*/  RED.E.ADD.F32.FTZ.RN.STRONG.GPU [R8.64], R89 ;  /* 0x000000590800798e */ /* 0x0005e8000c10e786 */
[----:B------:R3:W-:Y:S01]  /*7980*/  RED.E.ADD.F32.FTZ.RN.STRONG.GPU [R4.64], R90 ;  /* 0x0000005a0400798e */ /* 0x0007e2000c10e786 */
        /* <DEDUP_REMOVED lines=12> */
[----:B------:R-:W-:Y:S04]  /*7a50*/  LDSM.16.MT88.4 R12, [R193+0x1e000] ;  /* 0x01e00000c10c783b */ /* 0x000fe80000004200 */
[----:B------:R-:W-:Y:S01]  /*7a60*/  LDSM.16.MT88.4 R88, [R193+0x1f800] ;  /* 0x01f80000c158783b */ /* 0x000fe20000004200 */
[C---:B-1----:R-:W-:Y:S04]  /*7a70*/  IMAD.IADD R6, R152.reuse, 0x1, R5 ;  /* 0x0000000198067824 */ /* 0x042fe800078e0205 */
[----:B------:R-:W-:Y:S01]  /*7a80*/  IMAD.IADD R4, R152, 0x1, R6 ;  /* 0x0000000198047824 */ /* 0x000fe200078e0206 */
[-C--:B------:R-:W-:Y:S03]  /*7a90*/  LEA R10, P0, R6, R204.reuse, 0x2 ;  /* 0x000000cc060a7211 */ /* 0x080fe600078010ff */
[----:B------:R-:W-:Y:S01]  /*7aa0*/  IMAD.IADD R0, R152, 0x1, R4 ;  /* 0x0000000198007824 */ /* 0x000fe200078e0204 */
[-C--:B------:R-:W-:Y:S02]  /*7ab0*/  LEA.HI.X.SX32 R11, R6, R205.reuse, 0x2, P0 ;  /* 0x000000cd060b7211 */ /* 0x080fe400000f16ff */
[-C--:B--2---:R-:W-:Y:S01]  /*7ac0*/  LEA R8, P2, R4, R204.reuse, 0x2 ;  /* 0x000000cc04087211 */ /* 0x084fe200078410ff */
[----:B------:R-:W-:Y:S01]  /*7ad0*/  IMAD.IADD R3, R152, 0x1, R0 ;  /* 0x0000000198037824 */ /* 0x000fe200078e0200 */
[-C--:B------:R-:W-:Y:S01]  /*7ae0*/  LEA R6, P1, R0, R204.reuse, 0x2 ;  /* 0x000000cc00067211 */ /* 0x080fe200078210ff */
[----:B------:R-:W-:Y:S01]  /*7af0*/  RED.E.ADD.F32.FTZ.RN.STRONG.GPU [R10.64], R92 ;  /* 0x0000005c0a00798e */ /* 0x000fe2000c10e786 */
[-C--:B------:R-:W-:Y:S02]  /*7b00*/  LEA.HI.X.SX32 R9, R4, R205.reuse, 0x2, P2 ;  /* 0x000000cd04097211 */ /* 0x080fe400010f16ff */
[-C--:B------:R-:W-:Y:S02]  /*7b10*/  LEA.HI.X.SX32 R7, R0, R205.reuse, 0x2, P1 ;  /* 0x000000cd00077211 */ /* 0x080fe400008f16ff */
[----:B------:R-:W-:Y:S01]  /*7b20*/  LEA R2, P0, R3, R204, 0x2 ;  /* 0x000000cc03027211 */ /* 0x000fe200078010ff */
[----:B------:R-:W-:Y:S01]  /*7b30*/  RED.E.ADD.F32.FTZ.RN.STRONG.GPU [R8.64], R93 ;  /* 0x0000005d0800798e */ /* 0x000fe2000c10e786 */
[----:B------:R-:W-:Y:S02]  /*7b40*/  LOP3.LUT R0, R211, 0x1, RZ, 0xc0, !PT ;  /* 0x00000001d3007812 */ /* 0x000fe400078ec0ff */
[----:B------:R-:W-:Y:S01]  /*7b50*/  LEA.HI.X.SX32 R3, R3, R205, 0x2, P0 ;  /* 0x000000cd03037211 */ /* 0x000fe200000f16ff */
[----:B------:R-:W-:Y:S01]  /*7b60*/  LDSM.16.MT88.4 R8, [R188] ;  /* 0x00000000bc08783b */ /* 0x000fe20000004200 */
[----:B------:R-:W-:Y:S02]  /*7b70*/  ISETP.NE.U32.AND P0, PT, R0, 0x1, PT ;  /* 0x000000010000780c */ /* 0x000fe40003f05070 */
[----:B------:R-:W-:Y:S01]  /*7b80*/  ISETP.GT.AND P2, PT, R211, R236, PT ;  /* 0x000000ecd300720c */ /* 0x000fe20003f44270 */
[----:B------:R-:W-:Y:S01]  /*7b90*/  RED.E.ADD.F32.FTZ.RN.STRONG.GPU [R6.64], R94 ;  /* 0x0000005e0600798e */ /* 0x000fe2000c10e786 */
[----:B------:R-:W-:Y:S02]  /*7ba0*/  IADD3 R0, R188, -0x6000, RZ ;  /* 0xffffa000bc007810 */ /* 0x000fe40007ffe0ff */
[----:B------:R-:W-:Y:S01]  /*7bb0*/  @P6 IADD3 R232, P1, R232, -0x100, RZ ;  /* 0xffffff00e8e86810 */ /* 0x000fe20007f3e0ff */
[----:B------:R-:W1:Y:S03]  /*7bc0*/  LDSM.16.MT88.4 R4, [R194+0x1e000] ;  /* 0x01e00000c204783b */ /* 0x000e660000004200 */
[----:B------:R-:W-:Y:S01]  /*7bd0*/  @P6 IADD3.X R231, R231, -0x1, RZ, P1, !PT ;  /* 0xffffffffe7e76810 */ /* 0x000fe20000ffe4ff */
[----:B------:R2:W-:Y:S02]  /*7be0*/  RED.E.ADD.F32.FTZ.RN.STRONG.GPU [R2.64], R95 ;  /* 0x0000005f0200798e */ /* 0x0005e4000c10e786 */
[----:B------:R-:W-:Y:S02]  /*7bf0*/  @P0 IADD3 R0, R188, 0x6000, RZ ;  /* 0x00006000bc000810 */ /* 0x000fe40007ffe0ff */
        /* <DEDUP_REMOVED lines=274> */
.L_x_1495:
        /* <DEDUP_REMOVED lines=15> */
.L_x_1496:
[----:B------:R-:W2:Y:S01]  /*8e10*/  LDL R8, [R1+0x4] ;  /* 0x0000040001087983 */ /* 0x000ea20000100800 */
[----:B------:R-:W-:Y:S01]  /*8e20*/  SHF.R.S32.HI R24, RZ, 0x1f, R237 ;  /* 0x0000001fff187819 */ /* 0x000fe200000114ed */
[----:B------:R-:W-:Y:S01]  /*8e30*/  BSSY B0, `(.L_x_1497) ;  /* 0x000002c000007945 */ /* 0x000fe20003800000 */
[----:B------:R-:W-:Y:S01]  /*8e40*/  SHF.R.S32.HI R5, RZ, 0x1f, R222 ;  /* 0x0000001fff057819 */ /* 0x000fe200000114de */
[----:B------:R-:W-:Y:S01]  /*8e50*/  BAR.SYNC.DEFER_BLOCKING 0x0 ;  /* 0x0000000000007b1d */ /* 0x000fe20000010000 */
[----:B------:R-:W-:Y:S01]  /*8e60*/  MOV R4, R222 ;  /* 0x000000de00047202 */ /* 0x000fe20000000f00 */
[----:B------:R-:W-:Y:S01]  /*8e70*/  IMAD R0, R24, c[0x0][0x3a0], RZ ;  /* 0x0000e80018007a24 */ /* 0x000fe200078e02ff */
[----:B------:R-:W-:Y:S02]  /*8e80*/  SHF.R.S32.HI R26, RZ, 0x1f, R240 ;  /* 0x0000001fff1a7819 */ /* 0x000fe400000114f0 */
[----:B------:R-:W-:Y:S01]  /*8e90*/  SHF.R.S32.HI R64, RZ, 0x1f, R238 ;  /* 0x0000001fff407819 */ /* 0x000fe200000114ee */
[----:B------:R-:W-:-:S04]  /*8ea0*/  IMAD.WIDE.U32 R2, R237, c[0x0][0x3a0], R4 ;  /* 0x0000e800ed027a25 */ /* 0x000fc800078e0004 */
[----:B------:R-:W-:Y:S01]  /*8eb0*/  IMAD R0, R237, c[0x0][0x3a4], R0 ;  /* 0x0000e900ed007a24 */ /* 0x000fe200078e0200 */
[----:B------:R-:W-:-:S04]  /*8ec0*/  IADD3 R2, P0, R6, R2, RZ ;  /* 0x0000000206027210 */ /* 0x000fc80007f1e0ff */
[----:B------:R-:W-:Y:S01]  /*8ed0*/  IADD3.X R3, R7, R3, R0, P0, !PT ;  /* 0x0000000307037210 */ /* 0x000fe200007fe400 */
[----:B------:R-:W-:-:S04]  /*8ee0*/  IMAD R0, R26, c[0x0][0x3b8], RZ ;  /* 0x0000ee001a007a24 */ /* 0x000fc800078e02ff */
[C---:B------:R-:W-:Y:S02]  /*8ef0*/  IMAD R0, R240.reuse, c[0x0][0x3bc], R0 ;  /* 0x0000ef00f0007a24 */ /* 0x040fe400078e0200 */
        /* <DEDUP_REMOVED lines=11> */
[----:B--2---:R-:W-:-:S05]  /*8fb0*/  IMAD R11, R8, -0x40, R218 ;  /* 0xffffffc0080b7824 */ /* 0x004fca00078e02da */
[----:B------:R-:W-:-:S13]  /*8fc0*/  ISETP.GE.AND P4, PT, R238, R11, PT ;  /* 0x0000000bee00720c */ /* 0x000fda0003f86270 */
[----:B------:R-:W-:Y:S05]  /*8fd0*/  @P4 BRA `(.L_x_1498) ;  /* 0x0000011000004947 */ /* 0x000fea0003800000 */
[----:B-1-34-:R-:W-:Y:S01]  /*8fe0*/  ISETP.GE.AND P2, PT, R222, c[0x0][0x220], PT ;  /* 0x00008800de007a0c */ /* 0x01afe20003f46270 */
        /* <DEDUP_REMOVED lines=16> */
.L_x_1498:
[----:B-1-34-:R-:W-:Y:S05]  /*90f0*/  BSYNC B0 ;  /* 0x0000000000007941 */ /* 0x01afea0003800000 */
.L_x_1497:
        /* <DEDUP_REMOVED lines=20> */
.L_x_1500:
[----:B------:R-:W-:Y:S05]  /*9240*/  BSYNC B0 ;  /* 0x0000000000007941 */ /* 0x000fea0003800000 */
.L_x_1499:
        /* <DEDUP_REMOVED lines=25> */
.L_x_1502:
[----:B------:R-:W-:Y:S05]  /*93e0*/  BSYNC B0 ;  /* 0x0000000000007941 */ /* 0x000fea0003800000 */
.L_x_1501:
[----:B------:R-:W-:Y:S05]  /*93f0*/  @P3 BRA `(.L_x_1471) ;  /* 0x0000010000003947 */ /* 0x000fea0003800000 */
[----:B------:R-:W-:Y:S02]  /*9400*/  IADD3 R0, P0, R238, 0x20, RZ ;  /* 0x00000020ee007810 */ /* 0x000fe40007f1e0ff */
[----:B-1----:R-:W-:-:S02]  /*9410*/  MOV R3, R8 ;  /* 0x0000000800037202 */ /* 0x002fc40000000f00 */
        /* <DEDUP_REMOVED lines=14> */
.L_x_1471:
[----:B------:R-:W-:Y:S05]  /*9500*/  BSYNC B1 ;  /* 0x0000000000017941 */ /* 0x000fea0003800000 */
.L_x_1457:
[----:B------:R-:W4:Y:S01]  /*9510*/  LDL.LU R0, [R1+0x4] ;  /* 0x0000040001007983 */ /* 0x000f220000300800 */
[----:B------:R-:W-:Y:S02]  /*9520*/  ULDC UR5, c[0x0][0x218] ;  /* 0x0000860000057ab9 */ /* 0x000fe40000000800 */
[----:B------:R-:W-:-:S04]  /*9530*/  UIADD3 UR5, UR5, 0x3f, URZ ;  /* 0x0000003f05057890 */ /* 0x000fc8000fffe03f */
[----:B------:R-:W-:-:S04]  /*9540*/  USHF.R.S32.HI UR4, URZ, 0x1f, UR5 ;  /* 0x0000001f3f047899 */ /* 0x000fc80008011405 */
[----:B------:R-:W-:-:S04]  /*9550*/  ULEA.HI UR4, UR4, UR5, URZ, 0x6 ;  /* 0x0000000504047291 */ /* 0x000fc8000f8f303f */
[----:B------:R-:W-:Y:S01]  /*9560*/  USHF.R.S32.HI UR4, URZ, 0x6, UR4 ;  /* 0x000000063f047899 */ /* 0x000fe20008011404 */
[----:B----4-:R-:W-:-:S05]  /*9570*/  IADD3 R0, R0, c[0x0][0xc], RZ ;  /* 0x0000030000007a10 */ /* 0x010fca0007ffe0ff */
[----:B------:R-:W-:Y:S01]  /*9580*/  ISETP.GE.AND P0, PT, R0, UR4, PT ;  /* 0x0000000400007c0c */ /* 0x000fe2000bf06270 */
[----:B------:R4:W-:-:S12]  /*9590*/  STL [R1+0x4], R0 ;  /* 0x0000040001007387 */ /* 0x0009d80000100800 */
[----:B------:R-:W-:Y:S01]  /*95a0*/  @P0 CALL.REL.NOINC `(.L_x_1503) ;  /* 0x0000001000000944 */ /* 0x000fe20003c00000 */
[----:B------:R-:W-:Y:S05]  /*95b0*/  BRA `(.L_x_1504) ;  /* 0xffff72c000007947 */ /* 0x000fea000383ffff */
.L_x_1503:
[----:B------:R-:W-:Y:S05]  /*95c0*/  EXIT ;  /* 0x000000000000794d */ /* 0x000fea0003800000 */
.L_x_1505:
        /* <DEDUP_REMOVED lines=11> */
.L_x_1616:


//--------------------- .text._ZN5flash44flash_bwd_dq_dk_dv_loop_seqk_parallel_kernelI23Flash_bwd_kernel_traitsILi192ELi64ELi64ELi8ELi4ELi2ELi2ELb0ELb0EN7cutlass6half_tE19Flash_kernel_traitsILi192ELi64ELi64ELi8ES3_EELb0ELb0ELb1ELb1ELb0ELb0ELb1EEEvNS_16Flash_bwd_paramsE --------------------------
	.section	.text._ZN5flash44flash_bwd_dq_dk_dv_loop_seqk_parallel_kernelI23Flash_bwd_kernel_traitsILi192ELi64ELi64ELi8ELi4ELi2ELi2ELb0ELb0EN7cutlass6half_tE19Flash_kernel_traitsILi192ELi64ELi64ELi8ES3_EELb0ELb0ELb1ELb1ELb0ELb0ELb1EEEvNS_16Flash_bwd_paramsE,"ax",@progbits
	.sectioninfo	@"SHI_REGISTERS=255"
	.align	128
        .global         _ZN5flash44flash_bwd_dq_dk_dv_loop_seqk_parallel_kernelI23Flash_bwd_kernel_traitsILi192ELi64ELi64ELi8ELi4ELi2ELi2ELb0ELb0EN7cutlass6half_tE19Flash_kernel_traitsILi192ELi64ELi64ELi8ES3_EELb0ELb0ELb1ELb1ELb0ELb0ELb1EEEvNS_16Flash_bwd_paramsE
        .type           _ZN5flash44flash_bwd_dq_dk_dv_loop_seqk_parallel_kernelI23Flash_bwd_kernel_traitsILi192ELi64ELi64ELi8ELi4ELi2ELi2ELb0ELb0EN7cutlass6half_tE19Flash_kernel_traitsILi192ELi64ELi64ELi8ES3_EELb0ELb0ELb1ELb1ELb0ELb0ELb1EEEvNS_16Flash_bwd_paramsE,@function
        .size           _ZN5flash44flash_bwd_dq_dk_dv_loop_seqk_parallel_kernelI23Flash_bwd_kernel_traitsILi192ELi64ELi64ELi8ELi4ELi2ELi2ELb0ELb0EN7cutlass6half_tE19Flash_kernel_traitsILi192ELi64ELi64ELi8ES3_EELb0ELb0ELb1ELb1ELb0ELb0ELb1EEEvNS_16Flash_bwd_paramsE,(.L_x_1617 - _ZN5flash44flash_bwd_dq_dk_dv_loop_seqk_parallel_kernelI23Flash_bwd_kernel_traitsILi192ELi64ELi64ELi8ELi4ELi2ELi2ELb0ELb0EN7cutlass6half_tE19Flash_kernel_traitsILi192ELi64ELi64ELi8ES3_EELb0ELb0ELb1ELb1ELb0ELb0ELb1EEEvNS_16Flash_bwd_paramsE)
        .other          _ZN5flash44flash_bwd_dq_dk_dv_loop_seqk_parallel_kernelI23Flash_bwd_kernel_traitsILi192ELi64ELi64ELi8ELi4ELi2ELi2ELb0ELb0EN7cutlass6half_tE19Flash_kernel_traitsILi192ELi64ELi64ELi8ES3_EELb0ELb0ELb1ELb1ELb0ELb0ELb1EEEvNS_16Flash_bwd_paramsE,@"STO_CUDA_ENTRY STV_DEFAULT"
_ZN5flash44flash_bwd_dq_dk_dv_loop_seqk_parallel_kernelI23Flash_bwd_kernel_traitsILi192ELi64ELi64ELi8ELi4ELi2ELi2ELb0ELb0EN7cutlass6half_tE19Flash_kernel_traitsILi192ELi64ELi64ELi8ES3_EELb0ELb0ELb1ELb1ELb0ELb0ELb1EEEvNS_16Flash_bwd_paramsE:
.text._ZN5flash44flash_bwd_dq_dk_dv_loop_seqk_parallel_kernelI23Flash_bwd_kernel_traitsILi192ELi64ELi64ELi8ELi4ELi2ELi2ELb0ELb0EN7cutlass6half_tE19Flash_kernel_traitsILi192ELi64ELi64ELi8ES3_EELb0ELb0ELb1ELb1ELb0ELb0ELb1EEEvNS_16Flash_bwd_paramsE:
        /* <DEDUP_REMOVED lines=136> */
.L_x_1554:
        /* <DEDUP_REMOVED lines=33> */
.L_x_1506:
        /* <DEDUP_REMOVED lines=51> */
.L_x_1508:
        /* <DEDUP_REMOVED lines=15> */
.L_x_1509:
        /* <DEDUP_REMOVED lines=84> */
.L_x_1510:
[----:B------:R-:W-:-:S04]  /*13f0*/  IMAD R6, R210, c[0x0][0x1c0], R244 ;  /* 0x00007000d2067a24 */ /* 0x000fc800078e02f4 */
[----:B------:R-:W-:Y:S02]  /*1400*/  IMAD R6, R6, c[0x0][0x224], RZ ;  /* 0x0000890006067a24 */ /* 0x000fe400078e02ff */
.L_x_1511:
        /* <DEDUP_REMOVED lines=78> */
.L_x_1513:
        /* <DEDUP_REMOVED lines=16> */
.L_x_1514:
        /* <DEDUP_REMOVED lines=27> */
.L_x_1516:
[----:B------:R-:W-:Y:S05]  /*1ba0*/  BSYNC B0 ;  /* 0x0000000000007941 */ /* 0x000fea0003800000 */
.L_x_1515:
        /* <DEDUP_REMOVED lines=19> */
.L_x_1518:
[----:B------:R-:W-:Y:S05]  /*1ce0*/  BSYNC B0 ;  /* 0x0000000000007941 */ /* 0x000fea0003800000 */
.L_x_1517:
        /* <DEDUP_REMOVED lines=25> */
.L_x_1520:
[----:B------:R-:W-:Y:S05]  /*1e80*/  BSYNC B0 ;  /* 0x0000000000007941 */ /* 0x000fea0003800000 */
.L_x_1519:
        /* <DEDUP_REMOVED lines=19> */
.L_x_1512:
        /* <DEDUP_REMOVED lines=31> */
.L_x_1523:
[----:B------:R-:W-:Y:S05]  /*21b0*/  BSYNC B0 ;  /* 0x0000000000007941 */ /* 0x000fea0003800000 */
.L_x_1522:
        /* <DEDUP_REMOVED lines=39> */
.L_x_1525:
[----:B------:R-:W-:Y:S05]  /*2430*/  BSYNC B0 ;  /* 0x0000000000007941 */ /* 0x000fea0003800000 */
.L_x_1524:
        /* <DEDUP_REMOVED lines=18> */
.L_x_1527:
        /* <DEDUP_REMOVED lines=28> */
.L_x_1528:
[----:B------:R-:W-:Y:S05]  /*2720*/  BSYNC B0 ;  /* 0x0000000000007941 */ /* 0x000fea0003800000 */
.L_x_1526:
        /* <DEDUP_REMOVED lines=17> */
.L_x_1530:
        /* <DEDUP_REMOVED lines=38> */
.L_x_1531:
[----:B------:R-:W-:Y:S05]  /*2aa0*/  BSYNC B0 ;  /* 0x0000000000007941 */ /* 0x000fea0003800000 */
.L_x_1529:
        /* <DEDUP_REMOVED lines=59> */
.L_x_1533:
[----:B--2---:R-:W-:Y:S05]  /*2e60*/  BSYNC B0 ;  /* 0x0000000000007941 */ /* 0x004fea0003800000 */
.L_x_1532:
        /* <DEDUP_REMOVED lines=38> */
.L_x_1535:
[----:B------:R-:W-:Y:S05]  /*30d0*/  BSYNC B0 ;  /* 0x0000000000007941 */ /* 0x000fea0003800000 */
.L_x_1534:
        /* <DEDUP_REMOVED lines=45> */
.L_x_1537:
[----:B------:R-:W-:Y:S05]  /*33b0*/  BSYNC B0 ;  /* 0x0000000000007941 */ /* 0x000fea0003800000 */
.L_x_1536:
        /* <DEDUP_REMOVED lines=38> */
.L_x_1539:
[----:B------:R-:W-:Y:S05]  /*3620*/  BSYNC B0 ;  /* 0x0000000000007941 */ /* 0x000fea0003800000 */
.L_x_1538:
        /* <DEDUP_REMOVED lines=82> */
.L_x_1544:
[----:B------:R-:W0:Y:S01]  /*3b50*/  LDGDEPBAR ;  /* 0x00000000000079af */ /* 0x000e220000000000 */
[C---:B------:R-:W-:Y:S02]  /*3b60*/  IADD3 R98, R194.reuse, R193, RZ ;  /* 0x000000c1c2627210 */ /* 0x040fe40007ffe0ff */
[-C--:B------:R-:W-:Y:S02]  /*3b70*/  IADD3 R97, R194, R192.reuse, RZ ;  /* 0x000000c0c2617210 */ /* 0x080fe40007ffe0ff */
[----:B------:R-:W-:Y:S01]  /*3b80*/  IADD3 R96, R98, R192, RZ ;  /* 0x000000c062607210 */ /* 0x000fe20007ffe0ff */
[----:B------:R-:W-:Y:S04]  /*3b90*/  DEPBAR.LE SB0, 0x0 ;  /* 0x000080000000791a */ /* 0x000fe80000000000 */
[----:B------:R-:W-:Y:S08]  /*3ba0*/  BAR.SYNC.DEFER_BLOCKING 0x0 ;  /* 0x0000000000007b1d */ /* 0x000ff00000010000 */
[----:B------:R-:W-:Y:S08]  /*3bb0*/  LDSM.16.M88.4 R16, [R194] ;  /* 0x00000000c210783b */ /* 0x000ff00000000200 */
[----:B------:R-:W1:Y:S08]  /*3bc0*/  LDSM.16.M88.4 R8, [R198+0x12000] ;  /* 0x01200000c608783b */ /* 0x000e700000000200 */
[----:B------:R-:W2:Y:S08]  /*3bd0*/  LDSM.16.M88.4 R68, [R198+0x12800] ;  /* 0x01280000c644783b */ /* 0x000eb00000000200 */
[----:B------:R-:W-:Y:S08]  /*3be0*/  LDSM.16.M88.4 R72, [R98] ;  /* 0x000000006248783b */ /* 0x000ff00000000200 */
[----:B------:R-:W3:Y:S08]  /*3bf0*/  LDSM.16.M88.4 R76, [R188+0x12000] ;  /* 0x01200000bc4c783b */ /* 0x000ef00000000200 */
[----:B------:R-:W4:Y:S01]  /*3c00*/  LDSM.16.M88.4 R80, [R188+0x12800] ;  /* 0x01280000bc50783b */ /* 0x000f220000000200 */
[C---:B-1----:R-:W-:Y:S07]  /*3c10*/  HMMA.16816.F32 R4, R16.reuse, R8, RZ ;  /* 0x000000081004723c */ /* 0x042fee00000018ff */
[----:B------:R-:W-:Y:S01]  /*3c20*/  LDSM.16.M88.4 R84, [R97] ;  /* 0x000000006154783b */ /* 0x000fe20000000200 */
[C---:B------:R-:W-:Y:S07]  /*3c30*/  HMMA.16816.F32 R8, R16.reuse, R10, RZ ;  /* 0x0000000a1008723c */ /* 0x040fee00000018ff */
[----:B------:R-:W1:Y:S01]  /*3c40*/  LDSM.16.M88.4 R88, [R3+0x12000] ;  /* 0x012000000358783b */ /* 0x000e620000000200 */
[C---:B--2---:R-:W-:Y:S07]  /*3c50*/  HMMA.16816.F32 R12, R16.reuse, R68, RZ ;  /* 0x00000044100c723c */ /* 0x044fee00000018ff */
[----:B------:R-:W-:Y:S01]  /*3c60*/  LDSM.16.M88.4 R92, [R2+0x12000] ;  /* 0x01200000025c783b */ /* 0x000fe20000000200 */
[----:B------:R-:W-:Y:S07]  /*3c70*/  HMMA.16816.F32 R16, R16, R70, RZ ;  /* 0x000000461010723c */ /* 0x000fee00000018ff */
[----:B------:R-:W2:Y:S01]  /*3c80*/  LDSM.16.M88.4 R68, [R3+0x12800] ;  /* 0x012800000344783b */ /* 0x000ea20000000200 */
[C---:B---3--:R-:W-:Y:S08]  /*3c90*/  HMMA.16816.F32 R4, R72.reuse, R76, R4 ;  /* 0x0000004c4804723c */ /* 0x048ff00000001804 */
[C---:B------:R-:W-:Y:S01]  /*3ca0*/  HMMA.16816.F32 R8, R72.reuse, R78, R8 ;  /* 0x0000004e4808723c */ /* 0x040fe20000001808 */
[----:B------:R-:W3:Y:S07]  /*3cb0*/  LDSM.16.M88.4 R76, [R96] ;  /* 0x00000000604c783b */ /* 0x000eee0000000200 */
        /* <DEDUP_REMOVED lines=10> */
[C---:B---3--:R-:W-:Y:S01]  /*3d60*/  HMMA.16816.F32 R4, R76.reuse, R92, R4 ;  /* 0x0000005c4c04723c */ /* 0x048fe20000001804 */
        /* <DEDUP_REMOVED lines=16> */
[----:B------:R-:W-:Y:S07]  /*3e70*/  LDSM.16.M88.4 R92, [R198+0x16000] ;  /* 0x01600000c65c783b */ /* 0x000fee0000000200 */
[C---:B----4-:R-:W-:Y:S08]  /*3e80*/  HMMA.16816.F32 R12, R84.reuse, R72, R12 ;  /* 0x00000048540c723c */ /* 0x050ff0000000180c */
[----:B------:R-:W-:Y:S01]  /*3e90*/  HMMA.16816.F32 R16, R84, R74, R16 ;  /* 0x0000004a5410723c */ /* 0x000fe20000001810 */
[----:B------:R-:W3:Y:S07]  /*3ea0*/  LDSM.16.M88.4 R72, [R96+0x2000] ;  /* 0x002000006048783b */ /* 0x000eee0000000200 */
[C---:B-1----:R-:W-:Y:S01]  /*3eb0*/  HMMA.16816.F32 R4, R76.reuse, R88, R4 ;  /* 0x000000584c04723c */ /* 0x042fe20000001804 */
[----:B------:R-:W1:Y:S06]  /*3ec0*/  LDSM.16.M88.4 R84, [R2+0x14800] ;  /* 0x014800000254783b */ /* 0x000e6c0000000200 */
[----:B------:R-:W-:Y:S01]  /*3ed0*/  IADD3 R88, P0, R230, R226, RZ ;  /* 0x000000e2e6587210 */ /* 0x000fe20007f1e0ff */
[C---:B------:R-:W-:Y:S04]  /*3ee0*/  HMMA.16816.F32 R8, R76.reuse, R90, R8 ;  /* 0x0000005a4c08723c */ /* 0x040fe80000001808 */
[----:B------:R-:W-:Y:S04]  /*3ef0*/  IADD3.X R89, R229, R225, RZ, P0, !PT ;  /* 0x000000e1e5597210 */ /* 0x000fe800007fe4ff */
[C---:B--2---:R-:W-:Y:S01]  /*3f00*/  HMMA.16816.F32 R12, R76.reuse, R68, R12 ;  /* 0x000000444c0c723c */ /* 0x044fe2000000180c */
[----:B-----5:R2:W5:Y:S04]  /*3f10*/  LDG.E R153, [R88.64] ;  /* 0x0000000658997981 */ /* 0x020568000c1e1900 */
[----:B------:R2:W5:Y:S03]  /*3f20*/  LDG.E R152, [R88.64+0x20] ;  /* 0x0000200658987981 */ /* 0x000566000c1e1900 */
[----:B------:R-:W-:Y:S01]  /*3f30*/  HMMA.16816.F32 R16, R76, R70, R16 ;  /* 0x000000464c10723c */ /* 0x000fe20000001810 */
[----:B------:R-:W-:Y:S08]  /*3f40*/  LDSM.16.M88.4 R68, [R198+0x16800] ;  /* 0x01680000c644783b */ /* 0x000ff00000000200 */
[----:B------:R-:W-:Y:S01]  /*3f50*/  LDSM.16.M88.4 R76, [R98+0x4000] ;  /* 0x00400000624c783b */ /* 0x000fe20000000200 */
[C---:B---3--:R-:W-:Y:S08]  /*3f60*/  HMMA.16816.F32 R4, R72.reuse, R80, R4 ;  /* 0x000000504804723c */ /* 0x048ff00000001804 */
[C---:B------:R-:W-:Y:S01]  /*3f70*/  HMMA.16816.F32 R8, R72.reuse, R82, R8 ;  /* 0x000000524808723c */ /* 0x040fe20000001808 */
[----:B------:R-:W-:Y:S07]  /*3f80*/  LDSM.16.M88.4 R80, [R188+0x16000] ;  /* 0x01600000bc50783b */ /* 0x000fee0000000200 */
[C---:B-1----:R-:W-:Y:S01]  /*3f90*/  HMMA.16816.F32 R12, R72.reuse, R84, R12 ;  /* 0x00000054480c723c */ /* 0x042fe2000000180c */
[----:B--2---:R-:W1:Y:S07]  /*3fa0*/  LDSM.16.M88.4 R88, [R194+0x4000] ;  /* 0x00400000c258783b */ /* 0x004e6e0000000200 */
[----:B------:R-:W-:Y:S01]  /*3fb0*/  HMMA.16816.F32 R16, R72, R86, R16 ;  /* 0x000000564810723c */ /* 0x000fe20000001810 */
[----:B------:R-:W2:Y:S08]  /*3fc0*/  LDSM.16.M88.4 R72, [R188+0x16800] ;  /* 0x01680000bc48783b */ /* 0x000eb00000000200 */
[----:B------:R-:W-:Y:S01]  /*3fd0*/  LDSM.16.M88.4 R84, [R3+0x16000] ;  /* 0x016000000354783b */ /* 0x000fe20000000200 */
[C---:B-1----:R-:W-:Y:S08]  /*3fe0*/  HMMA.16816.F32 R4, R88.reuse, R92, R4 ;  /* 0x0000005c5804723c */ /* 0x042ff00000001804 */
[C---:B------:R-:W-:Y:S08]  /*3ff0*/  HMMA.16816.F32 R8, R88.reuse, R94, R8 ;  /* 0x0000005e5808723c */ /* 0x040ff00000001808 */
[C---:B------:R-:W-:Y:S08]  /*4000*/  HMMA.16816.F32 R12, R88.reuse, R68, R12 ;  /* 0x00000044580c723c */ /* 0x040ff0000000180c */
[----:B------:R-:W-:Y:S01]  /*4010*/  HMMA.16816.F32 R16, R88, R70, R16 ;  /* 0x000000465810723c */ /* 0x000fe20000001810 */
[----:B------:R-:W1:Y:S06]  /*4020*/  LDSM.16.M88.4 R68, [R97+0x4000] ;  /* 0x004000006144783b */ /* 0x000e6c0000000200 */
[----:B------:R-:W-:Y:S01]  /*4030*/  SHF.L.U32 R88, R237, 0x6, RZ ;  /* 0x00000006ed587819 */ /* 0x000fe200000006ff */
[C---:B------:R-:W-:Y:S05]  /*4040*/  HMMA.16816.F32 R4, R76.reuse, R80, R4 ;  /* 0x000000504c04723c */ /* 0x040fea0000001804 */
[----:B------:R-:W-:Y:S03]  /*4050*/  IADD3 R90, R243, R88, RZ ;  /* 0x00000058f35a7210 */ /* 0x000fe60007ffe0ff */
[C---:B------:R-:W-:Y:S01]  /*4060*/  HMMA.16816.F32 R8, R76.reuse, R82, R8 ;  /* 0x000000524c08723c */ /* 0x040fe20000001808 */
[----:B------:R-:W3:Y:S03]  /*4070*/  LDSM.16.M88.4 R80, [R3+0x16800] ;  /* 0x016800000350783b */ /* 0x000ee60000000200 */
[C---:B------:R-:W-:Y:S02]  /*4080*/  IADD3 R92, R90.reuse, 0x7, RZ ;  /* 0x000000075a5c7810 */ /* 0x040fe40007ffe0ff */
[----:B------:R-:W-:Y:S02]  /*4090*/  IADD3 R91, R90, 0x8, RZ ;  /* 0x000000085a5b7810 */ /* 0x000fe40007ffe0ff */
[C---:B--2---:R-:W-:Y:S03]  /*40a0*/  HMMA.16816.F32 R12, R76.reuse, R72, R12 ;  /* 0x000000484c0c723c */ /* 0x044fe6000000180c */
[----:B------:R-:W-:Y:S02]  /*40b0*/  ISETP.GE.AND P0, PT, R92, RZ, PT ;  /* 0x000000ff5c00720c */ /* 0x000fe40003f06270 */
[----:B------:R-:W-:Y:S02]  /*40c0*/  ISETP.GE.AND P1, PT, R91, RZ, PT ;  /* 0x000000ff5b00720c */ /* 0x000fe40003f26270 */
[C---:B------:R-:W-:Y:S01]  /*40d0*/  IADD3 R94, R90.reuse, -0x8, RZ ;  /* 0xfffffff85a5e7810 */ /* 0x040fe20007ffe0ff */
[----:B------:R-:W-:Y:S01]  /*40e0*/  HMMA.16816.F32 R16, R76, R74, R16 ;  /* 0x0000004a4c10723c */ /* 0x000fe20000001810 */
[----:B------:R-:W-:Y:S03]  /*40f0*/  LDSM.16.M88.4 R72, [R96+0x4000] ;  /* 0x004000006048783b */ /* 0x000fe60000000200 */
[C---:B------:R-:W-:Y:S02]  /*4100*/  IADD3 R93, R90.reuse, -0x1, RZ ;  /* 0xffffffff5a5d7810 */ /* 0x040fe40007ffe0ff */
[----:B------:R-:W-:Y:S02]  /*4110*/  IABS R89, R90 ;  /* 0x0000005a00597213 */ /* 0x000fe40000000000 */
[----:B------:R-:W-:Y:S01]  /*4120*/  @!P0 IADD3 R92, -R90, -0x7, RZ ;  /* 0xfffffff95a5c8810 */ /* 0x000fe20007ffe1ff */
[----:B------:R-:W2:Y:S01]  /*4130*/  LDSM.16.M88.4 R76, [R2+0x16000] ;  /* 0x01600000024c783b */ /* 0x000ea20000000200 */
[C---:B-1----:R-:W-:Y:S02]  /*4140*/  HMMA.16816.F32 R4, R68.reuse, R84, R4 ;  /* 0x000000544404723c */ /* 0x042fe40000001804 */
[----:B------:R-:W-:Y:S03]  /*4150*/  I2F R89, R89 ;  /* 0x0000005900597306 */ /* 0x000fe60000201400 */
[----:B------:R-:W-:Y:S02]  /*4160*/  ISETP.GE.AND P0, PT, R94, RZ, PT ;  /* 0x000000ff5e00720c */ /* 0x000fe40003f06270 */
[C---:B------:R-:W-:Y:S01]  /*4170*/  @!P1 IADD3 R91, -R90.reuse, -0x8, RZ ;  /* 0xfffffff85a5b9810 */ /* 0x040fe20007ffe1ff */
[C---:B------:R-:W-:Y:S03]  /*4180*/  HMMA.16816.F32 R8, R68.reuse, R86, R8 ;  /* 0x000000564408723c */ /* 0x040fe60000001808 */
[----:B------:R-:W-:Y:S01]  /*4190*/  ISETP.GE.AND P1, PT, R93, RZ, PT ;  /* 0x000000ff5d00720c */ /* 0x000fe20003f26270 */
[----:B------:R-:W-:Y:S01]  /*41a0*/  I2F R92, R92 ;  /* 0x0000005c005c7306 */ /* 0x000fe20000201400 */
[C---:B------:R-:W-:Y:S02]  /*41b0*/  IADD3 R95, R90.reuse, -0x9, RZ ;  /* 0xfffffff75a5f7810 */ /* 0x040fe40007ffe0ff */
[C---:B------:R-:W-:Y:S01]  /*41c0*/  IADD3 R86, R90.reuse, -0x10, RZ ;  /* 0xfffffff05a567810 */ /* 0x040fe20007ffe0ff */
[C---:B---3--:R-:W-:Y:S04]  /*41d0*/  HMMA.16816.F32 R12, R68.reuse, R80, R12 ;  /* 0x00000050440c723c */ /* 0x048fe8000000180c */
[----:B------:R-:W-:Y:S02]  /*41e0*/  @!P0 IADD3 R94, -R90, 0x8, RZ ;  /* 0x000000085a5e8810 */ /* 0x000fe40007ffe1ff */
[----:B------:R-:W-:Y:S01]  /*41f0*/  I2F R91, R91 ;  /* 0x0000005b005b7306 */ /* 0x000fe20000201400 */
[----:B------:R-:W-:Y:S01]  /*4200*/  ISETP.GE.AND P0, PT, R86, RZ, PT ;  /* 0x000000ff5600720c */ /* 0x000fe20003f06270 */
[----:B------:R-:W-:Y:S01]  /*4210*/  HMMA.16816.F32 R16, R68, R82, R16 ;  /* 0x000000524410723c */ /* 0x000fe20000001810 */
[----:B------:R-:W1:Y:S03]  /*4220*/  LDSM.16.M88.4 R68, [R2+0x16800] ;  /* 0x016800000244783b */ /* 0x000e660000000200 */
[C---:B------:R-:W-:Y:S02]  /*4230*/  @!P1 IADD3 R93, -R90.reuse, 0x1, RZ ;  /* 0x000000015a5d9810 */ /* 0x040fe40007ffe1ff */
[----:B------:R-:W-:Y:S02]  /*4240*/  ISETP.GE.AND P1, PT, R95, RZ, PT ;  /* 0x000000ff5f00720c */ /* 0x000fe40003f26270 */
[----:B------:R-:W-:Y:S01]  /*4250*/  I2F R84, R93 ;  /* 0x0000005d00547306 */ /* 0x000fe20000201400 */
[C---:B------:R-:W-:Y:S03]  /*4260*/  IADD3 R82, R90.reuse, -0x19, RZ ;  /* 0xffffffe75a527810 */ /* 0x040fe60007ffe0ff */
[C---:B------:R-:W-:Y:S02]  /*4270*/  IADD3 R87, R90.reuse, -0x11, RZ ;  /* 0xffffffef5a577810 */ /* 0x040fe40007ffe0ff */
[C---:B------:R-:W-:Y:S01]  /*4280*/  IADD3 R83, R90.reuse, -0x18, RZ ;  /* 0xffffffe85a537810 */ /* 0x040fe20007ffe0ff */
[C---:B--2---:R-:W-:Y:S03]  /*4290*/  HMMA.16816.F32 R4, R72.reuse, R76, R4 ;  /* 0x0000004c4804723c */ /* 0x044fe60000001804 */
[----:B------:R-:W-:Y:S02]  /*42a0*/  I2F R85, R94 ;  /* 0x0000005e00557306 */ /* 0x000fe40000201400 */
[----:B------:R-:W-:Y:S02]  /*42b0*/  @!P0 IADD3 R86, -R90, 0x10, RZ ;  /* 0x000000105a568810 */ /* 0x000fe40007ffe1ff */
[----:B------:R-:W-:Y:S01]  /*42c0*/  ISETP.GE.AND P0, PT, R82, RZ, PT ;  /* 0x000000ff5200720c */ /* 0x000fe20003f06270 */
[C---:B------:R-:W-:Y:S03]  /*42d0*/  HMMA.16816.F32 R8, R72.reuse, R78, R8 ;  /* 0x0000004e4808723c */ /* 0x040fe60000001808 */
[----:B------:R-:W-:Y:S02]  /*42e0*/  ISETP.GE.AND P2, PT, R87, RZ, PT ;  /* 0x000000ff5700720c */ /* 0x000fe40003f46270 */
[----:B------:R-:W-:Y:S01]  /*42f0*/  I2F R81, R86 ;  /* 0x0000005600517306 */ /* 0x000fe20000201400 */
[C---:B------:R-:W-:Y:S02]  /*4300*/  @!P1 IADD3 R95, -R90.reuse, 0x9, RZ ;  /* 0x000000095a5f9810 */ /* 0x040fe40007ffe1ff */
[----:B------:R-:W-:Y:S04]  /*4310*/  ISETP.GE.AND P1, PT, R83, RZ, PT ;  /* 0x000000ff5300720c */ /* 0x000fe80003f26270 */
[----:B------:R-:W-:Y:S02]  /*4320*/  @!P0 IADD3 R82, -R90, 0x19, RZ ;  /* 0x000000195a528810 */ /* 0x000fe40007ffe1ff */
[----:B------:R-:W-:Y:S01]  /*4330*/  ISETP.GE.AND P0, PT, R88, R242, PT ;  /* 0x000000f25800720c */ /* 0x000fe20003f06270 */
[----:B------:R-:W-:Y:S01]  /*4340*/  I2F R80, R95 ;  /* 0x0000005f00507306 */ /* 0x000fe20000201400 */
[----:B------:R-:W-:Y:S01]  /*4350*/  FMUL.FTZ R4, R4, c[0x0][0x2ec] ;  /* 0x0000bb0004047a20 */ /* 0x000fe20000410000 */
[----:B------:R-:W-:Y:S01]  /*4360*/  @!P2 IADD3 R87, -R90, 0x11, RZ ;  /* 0x000000115a57a810 */ /* 0x000fe20007ffe1ff */
[C---:B-1----:R-:W-:Y:S03]  /*4370*/  HMMA.16816.F32 R12, R72.reuse, R68, R12 ;  /* 0x00000044480c723c */ /* 0x042fe6000000180c */
[----:B------:R-:W-:Y:S01]  /*4380*/  FMUL.FTZ R6, R6, c[0x0][0x2ec] ;  /* 0x0000bb0006067a20 */ /* 0x000fe20000410000 */
[----:B------:R-:W-:Y:S01]  /*4390*/  @!P1 IADD3 R83, -R90, 0x18, RZ ;  /* 0x000000185a539810 */ /* 0x000fe20007ffe1ff */
[----:B------:R-:W-:Y:S02]  /*43a0*/  FMUL.FTZ R7, R7, c[0x0][0x2ec] ;  /* 0x0000bb0007077a20 */ /* 0x000fe40000410000 */
[----:B------:R-:W1:Y:S01]  /*43b0*/  MUFU.TANH R4, R4 ;  /* 0x0000000400047308 */ /* 0x000e620000002400 */
[----:B------:R-:W-:Y:S01]  /*43c0*/  FMUL.FTZ R10, R10, c[0x0][0x2ec] ;  /* 0x0000bb000a0a7a20 */ /* 0x000fe20000410000 */
[----:B------:R-:W-:Y:S03]  /*43d0*/  HMMA.16816.F32 R16, R72, R70, R16 ;  /* 0x000000464810723c */ /* 0x000fe60000001810 */
[----:B------:R-:W-:Y:S02]  /*43e0*/  FMUL.FTZ R5, R5, c[0x0][0x2ec] ;  /* 0x0000bb0005057a20 */ /* 0x000fe40000410000 */
[----:B------:R-:W-:Y:S02]  /*43f0*/  FMUL.FTZ R8, R8, c[0x0][0x2ec] ;  /* 0x0000bb0008087a20 */ /* 0x000fe40000410000 */
[----:B------:R-:W-:Y:S01]  /*4400*/  FMUL.FTZ R9, R9, c[0x0][0x2ec] ;  /* 0x0000bb0009097a20 */ /* 0x000fe20000410000 */
[----:B------:R-:W2:Y:S01]  /*4410*/  MUFU.TANH R10, R10 ;  /* 0x0000000a000a7308 */ /* 0x000ea20000002400 */
[----:B------:R-:W-:Y:S06]  /*4420*/  FMUL.FTZ R11, R11, c[0x0][0x2ec] ;  /* 0x0000bb000b0b7a20 */ /* 0x000fec0000410000 */
[----:B------:R-:W-:Y:S02]  /*4430*/  FMUL.FTZ R14, R14, c[0x0][0x2ec] ;  /* 0x0000bb000e0e7a20 */ /* 0x000fe40000410000 */
[----:B------:R-:W-:Y:S01]  /*4440*/  FMUL.FTZ R15, R15, c[0x0][0x2ec] ;  /* 0x0000bb000f0f7a20 */ /* 0x000fe20000410000 */
[----:B------:R-:W3:Y:S01]  /*4450*/  MUFU.TANH R6, R6 ;  /* 0x0000000600067308 */ /* 0x000ee20000002400 */
[----:B------:R-:W-:Y:S02]  /*4460*/  FMUL.FTZ R12, R12, c[0x0][0x2ec] ;  /* 0x0000bb000c0c7a20 */ /* 0x000fe40000410000 */
[----:B------:R-:W-:Y:S02]  /*4470*/  FMUL.FTZ R13, R13, c[0x0][0x2ec] ;  /* 0x0000bb000d0d7a20 */ /* 0x000fe40000410000 */
[----:B-1----:R-:W-:Y:S02]  /*4480*/  FFMA.FTZ R169, -R4, R4, 1 ;  /* 0x3f80000004a97423 */ /* 0x002fe40000010104 */
[----:B------:R-:W-:Y:S02]  /*4490*/  FMUL.FTZ R19, R19, c[0x0][0x2ec] ;  /* 0x0000bb0013137a20 */ /* 0x000fe40000410000 */
[-C--:B------:R-:W-:Y:S01]  /*44a0*/  FFMA.FTZ R4, R89, -R233.reuse, R4 ;  /* 0x800000e959047223 */ /* 0x080fe20000010004 */
[----:B------:R-:W1:Y:S01]  /*44b0*/  MUFU.TANH R70, R14 ;  /* 0x0000000e00467308 */ /* 0x000e620000002400 */
[----:B------:R-:W-:Y:S02]  /*44c0*/  FMUL.FTZ R169, R169, c[0x0][0x2ec] ;  /* 0x0000bb00a9a97a20 */ /* 0x000fe40000410000 */
[-C--:B--2---:R-:W-:Y:S02]  /*44d0*/  FFMA.FTZ R89, R89, -R233.reuse, R10 ;  /* 0x800000e959597223 */ /* 0x084fe4000001000a */
[----:B------:R-:W-:Y:S05]  /*44e0*/  FFMA.FTZ R164, -R10, R10, 1 ;  /* 0x3f8000000aa47423 */ /* 0x000fea000001010a */
[----:B------:R-:W2:Y:S01]  /*44f0*/  MUFU.TANH R69, R15 ;  /* 0x0000000f00457308 */ /* 0x000ea20000002400 */
[----:B------:R-:W-:Y:S02]  /*4500*/  FMUL.FTZ R164, R164, c[0x0][0x2ec] ;  /* 0x0000bb00a4a47a20 */ /* 0x000fe40000410000 */
[----:B---3--:R-:W-:Y:S02]  /*4510*/  FFMA.FTZ R168, -R6, R6, 1 ;  /* 0x3f80000006a87423 */ /* 0x008fe40000010106 */
[----:B------:R-:W-:Y:S02]  /*4520*/  FFMA.FTZ R91, R91, -R233, R6 ;  /* 0x800000e95b5b7223 */ /* 0x000fe40000010006 */
[----:B------:R-:W-:Y:S03]  /*4530*/  FMUL.FTZ R168, R168, c[0x0][0x2ec] ;  /* 0x0000bb00a8a87a20 */ /* 0x000fe60000410000 */
[----:B------:R3:W4:Y:S01]  /*4540*/  MUFU.TANH R15, R12 ;  /* 0x0000000c000f7308 */ /* 0x0007220000002400 */
[----:B-1----:R-:W-:Y:S04]  /*4550*/  FFMA.FTZ R160, -R70, R70, 1 ;  /* 0x3f80000046a07423 */ /* 0x002fe80000010146 */
[----:B------:R-:W-:Y:S05]  /*4560*/  FMUL.FTZ R160, R160, c[0x0][0x2ec] ;  /* 0x0000bb00a0a07a20 */ /* 0x000fea0000410000 */
[----:B------:R1:W1:Y:S01]  /*4570*/  MUFU.TANH R14, R13 ;  /* 0x0000000d000e7308 */ /* 0x0002620000002400 */
[----:B--2---:R-:W-:Y:S04]  /*4580*/  FFMA.FTZ R158, -R69, R69, 1 ;  /* 0x3f800000459e7423 */ /* 0x004fe80000010145 */
[----:B------:R-:W-:Y:S05]  /*4590*/  FMUL.FTZ R158, R158, c[0x0][0x2ec] ;  /* 0x0000bb009e9e7a20 */ /* 0x000fea0000410000 */
[----:B------:R-:W2:Y:S01]  /*45a0*/  MUFU.TANH R7, R7 ;  /* 0x0000000700077308 */ /* 0x000ea20000002400 */
[----:B---3--:R-:W-:Y:S02]  /*45b0*/  FMUL.FTZ R12, R16, c[0x0][0x2ec] ;  /* 0x0000bb00100c7a20 */ /* 0x008fe40000410000 */
[----:B------:R-:W-:Y:S02]  /*45c0*/  FMUL.FTZ R16, R17, c[0x0][0x2ec] ;  /* 0x0000bb0011107a20 */ /* 0x000fe40000410000 */
[----:B----4-:R-:W-:Y:S05]  /*45d0*/  FFMA.FTZ R161, -R15, R15, 1 ;  /* 0x3f8000000fa17423 */ /* 0x010fea000001010f */
[----:B------:R-:W3:Y:S01]  /*45e0*/  MUFU.TANH R5, R5 ;  /* 0x0000000500057308 */ /* 0x000ee20000002400 */
[----:B------:R-:W-:Y:S02]  /*45f0*/  FMUL.FTZ R161, R161, c[0x0][0x2ec] ;  /* 0x0000bb00a1a17a20 */ /* 0x000fe40000410000 */
[----:B-1----:R-:W-:Y:S02]  /*4600*/  FMUL.FTZ R13, R18, c[0x0][0x2ec] ;  /* 0x0000bb00120d7a20 */ /* 0x002fe40000410000 */
[----:B------:R-:W-:Y:S05]  /*4610*/  FFMA.FTZ R159, -R14, R14, 1 ;  /* 0x3f8000000e9f7423 */ /* 0x000fea000001010e */
[----:B------:R-:W1:Y:S01]  /*4620*/  MUFU.TANH R68, R11 ;  /* 0x0000000b00447308 */ /* 0x000e620000002400 */
[----:B------:R-:W-:Y:S02]  /*4630*/  FMUL.FTZ R159, R159, c[0x0][0x2ec] ;  /* 0x0000bb009f9f7a20 */ /* 0x000fe40000410000 */
[----:B--2---:R-:W-:Y:S02]  /*4640*/  FFMA.FTZ R166, -R7, R7, 1 ;  /* 0x3f80000007a67423 */ /* 0x004fe40000010107 */
[-C--:B------:R-:W-:Y:S02]  /*4650*/  FFMA.FTZ R92, R92, -R233.reuse, R7 ;  /* 0x800000e95c5c7223 */ /* 0x080fe40000010007 */
[----:B------:R-:W-:Y:S03]  /*4660*/  FMUL.FTZ R166, R166, c[0x0][0x2ec] ;  /* 0x0000bb00a6a67a20 */ /* 0x000fe60000410000 */
[----:B------:R-:W2:Y:S01]  /*4670*/  MUFU.TANH R8, R8 ;  /* 0x0000000800087308 */ /* 0x000ea20000002400 */
[----:B------:R-:W-:Y:S02]  /*4680*/  FFMA.FTZ R7, R81, -R233, R15 ;  /* 0x800000e951077223 */ /* 0x000fe4000001000f */
[----:B---3--:R-:W-:Y:S02]  /*4690*/  FFMA.FTZ R167, -R5, R5, 1 ;  /* 0x3f80000005a77423 */ /* 0x008fe40000010105 */
[-C--:B------:R-:W-:Y:S02]  /*46a0*/  FFMA.FTZ R5, R84, -R233.reuse, R5 ;  /* 0x800000e954057223 */ /* 0x080fe40000010005 */
[----:B------:R-:W-:Y:S03]  /*46b0*/  FMUL.FTZ R167, R167, c[0x0][0x2ec] ;  /* 0x0000bb00a7a77a20 */ /* 0x000fe60000410000 */
[----:B------:R-:W3:Y:S01]  /*46c0*/  MUFU.TANH R9, R9 ;  /* 0x0000000900097308 */ /* 0x000ee20000002400 */
[----:B-1----:R-:W-:Y:S01]  /*46d0*/  FFMA.FTZ R162, -R68, R68, 1 ;  /* 0x3f80000044a27423 */ /* 0x002fe20000010144 */
[----:B------:R-:W-:Y:S01]  /*46e0*/  MOV R11, c[0x0][0x2e4] ;  /* 0x0000b900000b7a02 */ /* 0x000fe20000000f00 */
[-C--:B------:R-:W-:Y:S02]  /*46f0*/  FFMA.FTZ R84, R84, -R233.reuse, R68 ;  /* 0x800000e954547223 */ /* 0x080fe40000010044 */
[----:B------:R-:W-:Y:S05]  /*4700*/  FMUL.FTZ R162, R162, c[0x0][0x2ec] ;  /* 0x0000bb00a2a27a20 */ /* 0x000fea0000410000 */
[----:B------:R-:W1:Y:S01]  /*4710*/  MUFU.TANH R12, R12 ;  /* 0x0000000c000c7308 */ /* 0x000e620000002400 */
[----:B--2---:R-:W-:Y:S02]  /*4720*/  FFMA.FTZ R165, -R8, R8, 1 ;  /* 0x3f80000008a57423 */ /* 0x004fe40000010108 */
[CC--:B------:R-:W-:Y:S02]  /*4730*/  FFMA.FTZ R8, R85.reuse, -R233.reuse, R8 ;  /* 0x800000e955087223 */ /* 0x0c0fe40000010008 */
[----:B------:R-:W-:Y:S05]  /*4740*/  FFMA.FTZ R85, R85, -R233, R70 ;  /* 0x800000e955557223 */ /* 0x000fea0000010046 */
[----:B------:R-:W2:Y:S01]  /*4750*/  MUFU.TANH R13, R13 ;  /* 0x0000000d000d7308 */ /* 0x000ea20000002400 */
[----:B------:R-:W-:Y:S02]  /*4760*/  FMUL.FTZ R165, R165, c[0x0][0x2ec] ;  /* 0x0000bb00a5a57a20 */ /* 0x000fe40000410000 */
[----:B---3--:R-:W-:Y:S02]  /*4770*/  FFMA.FTZ R163, -R9, R9, 1 ;  /* 0x3f80000009a37423 */ /* 0x008fe40000010109 */
[CC--:B------:R-:W-:Y:S02]  /*4780*/  FFMA.FTZ R9, R80.reuse, -R233.reuse, R9 ;  /* 0x800000e950097223 */ /* 0x0c0fe40000010009 */
[----:B------:R-:W-:Y:S03]  /*4790*/  FFMA.FTZ R80, R80, -R233, R69 ;  /* 0x800000e950507223 */ /* 0x000fe60000010045 */
[----:B------:R-:W3:Y:S01]  /*47a0*/  MUFU.TANH R16, R16 ;  /* 0x0000001000107308 */ /* 0x000ee20000002400 */
[----:B------:R-:W-:Y:S02]  /*47b0*/  FMUL.FTZ R163, R163, c[0x0][0x2ec] ;  /* 0x0000bb00a3a37a20 */ /* 0x000fe40000410000 */
[----:B-1----:R-:W-:Y:S04]  /*47c0*/  FFMA.FTZ R157, -R12, R12, 1 ;  /* 0x3f8000000c9d7423 */ /* 0x002fe8000001010c */
[----:B------:R-:W-:Y:S03]  /*47d0*/  FMUL.FTZ R157, R157, c[0x0][0x2ec] ;  /* 0x0000bb009d9d7a20 */ /* 0x000fe60000410000 */
[----:B------:R-:W1:Y:S01]  /*47e0*/  MUFU.TANH R10, R19 ;  /* 0x00000013000a7308 */ /* 0x000e620000002400 */
[----:B--2---:R-:W-:Y:S02]  /*47f0*/  FFMA.FTZ R156, -R13, R13, 1 ;  /* 0x3f8000000d9c7423 */ /* 0x004fe4000001010d */
[-C--:B------:R-:W-:Y:S02]  /*4800*/  FFMA.FTZ R81, R81, -R233.reuse, R13 ;  /* 0x800000e951517223 */ /* 0x080fe4000001000d */
[----:B------:R-:W-:Y:S05]  /*4810*/  FMUL.FTZ R156, R156, c[0x0][0x2ec] ;  /* 0x0000bb009c9c7a20 */ /* 0x000fea0000410000 */
[----:B------:R-:W2:Y:S01]  /*4820*/  I2F R77, R87 ;  /* 0x00000057004d7306 */ /* 0x000ea20000201400 */
[----:B---3--:R-:W-:Y:S04]  /*4830*/  FFMA.FTZ R155, -R16, R16, 1 ;  /* 0x3f800000109b7423 */ /* 0x008fe80000010110 */
[----:B------:R-:W-:Y:S05]  /*4840*/  FMUL.FTZ R155, R155, c[0x0][0x2ec] ;  /* 0x0000bb009b9b7a20 */ /* 0x000fea0000410000 */
[----:B------:R-:W3:Y:S01]  /*4850*/  I2F R76, R83 ;  /* 0x00000053004c7306 */ /* 0x000ee20000201400 */
[----:B-1----:R-:W-:Y:S04]  /*4860*/  FFMA.FTZ R154, -R10, R10, 1 ;  /* 0x3f8000000a9a7423 */ /* 0x002fe8000001010a */
[----:B------:R-:W-:Y:S05]  /*4870*/  FMUL.FTZ R154, R154, c[0x0][0x2ec] ;  /* 0x0000bb009a9a7a20 */ /* 0x000fea0000410000 */
[----:B------:R-:W1:Y:S01]  /*4880*/  I2F R82, R82 ;  /* 0x0000005200527306 */ /* 0x000e620000201400 */
[CC--:B--2---:R-:W-:Y:S02]  /*4890*/  FFMA.FTZ R6, R77.reuse, -R233.reuse, R14 ;  /* 0x800000e94d067223 */ /* 0x0c4fe4000001000e */
[-C--:B------:R-:W-:Y:S02]  /*48a0*/  FFMA.FTZ R77, R77, -R233.reuse, R10 ;  /* 0x800000e94d4d7223 */ /* 0x080fe4000001000a */
[-C--:B---3--:R-:W-:Y:S02]  /*48b0*/  FFMA.FTZ R76, R76, -R233.reuse, R12 ;  /* 0x800000e94c4c7223 */ /* 0x088fe4000001000c */
[----:B-1----:R-:W-:Y:S01]  /*48c0*/  FFMA.FTZ R82, R82, -R233, R16 ;  /* 0x800000e952527223 */ /* 0x002fe20000010010 */
        /* <DEDUP_REMOVED lines=9> */
.L_x_1540:
        /* <DEDUP_REMOVED lines=69> */
.L_x_1541:
        /* <DEDUP_REMOVED lines=272> */
.L_x_1542:
        /* <DEDUP_REMOVED lines=138> */
.L_x_1543:
        /* <DEDUP_REMOVED lines=476> */
.L_x_1545:
        /* <DEDUP_REMOVED lines=15> */
.L_x_1546:
        /* <DEDUP_REMOVED lines=45> */
.L_x_1548:
[----:B------:R-:W-:Y:S05]  /*88d0*/  BSYNC B0 ;  /* 0x0000000000007941 */ /* 0x000fea0003800000 */
.L_x_1547:
        /* <DEDUP_REMOVED lines=20> */
.L_x_1550:
[----:B------:R-:W-:Y:S05]  /*8a20*/  BSYNC B0 ;  /* 0x0000000000007941 */ /* 0x000fea0003800000 */
.L_x_1549:
        /* <DEDUP_REMOVED lines=25> */
.L_x_1552:
[----:B------:R-:W-:Y:S05]  /*8bc0*/  BSYNC B0 ;  /* 0x0000000000007941 */ /* 0x000fea0003800000 */
.L_x_1551:
        /* <DEDUP_REMOVED lines=17> */
.L_x_1521:
[----:B------:R-:W-:Y:S05]  /*8ce0*/  BSYNC B1 ;  /* 0x0000000000017941 */ /* 0x000fea0003800000 */
.L_x_1507:
        /* <DEDUP_REMOVED lines=9> */
.L_x_1553:
[----:B------:R-:W-:Y:S05]  /*8d80*/  EXIT ;  /* 0x000000000000794d */ /* 0x000fea0003800000 */
.L_x_1555:
        /* <DEDUP_REMOVED lines=15> */
.L_x_1617:


//--------------------- .text._ZN5flash25flash_bwd_dot_do_o_kernelILb0E23Flash_bwd_kernel_traitsILi192ELi64ELi64ELi8ELi4ELi2ELi2ELb0ELb0EN7cutlass6half_tE19Flash_kernel_traitsILi192ELi64ELi64ELi8ES3_EEEEvNS_16Flash_bwd_paramsE --------------------------
	.section	.text._ZN5flash25flash_bwd_dot_do_o_kernelILb0E23Flash_bwd_kernel_traitsILi192ELi64ELi64ELi8ELi4ELi2ELi2ELb0ELb0EN7cutlass6half_tE19Flash_kernel_traitsILi192ELi64ELi64ELi8ES3_EEEEvNS_16Flash_bwd_paramsE,"ax",@progbits
	.sectioninfo	@"SHI_REGISTERS=62"
	.align	128
        .global         _ZN5flash25flash_bwd_dot_do_o_kernelILb0E23Flash_bwd_kernel_traitsILi192ELi64ELi64ELi8ELi4ELi2ELi2ELb0ELb0EN7cutlass6half_tE19Flash_kernel_traitsILi192ELi64ELi64ELi8ES3_EEEEvNS_16Flash_bwd_paramsE
        .type           _ZN5flash25flash_bwd_dot_do_o_kernelILb0E23Flash_bwd_kernel_traitsILi192ELi64ELi64ELi8ELi4ELi2ELi2ELb0ELb0EN7cutlass6half_tE19Flash_kernel_traitsILi192ELi64ELi64ELi8ES3_EEEEvNS_16Flash_bwd_paramsE,@function
        .size           _ZN5flash25flash_bwd_dot_do_o_kernelILb0E23Flash_bwd_kernel_traitsILi192ELi64ELi64ELi8ELi4ELi2ELi2ELb0ELb0EN7cutlass6half_tE19Flash_kernel_traitsILi192ELi64ELi64ELi8ES3_EEEEvNS_16Flash_bwd_paramsE,(.L_x_1618 - _ZN5flash25flash_bwd_dot_do_o_kernelILb0E23Flash_bwd_kernel_traitsILi192ELi64ELi64ELi8ELi4ELi2ELi2ELb0ELb0EN7cutlass6half_tE19Flash_kernel_traitsILi192ELi64ELi64ELi8ES3_EEEEvNS_16Flash_bwd_paramsE)
        .other          _ZN5flash25flash_bwd_dot_do_o_kernelILb0E23Flash_bwd_kernel_traitsILi192ELi64ELi64ELi8ELi4ELi2ELi2ELb0ELb0EN7cutlass6half_tE19Flash_kernel_traitsILi192ELi64ELi64ELi8ES3_EEEEvNS_16Flash_bwd_paramsE,@"STO_CUDA_ENTRY STV_DEFAULT"
_ZN5flash25flash_bwd_dot_do_o_kernelILb0E23Flash_bwd_kernel_traitsILi192ELi64ELi64ELi8ELi4ELi2ELi2ELb0ELb0EN7cutlass6half_tE19Flash_kernel_traitsILi192ELi64ELi64ELi8ES3_EEEEvNS_16Flash_bwd_paramsE:
.text._ZN5flash25flash_bwd_dot_do_o_kernelILb0E23Flash_bwd_kernel_traitsILi192ELi64ELi64ELi8ELi4ELi2ELi2ELb0ELb0EN7cutlass6half_tE19Flash_kernel_traitsILi192ELi64ELi64ELi8ES3_EEEEvNS_16Flash_bwd_paramsE:
        /* <DEDUP_REMOVED lines=47> */
.L_x_1556:
[----:B01----:R-:W-:-:S04]  /*02f0*/  IMAD R2, R8, c[0x0][0x1c0], R13 ;  /* 0x0000700008027a24 */ /* 0x003fc800078e020d */
[----:B------:R-:W-:-:S03]  /*0300*/  IMAD R2, R2, c[0x0][0x224], RZ ;  /* 0x0000890002027a24 */ /* 0x000fc600078e02ff */
.L_x_1557:
        /* <DEDUP_REMOVED lines=57> */
.L_x_1559:
[----:B------:R-:W-:Y:S05]  /*06a0*/  BSYNC B0 ;  /* 0x0000000000007941 */ /* 0x000fea0003800000 */
.L_x_1558:
        /* <DEDUP_REMOVED lines=32> */
.L_x_1561:
[----:B------:R-:W-:Y:S05]  /*08b0*/  BSYNC B0 ;  /* 0x0000000000007941 */ /* 0x000fea0003800000 */
.L_x_1560:
        /* <DEDUP_REMOVED lines=33> */
.L_x_1563:
[----:B------:R-:W-:Y:S05]  /*0ad0*/  BSYNC B0 ;  /* 0x0000000000007941 */ /* 0x000fea0003800000 */
.L_x_1562:
        /* <DEDUP_REMOVED lines=27> */
.L_x_1565:
[----:B------:R-:W-:Y:S05]  /*0c90*/  BSYNC B0 ;  /* 0x0000000000007941 */ /* 0x000fea0003800000 */
.L_x_1564:
        /* <DEDUP_REMOVED lines=168> */
.L_x_1566:
        /* <DEDUP_REMOVED lines=14> */
.L_x_1618:


//--------------------- .text._ZN5flash25flash_bwd_dot_do_o_kernelILb1E23Flash_bwd_kernel_traitsILi192ELi64ELi64ELi8ELi4ELi2ELi2ELb0ELb0EN7cutlass6half_tE19Flash_kernel_traitsILi192ELi64ELi64ELi8ES3_EEEEvNS_16Flash_bwd_paramsE --------------------------
	.section	.text._ZN5flash25flash_bwd_dot_do_o_kernelILb1E23Flash_bwd_kernel_traitsILi192ELi64ELi64ELi8ELi4ELi2ELi2ELb0ELb0EN7cutlass6half_tE19Flash_kernel_traitsILi192ELi64ELi64ELi8ES3_EEEEvNS_16Flash_bwd_paramsE,"ax",@progbits
	.sectioninfo	@"SHI_REGISTERS=65"
	.align	128
        .global         _ZN5flash25flash_bwd_dot_do_o_kernelILb1E23Flash_bwd_kernel_traitsILi192ELi64ELi64ELi8ELi4ELi2ELi2ELb0ELb0EN7cutlass6half_tE19Flash_kernel_traitsILi192ELi64ELi64ELi8ES3_EEEEvNS_16Flash_bwd_paramsE
        .type           _ZN5flash25flash_bwd_dot_do_o_kernelILb1E23Flash_bwd_kernel_traitsILi192ELi64ELi64ELi8ELi4ELi2ELi2ELb0ELb0EN7cutlass6half_tE19Flash_kernel_traitsILi192ELi64ELi64ELi8ES3_EEEEvNS_16Flash_bwd_paramsE,@function
        .size           _ZN5flash25flash_bwd_dot_do_o_kernelILb1E23Flash_bwd_kernel_traitsILi192ELi64ELi64ELi8ELi4ELi2ELi2ELb0ELb0EN7cutlass6half_tE19Flash_kernel_traitsILi192ELi64ELi64ELi8ES3_EEEEvNS_16Flash_bwd_paramsE,(.L_x_1619 - _ZN5flash25flash_bwd_dot_do_o_kernelILb1E23Flash_bwd_kernel_traitsILi192ELi64ELi64ELi8ELi4ELi2ELi2ELb0ELb0EN7cutlass6half_tE19Flash_kernel_traitsILi192ELi64ELi64ELi8ES3_EEEEvNS_16Flash_bwd_paramsE)
        .other          _ZN5flash25flash_bwd_dot_do_o_kernelILb1E23Flash_bwd_kernel_traitsILi192ELi64ELi64ELi8ELi4ELi2ELi2ELb0ELb0EN7cutlass6half_tE19Flash_kernel_traitsILi192ELi64ELi64ELi8ES3_EEEEvNS_16Flash_bwd_paramsE,@"STO_CUDA_ENTRY STV_DEFAULT"
_ZN5flash25flash_bwd_dot_do_o_kernelILb1E23Flash_bwd_kernel_traitsILi192ELi64ELi64ELi8ELi4ELi2ELi2ELb0ELb0EN7cutlass6half_tE19Flash_kernel_traitsILi192ELi64ELi64ELi8ES3_EEEEvNS_16Flash_bwd_paramsE:
.text._ZN5flash25flash_bwd_dot_do_o_kernelILb1E23Flash_bwd_kernel_traitsILi192ELi64ELi64ELi8ELi4ELi2ELi2ELb0ELb0EN7cutlass6half_tE19Flash_kernel_traitsILi192ELi64ELi64ELi8ES3_EEEEvNS_16Flash_bwd_paramsE:
        /* <DEDUP_REMOVED lines=82> */
.L_x_1567:
[----:B0-----:R-:W-:-:S04]  /*0520*/  IMAD R12, R12, c[0x0][0x1c0], R3 ;  /* 0x000070000c0c7a24 */ /* 0x001fc800078e0203 */
[----:B------:R-:W-:Y:S02]  /*0530*/  IMAD R12, R12, c[0x0][0x224], RZ ;  /* 0x000089000c0c7a24 */ /* 0x000fe400078e02ff */
.L_x_1568:
        /* <DEDUP_REMOVED lines=68> */
.L_x_1570:
[----:B------:R-:W-:Y:S05]  /*0980*/  BSYNC B0 ;  /* 0x0000000000007941 */ /* 0x000fea0003800000 */
.L_x_1569:
        /* <DEDUP_REMOVED lines=32> */
.L_x_1572:
[----:B------:R-:W-:Y:S05]  /*0b90*/  BSYNC B0 ;  /* 0x0000000000007941 */ /* 0x000fea0003800000 */
.L_x_1571:
        /* <DEDUP_REMOVED lines=32> */
.L_x_1574:
[----:B------:R-:W-:Y:S05]  /*0da0*/  BSYNC B0 ;  /* 0x0000000000007941 */ /* 0x000fea0003800000 */
.L_x_1573:
        /* <DEDUP_REMOVED lines=32> */
.L_x_1576:
[----:B------:R-:W-:Y:S05]  /*0fb0*/  BSYNC B0 ;  /* 0x0000000000007941 */ /* 0x000fea0003800000 */
.L_x_1575:
        /* <DEDUP_REMOVED lines=187> */
.L_x_1577:
        /* <DEDUP_REMOVED lines=9> */
.L_x_1619:


//--------------------- .nv.shared._ZN5flash44flash_bwd_dq_dk_dv_loop_seqk_parallel_kernelI23Flash_bwd_kernel_traitsILi192ELi64ELi64ELi8ELi4ELi2ELi2ELb1ELb1EN7cutlass6half_tE19Flash_kernel_traitsILi192ELi64ELi64ELi8ES3_EELb0ELb0ELb0ELb0ELb0ELb0ELb0EEEvNS_16Flash_bwd_paramsE --------------------------
	.section	.nv.shared._ZN5flash44flash_bwd_dq_dk_dv_loop_seqk_parallel_kernelI23Flash_bwd_kernel_traitsILi192ELi64ELi64ELi8ELi4ELi2ELi2ELb1ELb1EN7cutlass6half_tE19Flash_kernel_traitsILi192ELi64ELi64ELi8ES3_EELb0ELb0ELb0ELb0ELb0ELb0ELb0EEEvNS_16Flash_bwd_paramsE,"aw",@nobits
	.sectionflags	@""
	.align	16


//--------------------- .nv.global                --------------------------
	.section	.nv.global,"aw",@nobits
.nv.global:
	.type		_ZN66_INTERNAL_bd075e13_30_flash_bwd_hdim192_fp16_sm80_cu_ea41c527_29684cute1_E,@object
	.size		_ZN66_INTERNAL_bd075e13_30_flash_bwd_hdim192_fp16_sm80_cu_ea41c527_29684cute1_E,(_ZN66_INTERNAL_bd075e13_30_flash_bwd_hdim192_fp16_sm80_cu_ea41c527_29684cuda3std3__45__cpo6cbeginE - _ZN66_INTERNAL_bd075e13_30_flash_bwd_hdim192_fp16_sm80_cu_ea41c527_29684cute1_E)
_ZN66_INTERNAL_bd075e13_30_flash_bwd_hdim192_fp16_sm80_cu_ea41c527_29684cute1_E:
	.zero		1
	.type		_ZN66_INTERNAL_bd075e13_30_flash_bwd_hdim192_fp16_sm80_cu_ea41c527_29684cuda3std3__45__cpo6cbeginE,@object
	.size		_ZN66_INTERNAL_bd075e13_30_flash_bwd_hdim192_fp16_sm80_cu_ea41c527_29684cuda3std3__45__cpo6cbeginE,(_ZN66_INTERNAL_bd075e13_30_flash_bwd_hdim192_fp16_sm80_cu_ea41c527_29684cuda3std3__48in_placeE - _ZN66_INTERNAL_bd075e13_30_flash_bwd_hdim192_fp16_sm80_cu_ea41c527_29684cuda3std3__45__cpo6cbeginE)
_ZN66_INTERNAL_bd075e13_30_flash_bwd_hdim192_fp16_sm80_cu_ea41c527_29684cuda3std3__45__cpo6cbeginE:
	.zero		1
	.type		_ZN66_INTERNAL_bd075e13_30_flash_bwd_hdim192_fp16_sm80_cu_ea41c527_29684cuda3std3__48in_placeE,@object
	.size		_ZN66_INTERNAL_bd075e13_30_flash_bwd_hdim192_fp16_sm80_cu_ea41c527_29684cuda3std3__48in_placeE,(_ZN66_INTERNAL_bd075e13_30_flash_bwd_hdim192_fp16_sm80_cu_ea41c527_29684cuda3std6ranges3__45__cpo9iter_moveE - _ZN66_INTERNAL_bd075e13_30_flash_bwd_hdim192_fp16_sm80_cu_ea41c527_29684cuda3std3__48in_placeE)
_ZN66_INTERNAL_bd075e13_30_flash_bwd_hdim192_fp16_sm80_cu_ea41c527_29684cuda3std3__48in_placeE:
	.zero		1
	.type		_ZN66_INTERNAL_bd075e13_30_flash_bwd_hdim192_fp16_sm80_cu_ea41c527_29684cuda3std6ranges3__45__cpo9iter_moveE,@object
	.size		_ZN66_INTERNAL_bd075e13_30_flash_bwd_hdim192_fp16_sm80_cu_ea41c527_29684cuda3std6ranges3__45__cpo9iter_moveE,(_ZN66_INTERNAL_bd075e13_30_flash_bwd_hdim192_fp16_sm80_cu_ea41c527_29684cuda3std3__45__cpo5beginE - _ZN66_INTERNAL_bd075e13_30_flash_bwd_hdim192_fp16_sm80_cu_ea41c527_29684cuda3std6ranges3__45__cpo9iter_moveE)
_ZN66_INTERNAL_bd075e13_30_flash_bwd_hdim192_fp16_sm80_cu_ea41c527_29684cuda3std6ranges3__45__cpo9iter_moveE:
	.zero		1
	.type		_ZN66_INTERNAL_bd075e13_30_flash_bwd_hdim192_fp16_sm80_cu_ea41c527_29684cuda3std3__45__cpo5beginE,@object
	.size		_ZN66_INTERNAL_bd075e13_30_flash_bwd_hdim192_fp16_sm80_cu_ea41c527_29684cuda3std3__45__cpo5beginE,(_ZN66_INTERNAL_bd075e13_30_flash_bwd_hdim192_fp16_sm80_cu_ea41c527_29684cuda3std3__468_GLOBAL__N__bd075e13_30_flash_bwd_hdim192_fp16_sm80_cu_ea41c527_29686ignoreE - _ZN66_INTERNAL_bd075e13_30_flash_bwd_hdim192_fp16_sm80_cu_ea41c527_29684cuda3std3__45__cpo5beginE)
_ZN66_INTERNAL_bd075e13_30_flash_bwd_hdim192_fp16_sm80_cu_ea41c527_29684cuda3std3__45__cpo5beginE:
	.zero		1
	.type		_ZN66_INTERNAL_bd075e13_30_flash_bwd_hdim192_fp16_sm80_cu_ea41c527_29684cuda3std3__468_GLOBAL__N__bd075e13_30_flash_bwd_hdim192_fp16_sm80_cu_ea41c527_29686ignoreE,@object
	.size		_ZN66_INTERNAL_bd075e13_30_flash_bwd_hdim192_fp16_sm80_cu_ea41c527_29684cuda3std3__468_GLOBAL__N__bd075e13_30_flash_bwd_hdim192_fp16_sm80_cu_ea41c527_29686ignoreE,(_ZN66_INTERNAL_bd075e13_30_flash_bwd_hdim192_fp16_sm80_cu_ea41c527_29684cute7productE - _ZN66_INTERNAL_bd075e13_30_flash_bwd_hdim192_fp16_sm80_cu_ea41c527_29684cuda3std3__468_GLOBAL__N__bd075e13_30_flash_bwd_hdim192_fp16_sm80_cu_ea41c527_29686ignoreE)
_ZN66_INTERNAL_bd075e13_30_flash_bwd_hdim192_fp16_sm80_cu_ea41c527_29684cuda3std3__468_GLOBAL__N__bd075e13_30_flash_bwd_hdim192_fp16_sm80_cu_ea41c527_29686ignoreE:
	.zero		1
	.type		_ZN66_INTERNAL_bd075e13_30_flash_bwd_hdim192_fp16_sm80_cu_ea41c527_29684cute7productE,@object
	.size		_ZN66_INTERNAL_bd075e13_30_flash_bwd_hdim192_fp16_sm80_cu_ea41c527_29684cute7productE,(_ZN66_INTERNAL_bd075e13_30_flash_bwd_hdim192_fp16_sm80_cu_ea41c527_29684cuda3std3__45__cpo3endE - _ZN66_INTERNAL_bd075e13_30_flash_bwd_hdim192_fp16_sm80_cu_ea41c527_29684cute7productE)
_ZN66_INTERNAL_bd075e13_30_flash_bwd_hdim192_fp16_sm80_cu_ea41c527_29684cute7productE:
	.zero		1
	.type		_ZN66_INTERNAL_bd075e13_30_flash_bwd_hdim192_fp16_sm80_cu_ea41c527_29684cuda3std3__45__cpo3endE,@object
	.size		_ZN66_INTERNAL_bd075e13_30_flash_bwd_hdim192_fp16_sm80_cu_ea41c527_29684cuda3std3__45__cpo3endE,(_ZN66_INTERNAL_bd075e13_30_flash_bwd_hdim192_fp16_sm80_cu_ea41c527_29684cuda3std3__419piecewise_constructE - _ZN66_INTERNAL_bd075e13_30_flash_bwd_hdim192_fp16_sm80_cu_ea41c527_29684cuda3std3__45__cpo3endE)
_ZN66_INTERNAL_bd075e13_30_flash_bwd_hdim192_fp16_sm80_cu_ea41c527_29684cuda3std3__45__cpo3endE:
	.zero		1
	.type		_ZN66_INTERNAL_bd075e13_30_flash_bwd_hdim192_fp16_sm80_cu_ea41c527_29684cuda3std3__419piecewise_constructE,@object
	.size		_ZN66_INTERNAL_bd075e13_30_flash_bwd_hdim192_fp16_sm80_cu_ea41c527_29684cuda3std3__419piecewise_constructE,(_ZN66_INTERNAL_bd075e13_30_flash_bwd_hdim192_fp16_sm80_cu_ea41c527_29684cuda3std3__45__cpo4cendE - _ZN66_INTERNAL_bd075e13_30_flash_bwd_hdim192_fp16_sm80_cu_ea41c527_29684cuda3std3__419piecewise_constructE)
_ZN66_INTERNAL_bd075e13_30_flash_bwd_hdim192_fp16_sm80_cu_ea41c527_29684cuda3std3__419piecewise_constructE:
	.zero		1
	.type		_ZN66_INTERNAL_bd075e13_30_flash_bwd_hdim192_fp16_sm80_cu_ea41c527_29684cuda3std3__45__cpo4cendE,@object
	.size		_ZN66_INTERNAL_bd075e13_30_flash_bwd_hdim192_fp16_sm80_cu_ea41c527_29684cuda3std3__45__cpo4cendE,(_ZN66_INTERNAL_bd075e13_30_flash_bwd_hdim192_fp16_sm80_cu_ea41c527_29684cuda3std6ranges3__45__cpo4swapE - _ZN66_INTERNAL_bd075e13_30_flash_bwd_hdim192_fp16_sm80_cu_ea41c527_29684cuda3std3__45__cpo4cendE)
_ZN66_INTERNAL_bd075e13_30_flash_bwd_hdim192_fp16_sm80_cu_ea41c527_29684cuda3std3__45__cpo4cendE:
	.zero		1
	.type		_ZN66_INTERNAL_bd075e13_30_flash_bwd_hdim192_fp16_sm80_cu_ea41c527_29684cuda3std6ranges3__45__cpo4swapE,@object
	.size		_ZN66_INTERNAL_bd075e13_30_flash_bwd_hdim192_fp16_sm80_cu_ea41c527_29684cuda3std6ranges3__45__cpo4swapE,(.L_7 - _ZN66_INTERNAL_bd075e13_30_flash_bwd_hdim192_fp16_sm80_cu_ea41c527_29684cuda3std6ranges3__45__cpo4swapE)
_ZN66_INTERNAL_bd075e13_30_flash_bwd_hdim192_fp16_sm80_cu_ea41c527_29684cuda3std6ranges3__45__cpo4swapE:
	.zero		1
.L_7:


//--------------------- .nv.shared._ZN5flash44flash_bwd_dq_dk_dv_loop_seqk_parallel_kernelI23Flash_bwd_kernel_traitsILi192ELi64ELi64ELi8ELi4ELi2ELi2ELb1ELb1EN7cutlass6half_tE19Flash_kernel_traitsILi192ELi64ELi64ELi8ES3_EELb0ELb0ELb1ELb0ELb0ELb0ELb0EEEvNS_16Flash_bwd_paramsE --------------------------
	.section	.nv.shared._ZN5flash44flash_bwd_dq_dk_dv_loop_seqk_parallel_kernelI23Flash_bwd_kernel_traitsILi192ELi64ELi64ELi8ELi4ELi2ELi2ELb1ELb1EN7cutlass6half_tE19Flash_kernel_traitsILi192ELi64ELi64ELi8ES3_EELb0ELb0ELb1ELb0ELb0ELb0ELb0EEEvNS_16Flash_bwd_paramsE,"aw",@nobits
	.sectionflags	@""
	.align	16


//--------------------- .nv.shared._ZN5flash44flash_bwd_dq_dk_dv_loop_seqk_parallel_kernelI23Flash_bwd_kernel_traitsILi192ELi64ELi64ELi8ELi4ELi2ELi2ELb1ELb1EN7cutlass6half_tE19Flash_kernel_traitsILi192ELi64ELi64ELi8ES3_EELb0ELb0ELb0ELb0ELb0ELb1ELb0EEEvNS_16Flash_bwd_paramsE --------------------------
	.section	.nv.shared._ZN5flash44flash_bwd_dq_dk_dv_loop_seqk_parallel_kernelI23Flash_bwd_kernel_traitsILi192ELi64ELi64ELi8ELi4ELi2ELi2ELb1ELb1EN7cutlass6half_tE19Flash_kernel_traitsILi192ELi64ELi64ELi8ES3_EELb0ELb0ELb0ELb0ELb0ELb1ELb0EEEvNS_16Flash_bwd_paramsE,"aw",@nobits
	.sectionflags	@""
	.align	16


//--------------------- .nv.shared._ZN5flash44flash_bwd_dq_dk_dv_loop_seqk_parallel_kernelI23Flash_bwd_kernel_traitsILi192ELi64ELi64ELi8ELi4ELi2ELi2ELb1ELb1EN7cutlass6half_tE19Flash_kernel_traitsILi192ELi64ELi64ELi8ES3_EELb0ELb0ELb0ELb1ELb0ELb0ELb0EEEvNS_16Flash_bwd_paramsE --------------------------
	.section	.nv.shared._ZN5flash44flash_bwd_dq_dk_dv_loop_seqk_parallel_kernelI23Flash_bwd_kernel_traitsILi192ELi64ELi64ELi8ELi4ELi2ELi2ELb1ELb1EN7cutlass6half_tE19Flash_kernel_traitsILi192ELi64ELi64ELi8ES3_EELb0ELb0ELb0ELb1ELb0ELb0ELb0EEEvNS_16Flash_bwd_paramsE,"aw",@nobits
	.sectionflags	@""
	.align	16


//--------------------- .nv.shared._ZN5flash44flash_bwd_dq_dk_dv_loop_seqk_parallel_kernelI23Flash_bwd_kernel_traitsILi192ELi64ELi64ELi8ELi4ELi2ELi2ELb1ELb1EN7cutlass6half_tE19Flash_kernel_traitsILi192ELi64ELi64ELi8ES3_EELb0ELb0ELb1ELb0ELb0ELb1ELb0EEEvNS_16Flash_bwd_paramsE --------------------------
	.section	.nv.shared._ZN5flash44flash_bwd_dq_dk_dv_loop_seqk_parallel_kernelI23Flash_bwd_kernel_traitsILi192ELi64ELi64ELi8ELi4ELi2ELi2ELb1ELb1EN7cutlass6half_tE19Flash_kernel_traitsILi192ELi64ELi64ELi8ES3_EELb0ELb0ELb1ELb0ELb0ELb1ELb0EEEvNS_16Flash_bwd_paramsE,"aw",@nobits
	.sectionflags	@""
	.align	16


//--------------------- .nv.shared._ZN5flash44flash_bwd_dq_dk_dv_loop_seqk_parallel_kernelI23Flash_bwd_kernel_traitsILi192ELi64ELi64ELi8ELi4ELi2ELi2ELb1ELb1EN7cutlass6half_tE19Flash_kernel_traitsILi192ELi64ELi64ELi8ES3_EELb0ELb0ELb1ELb1ELb0ELb0ELb0EEEvNS_16Flash_bwd_paramsE --------------------------
	.section	.nv.shared._ZN5flash44flash_bwd_dq_dk_dv_loop_seqk_parallel_kernelI23Flash_bwd_kernel_traitsILi192ELi64ELi64ELi8ELi4ELi2ELi2ELb1ELb1EN7cutlass6half_tE19Flash_kernel_traitsILi192ELi64ELi64ELi8ES3_EELb0ELb0ELb1ELb1ELb0ELb0ELb0EEEvNS_16Flash_bwd_paramsE,"aw",@nobits
	.sectionflags	@""
	.align	16


//--------------------- .nv.shared._ZN5flash44flash_bwd_dq_dk_dv_loop_seqk_parallel_kernelI23Flash_bwd_kernel_traitsILi192ELi64ELi64ELi8ELi4ELi2ELi2ELb0ELb0EN7cutlass6half_tE19Flash_kernel_traitsILi192ELi64ELi64ELi8ES3_EELb0ELb0ELb0ELb0ELb0ELb0ELb0EEEvNS_16Flash_bwd_paramsE --------------------------
	.section	.nv.shared._ZN5flash44flash_bwd_dq_dk_dv_loop_seqk_parallel_kernelI23Flash_bwd_kernel_traitsILi192ELi64ELi64ELi8ELi4ELi2ELi2ELb0ELb0EN7cutlass6half_tE19Flash_kernel_traitsILi192ELi64ELi64ELi8ES3_EELb0ELb0ELb0ELb0ELb0ELb0ELb0EEEvNS_16Flash_bwd_paramsE,"aw",@nobits
	.sectionflags	@""
	.align	16


//--------------------- .nv.shared._ZN5flash44flash_bwd_dq_dk_dv_loop_seqk_parallel_kernelI23Flash_bwd_kernel_traitsILi192ELi64ELi64ELi8ELi4ELi2ELi2ELb0ELb0EN7cutlass6half_tE19Flash_kernel_traitsILi192ELi64ELi64ELi8ES3_EELb0ELb0ELb1ELb0ELb0ELb0ELb0EEEvNS_16Flash_bwd_paramsE --------------------------
	.section	.nv.shared._ZN5flash44flash_bwd_dq_dk_dv_loop_seqk_parallel_kernelI23Flash_bwd_kernel_traitsILi192ELi64ELi64ELi8ELi4ELi2ELi2ELb0ELb0EN7cutlass6half_tE19Flash_kernel_traitsILi192ELi64ELi64ELi8ES3_EELb0ELb0ELb1ELb0ELb0ELb0ELb0EEEvNS_16Flash_bwd_paramsE,"aw",@nobits
	.sectionflags	@""
	.align	16


//--------------------- .nv.shared._ZN5flash44flash_bwd_dq_dk_dv_loop_seqk_parallel_kernelI23Flash_bwd_kernel_traitsILi192ELi64ELi64ELi8ELi4ELi2ELi2ELb0ELb0EN7cutlass6half_tE19Flash_kernel_traitsILi192ELi64ELi64ELi8ES3_EELb0ELb0ELb0ELb0ELb0ELb1ELb0EEEvNS_16Flash_bwd_paramsE --------------------------
	.section	.nv.shared._ZN5flash44flash_bwd_dq_dk_dv_loop_seqk_parallel_kernelI23Flash_bwd_kernel_traitsILi192ELi64ELi64ELi8ELi4ELi2ELi2ELb0ELb0EN7cutlass6half_tE19Flash_kernel_traitsILi192ELi64ELi64ELi8ES3_EELb0ELb0ELb0ELb0ELb0ELb1ELb0EEEvNS_16Flash_bwd_paramsE,"aw",@nobits
	.sectionflags	@""
	.align	16


//--------------------- .nv.shared._ZN5flash44flash_bwd_dq_dk_dv_loop_seqk_parallel_kernelI23Flash_bwd_kernel_traitsILi192ELi64ELi64ELi8ELi4ELi2ELi2ELb0ELb0EN7cutlass6half_tE19Flash_kernel_traitsILi192ELi64ELi64ELi8ES3_EELb0ELb0ELb0ELb1ELb0ELb0ELb0EEEvNS_16Flash_bwd_paramsE --------------------------
	.section	.nv.shared._ZN5flash44flash_bwd_dq_dk_dv_loop_seqk_parallel_kernelI23Flash_bwd_kernel_traitsILi192ELi64ELi64ELi8ELi4ELi2ELi2ELb0ELb0EN7cutlass6half_tE19Flash_kernel_traitsILi192ELi64ELi64ELi8ES3_EELb0ELb0ELb0ELb1ELb0ELb0ELb0EEEvNS_16Flash_bwd_paramsE,"aw",@nobits
	.sectionflags	@""
	.align	16


//--------------------- .nv.shared._ZN5flash44flash_bwd_dq_dk_dv_loop_seqk_parallel_kernelI23Flash_bwd_kernel_traitsILi192ELi64ELi64ELi8ELi4ELi2ELi2ELb0ELb0EN7cutlass6half_tE19Flash_kernel_traitsILi192ELi64ELi64ELi8ES3_EELb0ELb0ELb1ELb0ELb0ELb1ELb0EEEvNS_16Flash_bwd_paramsE --------------------------
	.section	.nv.shared._ZN5flash44flash_bwd_dq_dk_dv_loop_seqk_parallel_kernelI23Flash_bwd_kernel_traitsILi192ELi64ELi64ELi8ELi4ELi2ELi2ELb0ELb0EN7cutlass6half_tE19Flash_kernel_traitsILi192ELi64ELi64ELi8ES3_EELb0ELb0ELb1ELb0ELb0ELb1ELb0EEEvNS_16Flash_bwd_paramsE,"aw",@nobits
	.sectionflags	@""
	.align	16


//--------------------- .nv.shared._ZN5flash44flash_bwd_dq_dk_dv_loop_seqk_parallel_kernelI23Flash_bwd_kernel_traitsILi192ELi64ELi64ELi8ELi4ELi2ELi2ELb0ELb0EN7cutlass6half_tE19Flash_kernel_traitsILi192ELi64ELi64ELi8ES3_EELb0ELb0ELb1ELb1ELb0ELb0ELb0EEEvNS_16Flash_bwd_paramsE --------------------------
	.section	.nv.shared._ZN5flash44flash_bwd_dq_dk_dv_loop_seqk_parallel_kernelI23Flash_bwd_kernel_traitsILi192ELi64ELi64ELi8ELi4ELi2ELi2ELb0ELb0EN7cutlass6half_tE19Flash_kernel_traitsILi192ELi64ELi64ELi8ES3_EELb0ELb0ELb1ELb1ELb0ELb0ELb0EEEvNS_16Flash_bwd_paramsE,"aw",@nobits
	.sectionflags	@""
	.align	16


//--------------------- .nv.shared._ZN5flash27flash_bwd_convert_dq_kernelI23Flash_bwd_kernel_traitsILi192ELi64ELi64ELi8ELi4ELi2ELi2ELb1ELb1EN7cutlass6half_tE19Flash_kernel_traitsILi192ELi64ELi64ELi8ES3_EEEEvNS_16Flash_bwd_paramsEi --------------------------
	.section	.nv.shared._ZN5flash27flash_bwd_convert_dq_kernelI23Flash_bwd_kernel_traitsILi192ELi64ELi64ELi8ELi4ELi2ELi2ELb1ELb1EN7cutlass6half_tE19Flash_kernel_traitsILi192ELi64ELi64ELi8ES3_EEEEvNS_16Flash_bwd_paramsEi,"aw",@nobits
	.sectionflags	@""
	.align	16


//--------------------- .nv.shared._ZN5flash44flash_bwd_dq_dk_dv_loop_seqk_parallel_kernelI23Flash_bwd_kernel_traitsILi192ELi64ELi64ELi8ELi4ELi2ELi2ELb1ELb1EN7cutlass6half_tE19Flash_kernel_traitsILi192ELi64ELi64ELi8ES3_EELb1ELb0ELb0ELb0ELb0ELb0ELb0EEEvNS_16Flash_bwd_paramsE --------------------------
	.section	.nv.shared._ZN5flash44flash_bwd_dq_dk_dv_loop_seqk_parallel_kernelI23Flash_bwd_kernel_traitsILi192ELi64ELi64ELi8ELi4ELi2ELi2ELb1ELb1EN7cutlass6half_tE19Flash_kernel_traitsILi192ELi64ELi64ELi8ES3_EELb1ELb0ELb0ELb0ELb0ELb0ELb0EEEvNS_16Flash_bwd_paramsE,"aw",@nobits
	.sectionflags	@""
	.align	16


//--------------------- .nv.shared._ZN5flash44flash_bwd_dq_dk_dv_loop_seqk_parallel_kernelI23Flash_bwd_kernel_traitsILi192ELi64ELi64ELi8ELi4ELi2ELi2ELb1ELb1EN7cutlass6half_tE19Flash_kernel_traitsILi192ELi64ELi64ELi8ES3_EELb0ELb0ELb0ELb0ELb0ELb0ELb1EEEvNS_16Flash_bwd_paramsE --------------------------
	.section	.nv.shared._ZN5flash44flash_bwd_dq_dk_dv_loop_seqk_parallel_kernelI23Flash_bwd_kernel_traitsILi192ELi64ELi64ELi8ELi4ELi2ELi2ELb1ELb1EN7cutlass6half_tE19Flash_kernel_traitsILi192ELi64ELi64ELi8ES3_EELb0ELb0ELb0ELb0ELb0ELb0ELb1EEEvNS_16Flash_bwd_paramsE,"aw",@nobits
	.sectionflags	@""
	.align	16


//--------------------- .nv.shared._ZN5flash44flash_bwd_dq_dk_dv_loop_seqk_parallel_kernelI23Flash_bwd_kernel_traitsILi192ELi64ELi64ELi8ELi4ELi2ELi2ELb1ELb1EN7cutlass6half_tE19Flash_kernel_traitsILi192ELi64ELi64ELi8ES3_EELb1ELb0ELb1ELb0ELb0ELb0ELb0EEEvNS_16Flash_bwd_paramsE --------------------------
	.section	.nv.shared._ZN5flash44flash_bwd_dq_dk_dv_loop_seqk_parallel_kernelI23Flash_bwd_kernel_traitsILi192ELi64ELi64ELi8ELi4ELi2ELi2ELb1ELb1EN7cutlass6half_tE19Flash_kernel_traitsILi192ELi64ELi64ELi8ES3_EELb1ELb0ELb1ELb0ELb0ELb0ELb0EEEvNS_16Flash_bwd_paramsE,"aw",@nobits
	.sectionflags	@""
	.align	16


//--------------------- .nv.shared._ZN5flash44flash_bwd_dq_dk_dv_loop_seqk_parallel_kernelI23Flash_bwd_kernel_traitsILi192ELi64ELi64ELi8ELi4ELi2ELi2ELb1ELb1EN7cutlass6half_tE19Flash_kernel_traitsILi192ELi64ELi64ELi8ES3_EELb0ELb0ELb1ELb0ELb0ELb0ELb1EEEvNS_16Flash_bwd_paramsE --------------------------
	.section	.nv.shared._ZN5flash44flash_bwd_dq_dk_dv_loop_seqk_parallel_kernelI23Flash_bwd_kernel_traitsILi192ELi64ELi64ELi8ELi4ELi2ELi2ELb1ELb1EN7cutlass6half_tE19Flash_kernel_traitsILi192ELi64ELi64ELi8ES3_EELb0ELb0ELb1ELb0ELb0ELb0ELb1EEEvNS_16Flash_bwd_paramsE,"aw",@nobits
	.sectionflags	@""
	.align	16


//--------------------- .nv.shared._ZN5flash44flash_bwd_dq_dk_dv_loop_seqk_parallel_kernelI23Flash_bwd_kernel_traitsILi192ELi64ELi64ELi8ELi4ELi2ELi2ELb1ELb1EN7cutlass6half_tE19Flash_kernel_traitsILi192ELi64ELi64ELi8ES3_EELb1ELb0ELb0ELb0ELb0ELb1ELb0EEEvNS_16Flash_bwd_paramsE --------------------------
	.section	.nv.shared._ZN5flash44flash_bwd_dq_dk_dv_loop_seqk_parallel_kernelI23Flash_bwd_kernel_traitsILi192ELi64ELi64ELi8ELi4ELi2ELi2ELb1ELb1EN7cutlass6half_tE19Flash_kernel_traitsILi192ELi64ELi64ELi8ES3_EELb1ELb0ELb0ELb0ELb0ELb1ELb0EEEvNS_16Flash_bwd_paramsE,"aw",@nobits
	.sectionflags	@""
	.align	16


//--------------------- .nv.shared._ZN5flash44flash_bwd_dq_dk_dv_loop_seqk_parallel_kernelI23Flash_bwd_kernel_traitsILi192ELi64ELi64ELi8ELi4ELi2ELi2ELb1ELb1EN7cutlass6half_tE19Flash_kernel_traitsILi192ELi64ELi64ELi8ES3_EELb0ELb0ELb0ELb0ELb0ELb1ELb1EEEvNS_16Flash_bwd_paramsE --------------------------
	.section	.nv.shared._ZN5flash44flash_bwd_dq_dk_dv_loop_seqk_parallel_kernelI23Flash_bwd_kernel_traitsILi192ELi64ELi64ELi8ELi4ELi2ELi2ELb1ELb1EN7cutlass6half_tE19Flash_kernel_traitsILi192ELi64ELi64ELi8ES3_EELb0ELb0ELb0ELb0ELb0ELb1ELb1EEEvNS_16Flash_bwd_paramsE,"aw",@nobits
	.sectionflags	@""
	.align	16


//--------------------- .nv.shared._ZN5flash44flash_bwd_dq_dk_dv_loop_seqk_parallel_kernelI23Flash_bwd_kernel_traitsILi192ELi64ELi64ELi8ELi4ELi2ELi2ELb1ELb1EN7cutlass6half_tE19Flash_kernel_traitsILi192ELi64ELi64ELi8ES3_EELb1ELb0ELb0ELb1ELb0ELb0ELb0EEEvNS_16Flash_bwd_paramsE --------------------------
	.section	.nv.shared._ZN5flash44flash_bwd_dq_dk_dv_loop_seqk_parallel_kernelI23Flash_bwd_kernel_traitsILi192ELi64ELi64ELi8ELi4ELi2ELi2ELb1ELb1EN7cutlass6half_tE19Flash_kernel_traitsILi192ELi64ELi64ELi8ES3_EELb1ELb0ELb0ELb1ELb0ELb0ELb0EEEvNS_16Flash_bwd_paramsE,"aw",@nobits
	.sectionflags	@""
	.align	16


//--------------------- .nv.shared._ZN5flash44flash_bwd_dq_dk_dv_loop_seqk_parallel_kernelI23Flash_bwd_kernel_traitsILi192ELi64ELi64ELi8ELi4ELi2ELi2ELb1ELb1EN7cutlass6half_tE19Flash_kernel_traitsILi192ELi64ELi64ELi8ES3_EELb0ELb0ELb0ELb1ELb0ELb0ELb1EEEvNS_16Flash_bwd_paramsE --------------------------
	.section	.nv.shared._ZN5flash44flash_bwd_dq_dk_dv_loop_seqk_parallel_kernelI23Flash_bwd_kernel_traitsILi192ELi64ELi64ELi8ELi4ELi2ELi2ELb1ELb1EN7cutlass6half_tE19Flash_kernel_traitsILi192ELi64ELi64ELi8ES3_EELb0ELb0ELb0ELb1ELb0ELb0ELb1EEEvNS_16Flash_bwd_paramsE,"aw",@nobits
	.sectionflags	@""
	.align	16


//--------------------- .nv.shared._ZN5flash44flash_bwd_dq_dk_dv_loop_seqk_parallel_kernelI23Flash_bwd_kernel_traitsILi192ELi64ELi64ELi8ELi4ELi2ELi2ELb1ELb1EN7cutlass6half_tE19Flash_kernel_traitsILi192ELi64ELi64ELi8ES3_EELb1ELb0ELb1ELb0ELb0ELb1ELb0EEEvNS_16Flash_bwd_paramsE --------------------------
	.section	.nv.shared._ZN5flash44flash_bwd_dq_dk_dv_loop_seqk_parallel_kernelI23Flash_bwd_kernel_traitsILi192ELi64ELi64ELi8ELi4ELi2ELi2ELb1ELb1EN7cutlass6half_tE19Flash_kernel_traitsILi192ELi64ELi64ELi8ES3_EELb1ELb0ELb1ELb0ELb0ELb1ELb0EEEvNS_16Flash_bwd_paramsE,"aw",@nobits
	.sectionflags	@""
	.align	16


//--------------------- .nv.shared._ZN5flash44flash_bwd_dq_dk_dv_loop_seqk_parallel_kernelI23Flash_bwd_kernel_traitsILi192ELi64ELi64ELi8ELi4ELi2ELi2ELb1ELb1EN7cutlass6half_tE19Flash_kernel_traitsILi192ELi64ELi64ELi8ES3_EELb0ELb0ELb1ELb0ELb0ELb1ELb1EEEvNS_16Flash_bwd_paramsE --------------------------
	.section	.nv.shared._ZN5flash44flash_bwd_dq_dk_dv_loop_seqk_parallel_kernelI23Flash_bwd_kernel_traitsILi192ELi64ELi64ELi8ELi4ELi2ELi2ELb1ELb1EN7cutlass6half_tE19Flash_kernel_traitsILi192ELi64ELi64ELi8ES3_EELb0ELb0ELb1ELb0ELb0ELb1ELb1EEEvNS_16Flash_bwd_paramsE,"aw",@nobits
	.sectionflags	@""
	.align	16


//--------------------- .nv.shared._ZN5flash44flash_bwd_dq_dk_dv_loop_seqk_parallel_kernelI23Flash_bwd_kernel_traitsILi192ELi64ELi64ELi8ELi4ELi2ELi2ELb1ELb1EN7cutlass6half_tE19Flash_kernel_traitsILi192ELi64ELi64ELi8ES3_EELb1ELb0ELb1ELb1ELb0ELb0ELb0EEEvNS_16Flash_bwd_paramsE --------------------------
	.section	.nv.shared._ZN5flash44flash_bwd_dq_dk_dv_loop_seqk_parallel_kernelI23Flash_bwd_kernel_traitsILi192ELi64ELi64ELi8ELi4ELi2ELi2ELb1ELb1EN7cutlass6half_tE19Flash_kernel_traitsILi192ELi64ELi64ELi8ES3_EELb1ELb0ELb1ELb1ELb0ELb0ELb0EEEvNS_16Flash_bwd_paramsE,"aw",@nobits
	.sectionflags	@""
	.align	16


//--------------------- .nv.shared._ZN5flash44flash_bwd_dq_dk_dv_loop_seqk_parallel_kernelI23Flash_bwd_kernel_traitsILi192ELi64ELi64ELi8ELi4ELi2ELi2ELb1ELb1EN7cutlass6half_tE19Flash_kernel_traitsILi192ELi64ELi64ELi8ES3_EELb0ELb0ELb1ELb1ELb0ELb0ELb1EEEvNS_16Flash_bwd_paramsE --------------------------
	.section	.nv.shared._ZN5flash44flash_bwd_dq_dk_dv_loop_seqk_parallel_kernelI23Flash_bwd_kernel_traitsILi192ELi64ELi64ELi8ELi4ELi2ELi2ELb1ELb1EN7cutlass6half_tE19Flash_kernel_traitsILi192ELi64ELi64ELi8ES3_EELb0ELb0ELb1ELb1ELb0ELb0ELb1EEEvNS_16Flash_bwd_paramsE,"aw",@nobits
	.sectionflags	@""
	.align	16


//--------------------- .nv.shared._ZN5flash25flash_bwd_dot_do_o_kernelILb0E23Flash_bwd_kernel_traitsILi192ELi64ELi64ELi8ELi4ELi2ELi2ELb1ELb1EN7cutlass6half_tE19Flash_kernel_traitsILi192ELi64ELi64ELi8ES3_EEEEvNS_16Flash_bwd_paramsE --------------------------
	.section	.nv.shared._ZN5flash25flash_bwd_dot_do_o_kernelILb0E23Flash_bwd_kernel_traitsILi192ELi64ELi64ELi8ELi4ELi2ELi2ELb1ELb1EN7cutlass6half_tE19Flash_kernel_traitsILi192ELi64ELi64ELi8ES3_EEEEvNS_16Flash_bwd_paramsE,"aw",@nobits
	.sectionflags	@""
	.align	16


//--------------------- .nv.shared._ZN5flash25flash_bwd_dot_do_o_kernelILb1E23Flash_bwd_kernel_traitsILi192ELi64ELi64ELi8ELi4ELi2ELi2ELb1ELb1EN7cutlass6half_tE19Flash_kernel_traitsILi192ELi64ELi64ELi8ES3_EEEEvNS_16Flash_bwd_paramsE --------------------------
	.section	.nv.shared._ZN5flash25flash_bwd_dot_do_o_kernelILb1E23Flash_bwd_kernel_traitsILi192ELi64ELi64ELi8ELi4ELi2ELi2ELb1ELb1EN7cutlass6half_tE19Flash_kernel_traitsILi192ELi64ELi64ELi8ES3_EEEEvNS_16Flash_bwd_paramsE,"aw",@nobits
	.sectionflags	@""
	.align	16


//--------------------- .nv.shared._ZN5flash27flash_bwd_convert_dq_kernelI23Flash_bwd_kernel_traitsILi192ELi64ELi64ELi8ELi4ELi2ELi2ELb0ELb0EN7cutlass6half_tE19Flash_kernel_traitsILi192ELi64ELi64ELi8ES3_EEEEvNS_16Flash_bwd_paramsEi --------------------------
	.section	.nv.shared._ZN5flash27flash_bwd_convert_dq_kernelI23Flash_bwd_kernel_traitsILi192ELi64ELi64ELi8ELi4ELi2ELi2ELb0ELb0EN7cutlass6half_tE19Flash_kernel_traitsILi192ELi64ELi64ELi8ES3_EEEEvNS_16Flash_bwd_paramsEi,"aw",@nobits
	.sectionflags	@""
	.align	16


//--------------------- .nv.shared._ZN5flash44flash_bwd_dq_dk_dv_loop_seqk_parallel_kernelI23Flash_bwd_kernel_traitsILi192ELi64ELi64ELi8ELi4ELi2ELi2ELb0ELb0EN7cutlass6half_tE19Flash_kernel_traitsILi192ELi64ELi64ELi8ES3_EELb1ELb0ELb0ELb0ELb0ELb0ELb0EEEvNS_16Flash_bwd_paramsE --------------------------
	.section	.nv.shared._ZN5flash44flash_bwd_dq_dk_dv_loop_seqk_parallel_kernelI23Flash_bwd_kernel_traitsILi192ELi64ELi64ELi8ELi4ELi2ELi2ELb0ELb0EN7cutlass6half_tE19Flash_kernel_traitsILi192ELi64ELi64ELi8ES3_EELb1ELb0ELb0ELb0ELb0ELb0ELb0EEEvNS_16Flash_bwd_paramsE,"aw",@nobits
	.sectionflags	@""
	.align	16


//--------------------- .nv.shared._ZN5flash44flash_bwd_dq_dk_dv_loop_seqk_parallel_kernelI23Flash_bwd_kernel_traitsILi192ELi64ELi64ELi8ELi4ELi2ELi2ELb0ELb0EN7cutlass6half_tE19Flash_kernel_traitsILi192ELi64ELi64ELi8ES3_EELb0ELb0ELb0ELb0ELb0ELb0ELb1EEEvNS_16Flash_bwd_paramsE --------------------------
	.section	.nv.shared._ZN5flash44flash_bwd_dq_dk_dv_loop_seqk_parallel_kernelI23Flash_bwd_kernel_traitsILi192ELi64ELi64ELi8ELi4ELi2ELi2ELb0ELb0EN7cutlass6half_tE19Flash_kernel_traitsILi192ELi64ELi64ELi8ES3_EELb0ELb0ELb0ELb0ELb0ELb0ELb1EEEvNS_16Flash_bwd_paramsE,"aw",@nobits
	.sectionflags	@""
	.align	16


//--------------------- .nv.shared._ZN5flash44flash_bwd_dq_dk_dv_loop_seqk_parallel_kernelI23Flash_bwd_kernel_traitsILi192ELi64ELi64ELi8ELi4ELi2ELi2ELb0ELb0EN7cutlass6half_tE19Flash_kernel_traitsILi192ELi64ELi64ELi8ES3_EELb1ELb0ELb1ELb0ELb0ELb0ELb0EEEvNS_16Flash_bwd_paramsE --------------------------
	.section	.nv.shared._ZN5flash44flash_bwd_dq_dk_dv_loop_seqk_parallel_kernelI23Flash_bwd_kernel_traitsILi192ELi64ELi64ELi8ELi4ELi2ELi2ELb0ELb0EN7cutlass6half_tE19Flash_kernel_traitsILi192ELi64ELi64ELi8ES3_EELb1ELb0ELb1ELb0ELb0ELb0ELb0EEEvNS_16Flash_bwd_paramsE,"aw",@nobits
	.sectionflags	@""
	.align	16


//--------------------- .nv.shared._ZN5flash44flash_bwd_dq_dk_dv_loop_seqk_parallel_kernelI23Flash_bwd_kernel_traitsILi192ELi64ELi64ELi8ELi4ELi2ELi2ELb0ELb0EN7cutlass6half_tE19Flash_kernel_traitsILi192ELi64ELi64ELi8ES3_EELb0ELb0ELb1ELb0ELb0ELb0ELb1EEEvNS_16Flash_bwd_paramsE --------------------------
	.section	.nv.shared._ZN5flash44flash_bwd_dq_dk_dv_loop_seqk_parallel_kernelI23Flash_bwd_kernel_traitsILi192ELi64ELi64ELi8ELi4ELi2ELi2ELb0ELb0EN7cutlass6half_tE19Flash_kernel_traitsILi192ELi64ELi64ELi8ES3_EELb0ELb0ELb1ELb0ELb0ELb0ELb1EEEvNS_16Flash_bwd_paramsE,"aw",@nobits
	.sectionflags	@""
	.align	16


//--------------------- .nv.shared._ZN5flash44flash_bwd_dq_dk_dv_loop_seqk_parallel_kernelI23Flash_bwd_kernel_traitsILi192ELi64ELi64ELi8ELi4ELi2ELi2ELb0ELb0EN7cutlass6half_tE19Flash_kernel_traitsILi192ELi64ELi64ELi8ES3_EELb1ELb0ELb0ELb0ELb0ELb1ELb0EEEvNS_16Flash_bwd_paramsE --------------------------
	.section	.nv.shared._ZN5flash44flash_bwd_dq_dk_dv_loop_seqk_parallel_kernelI23Flash_bwd_kernel_traitsILi192ELi64ELi64ELi8ELi4ELi2ELi2ELb0ELb0EN7cutlass6half_tE19Flash_kernel_traitsILi192ELi64ELi64ELi8ES3_EELb1ELb0ELb0ELb0ELb0ELb1ELb0EEEvNS_16Flash_bwd_paramsE,"aw",@nobits
	.sectionflags	@""
	.align	16


//--------------------- .nv.shared._ZN5flash44flash_bwd_dq_dk_dv_loop_seqk_parallel_kernelI23Flash_bwd_kernel_traitsILi192ELi64ELi64ELi8ELi4ELi2ELi2ELb0ELb0EN7cutlass6half_tE19Flash_kernel_traitsILi192ELi64ELi64ELi8ES3_EELb0ELb0ELb0ELb0ELb0ELb1ELb1EEEvNS_16Flash_bwd_paramsE --------------------------
	.section	.nv.shared._ZN5flash44flash_bwd_dq_dk_dv_loop_seqk_parallel_kernelI23Flash_bwd_kernel_traitsILi192ELi64ELi64ELi8ELi4ELi2ELi2ELb0ELb0EN7cutlass6half_tE19Flash_kernel_traitsILi192ELi64ELi64ELi8ES3_EELb0ELb0ELb0ELb0ELb0ELb1ELb1EEEvNS_16Flash_bwd_paramsE,"aw",@nobits
	.sectionflags	@""
	.align	16


//--------------------- .nv.shared._ZN5flash44flash_bwd_dq_dk_dv_loop_seqk_parallel_kernelI23Flash_bwd_kernel_traitsILi192ELi64ELi64ELi8ELi4ELi2ELi2ELb0ELb0EN7cutlass6half_tE19Flash_kernel_traitsILi192ELi64ELi64ELi8ES3_EELb1ELb0ELb0ELb1ELb0ELb0ELb0EEEvNS_16Flash_bwd_paramsE --------------------------
	.section	.nv.shared._ZN5flash44flash_bwd_dq_dk_dv_loop_seqk_parallel_kernelI23Flash_bwd_kernel_traitsILi192ELi64ELi64ELi8ELi4ELi2ELi2ELb0ELb0EN7cutlass6half_tE19Flash_kernel_traitsILi192ELi64ELi64ELi8ES3_EELb1ELb0ELb0ELb1ELb0ELb0ELb0EEEvNS_16Flash_bwd_paramsE,"aw",@nobits
	.sectionflags	@""
	.align	16


//--------------------- .nv.shared._ZN5flash44flash_bwd_dq_dk_dv_loop_seqk_parallel_kernelI23Flash_bwd_kernel_traitsILi192ELi64ELi64ELi8ELi4ELi2ELi2ELb0ELb0EN7cutlass6half_tE19Flash_kernel_traitsILi192ELi64ELi64ELi8ES3_EELb0ELb0ELb0ELb1ELb0ELb0ELb1EEEvNS_16Flash_bwd_paramsE --------------------------
	.section	.nv.shared._ZN5flash44flash_bwd_dq_dk_dv_loop_seqk_parallel_kernelI23Flash_bwd_kernel_traitsILi192ELi64ELi64ELi8ELi4ELi2ELi2ELb0ELb0EN7cutlass6half_tE19Flash_kernel_traitsILi192ELi64ELi64ELi8ES3_EELb0ELb0ELb0ELb1ELb0ELb0ELb1EEEvNS_16Flash_bwd_paramsE,"aw",@nobits
	.sectionflags	@""
	.align	16


//--------------------- .nv.shared._ZN5flash44flash_bwd_dq_dk_dv_loop_seqk_parallel_kernelI23Flash_bwd_kernel_traitsILi192ELi64ELi64ELi8ELi4ELi2ELi2ELb0ELb0EN7cutlass6half_tE19Flash_kernel_traitsILi192ELi64ELi64ELi8ES3_EELb1ELb0ELb1ELb0ELb0ELb1ELb0EEEvNS_16Flash_bwd_paramsE --------------------------
	.section	.nv.shared._ZN5flash44flash_bwd_dq_dk_dv_loop_seqk_parallel_kernelI23Flash_bwd_kernel_traitsILi192ELi64ELi64ELi8ELi4ELi2ELi2ELb0ELb0EN7cutlass6half_tE19Flash_kernel_traitsILi192ELi64ELi64ELi8ES3_EELb1ELb0ELb1ELb0ELb0ELb1ELb0EEEvNS_16Flash_bwd_paramsE,"aw",@nobits
	.sectionflags	@""
	.align	16


//--------------------- .nv.shared._ZN5flash44flash_bwd_dq_dk_dv_loop_seqk_parallel_kernelI23Flash_bwd_kernel_traitsILi192ELi64ELi64ELi8ELi4ELi2ELi2ELb0ELb0EN7cutlass6half_tE19Flash_kernel_traitsILi192ELi64ELi64ELi8ES3_EELb0ELb0ELb1ELb0ELb0ELb1ELb1EEEvNS_16Flash_bwd_paramsE --------------------------
	.section	.nv.shared._ZN5flash44flash_bwd_dq_dk_dv_loop_seqk_parallel_kernelI23Flash_bwd_kernel_traitsILi192ELi64ELi64ELi8ELi4ELi2ELi2ELb0ELb0EN7cutlass6half_tE19Flash_kernel_traitsILi192ELi64ELi64ELi8ES3_EELb0ELb0ELb1ELb0ELb0ELb1ELb1EEEvNS_16Flash_bwd_paramsE,"aw",@nobits
	.sectionflags	@""
	.align	16


//--------------------- .nv.shared._ZN5flash44flash_bwd_dq_dk_dv_loop_seqk_parallel_kernelI23Flash_bwd_kernel_traitsILi192ELi64ELi64ELi8ELi4ELi2ELi2ELb0ELb0EN7cutlass6half_tE19Flash_kernel_traitsILi192ELi64ELi64ELi8ES3_EELb1ELb0ELb1ELb1ELb0ELb0ELb0EEEvNS_16Flash_bwd_paramsE --------------------------
	.section	.nv.shared._ZN5flash44flash_bwd_dq_dk_dv_loop_seqk_parallel_kernelI23Flash_bwd_kernel_traitsILi192ELi64ELi64ELi8ELi4ELi2ELi2ELb0ELb0EN7cutlass6half_tE19Flash_kernel_traitsILi192ELi64ELi64ELi8ES3_EELb1ELb0ELb1ELb1ELb0ELb0ELb0EEEvNS_16Flash_bwd_paramsE,"aw",@nobits
	.sectionflags	@""
	.align	16


//--------------------- .nv.shared._ZN5flash44flash_bwd_dq_dk_dv_loop_seqk_parallel_kernelI23Flash_bwd_kernel_traitsILi192ELi64ELi64ELi8ELi4ELi2ELi2ELb0ELb0EN7cutlass6half_tE19Flash_kernel_traitsILi192ELi64ELi64ELi8ES3_EELb0ELb0ELb1ELb1ELb0ELb0ELb1EEEvNS_16Flash_bwd_paramsE --------------------------
	.section	.nv.shared._ZN5flash44flash_bwd_dq_dk_dv_loop_seqk_parallel_kernelI23Flash_bwd_kernel_traitsILi192ELi64ELi64ELi8ELi4ELi2ELi2ELb0ELb0EN7cutlass6half_tE19Flash_kernel_traitsILi192ELi64ELi64ELi8ES3_EELb0ELb0ELb1ELb1ELb0ELb0ELb1EEEvNS_16Flash_bwd_paramsE,"aw",@nobits
	.sectionflags	@""
	.align	16


//--------------------- .nv.shared._ZN5flash25flash_bwd_dot_do_o_kernelILb0E23Flash_bwd_kernel_traitsILi192ELi64ELi64ELi8ELi4ELi2ELi2ELb0ELb0EN7cutlass6half_tE19Flash_kernel_traitsILi192ELi64ELi64ELi8ES3_EEEEvNS_16Flash_bwd_paramsE --------------------------
	.section	.nv.shared._ZN5flash25flash_bwd_dot_do_o_kernelILb0E23Flash_bwd_kernel_traitsILi192ELi64ELi64ELi8ELi4ELi2ELi2ELb0ELb0EN7cutlass6half_tE19Flash_kernel_traitsILi192ELi64ELi64ELi8ES3_EEEEvNS_16Flash_bwd_paramsE,"aw",@nobits
	.sectionflags	@""
	.align	16


//--------------------- .nv.shared._ZN5flash25flash_bwd_dot_do_o_kernelILb1E23Flash_bwd_kernel_traitsILi192ELi64ELi64ELi8ELi4ELi2ELi2ELb0ELb0EN7cutlass6half_tE19Flash_kernel_traitsILi192ELi64ELi64ELi8ES3_EEEEvNS_16Flash_bwd_paramsE --------------------------
	.section	.nv.shared._ZN5flash25flash_bwd_dot_do_o_kernelILb1E23Flash_bwd_kernel_traitsILi192ELi64ELi64ELi8ELi4ELi2ELi2ELb0ELb0EN7cutlass6half_tE19Flash_kernel_traitsILi192ELi64ELi64ELi8ES3_EEEEvNS_16Flash_bwd_paramsE,"aw",@nobits
	.sectionflags	@""
	.align	16
